def attn_fwd(
    Q,
    K,
    V,
    Out,
    Lse,
    sm_scale,
    stride_qz,
    stride_qh,
    stride_qm,
    stride_qk,
    stride_kz,
    stride_kh,
    stride_kn,
    stride_kk,
    stride_vz,
    stride_vh,
    stride_vn,
    stride_vk,
    stride_oz,
    stride_oh,
    stride_om,
    stride_ok,
    seqlen_q,
    seqlen_k,
    BLOCK_M: tl.constexpr,
    BLOCK_N: tl.constexpr,
    HEAD_DIM: tl.constexpr,
    CAUSAL: tl.constexpr,
):
    start_m = tl.program_id(0)
    off_hz = tl.program_id(1)
    q_off = off_hz * stride_qh
    k_off = off_hz * stride_kh
    v_off = off_hz * stride_vh
    offs_m = start_m * BLOCK_M + tl.arange(0, BLOCK_M)
    offs_d = tl.arange(0, HEAD_DIM)
    offs_n = tl.arange(0, BLOCK_N)
    q_ptrs = Q + q_off + offs_m[:, None] * stride_qm + offs_d[None, :] * stride_qk
    k_ptrs = K + k_off + offs_d[:, None] * stride_kk + offs_n[None, :] * stride_kn
    v_ptrs = V + v_off + offs_n[:, None] * stride_vn + offs_d[None, :] * stride_vk
    m_i = tl.full([BLOCK_M], float("-inf"), dtype=tl.float32)
    l_i = tl.zeros([BLOCK_M], dtype=tl.float32) + 1.0
    acc = tl.zeros([BLOCK_M, HEAD_DIM], dtype=tl.float32)
    q = tl.load(q_ptrs)
    acc, l_i, m_i = _attn_fwd_inner(
        acc,
        l_i,
        m_i,
        q,
        k_ptrs,
        v_ptrs,
        sm_scale,
        stride_kn,
        stride_vn,
        start_m,
        seqlen_k,
        BLOCK_M,
        BLOCK_N,
        HEAD_DIM,
        CAUSAL,
    )
    acc = acc / l_i[:, None]
    lse = m_i + tl.math.log2(l_i) / 1.4426950408889634
    o_ptrs = (
        Out
        + off_hz * stride_oh
        + offs_m[:, None] * stride_om
        + offs_d[None, :] * stride_ok
    )
    tl.store(o_ptrs, acc.to(Out.dtype.element_ty))
    tl.store(Lse + off_hz * seqlen_q + offs_m, lse)

# config = {"BLOCK_M": 64, "BLOCK_N": 128, "HEAD_DIM": 128, "arch": "sm_100", "causal": false, "dtype": "fp8e4m3", "num_stages": 2, "num_warps": 4}
# arch = sm_100


// ===== COMPILED SASS (sm_100a) =====

	.target	sm_100a

	.elftype	@"ET_EXEC"


//--------------------- .note.nv.tkinfo           --------------------------
	.section	.note.nv.tkinfo,"",@"SHT_NOTE"
	.sectionflags	@"SHF_NOTE_NV_TKINFO"
	.tkinfo
        /*0018*/ 	.word	0x00000081
        /*0030*/ 	.string	""
        /*0030*/ 	.string	"ptxas-blackwell"
        /*0030*/ 	.string	"Cuda compilation tools, release 12.9, V12.9.86"
        /*0030*/ 	.string	"Build cuda_12.9.r12.9/compiler.36037853_0"
        /*0030*/ 	.string	"-v  -suppress-debug-info  -lineinfo  -arch sm_100a "



//--------------------- .note.nv.cuver            --------------------------
	.section	.note.nv.cuver,"",@"SHT_NOTE"
	.sectionflags	@"SHF_NOTE_NV_CUVER"
        /*0018*/ 	.short	0x0001
        /*001a*/ 	.short	0x0064
        /*001c*/ 	.short	0x0001
        /*001e*/ 	.short	0x0000
        /*0020*/ 	.short	0x0001
        /*0022*/ 	.short	0x0000


//--------------------- .nv.info                  --------------------------
	.section	.nv.info,"",@"SHT_CUDA_INFO"
	.align	4


	//----- nvinfo : EIATTR_REGCOUNT
	.align		4
        /*0000*/ 	.byte	0x04, 0x2f
        /*0002*/ 	.short	(.L_5 - .L_4)
	.align		4
.L_4:
        /*0004*/ 	.word	index@(attn_fwd)
        /*0008*/ 	.word	0x00000080


	//----- nvinfo : EIATTR_FRAME_SIZE
	.align		4
.L_5:
        /*000c*/ 	.byte	0x04, 0x11
        /*000e*/ 	.short	(.L_7 - .L_6)
	.align		4
.L_6:
        /*0010*/ 	.word	index@($__internal_2_$__cuda_sm10x_tcgen05_guardrail_trap_unallocated_columns_being_dealloced)
        /*0014*/ 	.word	0x00000868


	//----- nvinfo : EIATTR_FRAME_SIZE
	.align		4
.L_7:
        /*0018*/ 	.byte	0x04, 0x11
        /*001a*/ 	.short	(.L_9 - .L_8)
	.align		4
.L_8:
        /*001c*/ 	.word	index@($__internal_1_$__cuda_sm10x_tcgen05_guardrail_trap_phase_invalid_during_alloc)
        /*0020*/ 	.word	0x00000868


	//----- nvinfo : EIATTR_FRAME_SIZE
	.align		4
.L_9:
        /*0024*/ 	.byte	0x04, 0x11
        /*0026*/ 	.short	(.L_11 - .L_10)
	.align		4
.L_10:
        /*0028*/ 	.word	index@($__internal_0_$__cuda_sm10x_tcgen05_guardrail_trap_col_being_dealloced_not_returned_by_alloc)
        /*002c*/ 	.word	0x00000868


	//----- nvinfo : EIATTR_FRAME_SIZE
	.align		4
.L_11:
        /*0030*/ 	.byte	0x04, 0x11
        /*0032*/ 	.short	(.L_13 - .L_12)
	.align		4
.L_12:
        /*0034*/ 	.word	index@(attn_fwd)
        /*0038*/ 	.word	0x00000868


	//----- nvinfo : EIATTR_MIN_STACK_SIZE
	.align		4
.L_13:
        /*003c*/ 	.byte	0x04, 0x12
        /*003e*/ 	.short	(.L_15 - .L_14)
	.align		4
.L_14:
        /*0040*/ 	.word	index@(attn_fwd)
        /*0044*/ 	.word	0x00000868
.L_15:


//--------------------- .nv.info.attn_fwd         --------------------------
	.section	.nv.info.attn_fwd,"",@"SHT_CUDA_INFO"
	.sectionflags	@""
	.align	4


	//----- nvinfo : EIATTR_CUDA_API_VERSION
	.align		4
        /*0000*/ 	.byte	0x04, 0x37
        /*0002*/ 	.short	(.L_17 - .L_16)
.L_16:
        /*0004*/ 	.word	0x00000081


	//----- nvinfo : EIATTR_KPARAM_INFO
	.align		4
.L_17:
        /*0008*/ 	.byte	0x04, 0x17
        /*000a*/ 	.short	(.L_19 - .L_18)
.L_18:
        /*000c*/ 	.word	0x00000000
        /*0010*/ 	.short	0x0019
        /*0012*/ 	.short	0x0080
        /*0014*/ 	.byte	0x00, 0xf4, 0x21, 0x00


	//----- nvinfo : EIATTR_KPARAM_INFO
	.align		4
.L_19:
        /*0018*/ 	.byte	0x04, 0x17
        /*001a*/ 	.short	(.L_21 - .L_20)
.L_20:
        /*001c*/ 	.word	0x00000000
        /*0020*/ 	.short	0x0018
        /*0022*/ 	.short	0x0078
        /*0024*/ 	.byte	0x00, 0xf4, 0x21, 0x00


	//----- nvinfo : EIATTR_KPARAM_INFO
	.align		4
.L_21:
        /*0028*/ 	.byte	0x04, 0x17
        /*002a*/ 	.short	(.L_23 - .L_22)
.L_22:
        /*002c*/ 	.word	0x00000000
        /*0030*/ 	.short	0x0017
        /*0032*/ 	.short	0x0070
        /*0034*/ 	.byte	0x00, 0xf0, 0x11, 0x00


	//----- nvinfo : EIATTR_KPARAM_INFO
	.align		4
.L_23:
        /*0038*/ 	.byte	0x04, 0x17
        /*003a*/ 	.short	(.L_25 - .L_24)
.L_24:
        /*003c*/ 	.word	0x00000000
        /*0040*/ 	.short	0x0016
        /*0042*/ 	.short	0x006c
        /*0044*/ 	.byte	0x00, 0xf0, 0x11, 0x00


	//----- nvinfo : EIATTR_KPARAM_INFO
	.align		4
.L_25:
        /*0048*/ 	.byte	0x04, 0x17
        /*004a*/ 	.short	(.L_27 - .L_26)
.L_26:
        /*004c*/ 	.word	0x00000000
        /*0050*/ 	.short	0x0015
        /*0052*/ 	.short	0x0068
        /*0054*/ 	.byte	0x00, 0xf0, 0x11, 0x00


	//----- nvinfo : EIATTR_KPARAM_INFO
	.align		4
.L_27:
        /*0058*/ 	.byte	0x04, 0x17
        /*005a*/ 	.short	(.L_29 - .L_28)
.L_28:
        /*005c*/ 	.word	0x00000000
        /*0060*/ 	.short	0x0014
        /*0062*/ 	.short	0x0064
        /*0064*/ 	.byte	0x00, 0xf0, 0x11, 0x00


	//----- nvinfo : EIATTR_KPARAM_INFO
	.align		4
.L_29:
        /*0068*/ 	.byte	0x04, 0x17
        /*006a*/ 	.short	(.L_31 - .L_30)
.L_30:
        /*006c*/ 	.word	0x00000000
        /*0070*/ 	.short	0x0013
        /*0072*/ 	.short	0x0060
        /*0074*/ 	.byte	0x00, 0xf0, 0x11, 0x00


	//----- nvinfo : EIATTR_KPARAM_INFO
	.align		4
.L_31:
        /*0078*/ 	.byte	0x04, 0x17
        /*007a*/ 	.short	(.L_33 - .L_32)
.L_32:
        /*007c*/ 	.word	0x00000000
        /*0080*/ 	.short	0x0012
        /*0082*/ 	.short	0x005c
        /*0084*/ 	.byte	0x00, 0xf0, 0x11, 0x00


	//----- nvinfo : EIATTR_KPARAM_INFO
	.align		4
.L_33:
        /*0088*/ 	.byte	0x04, 0x17
        /*008a*/ 	.short	(.L_35 - .L_34)
.L_34:
        /*008c*/ 	.word	0x00000000
        /*0090*/ 	.short	0x0011
        /*0092*/ 	.short	0x0058
        /*0094*/ 	.byte	0x00, 0xf0, 0x11, 0x00


	//----- nvinfo : EIATTR_KPARAM_INFO
	.align		4
.L_35:
        /*0098*/ 	.byte	0x04, 0x17
        /*009a*/ 	.short	(.L_37 - .L_36)
.L_36:
        /*009c*/ 	.word	0x00000000
        /*00a0*/ 	.short	0x0010
        /*00a2*/ 	.short	0x0054
        /*00a4*/ 	.byte	0x00, 0xf0, 0x11, 0x00


	//----- nvinfo : EIATTR_KPARAM_INFO
	.align		4
.L_37:
        /*00a8*/ 	.byte	0x04, 0x17
        /*00aa*/ 	.short	(.L_39 - .L_38)
.L_38:
        /*00ac*/ 	.word	0x00000000
        /*00b0*/ 	.short	0x000f
        /*00b2*/ 	.short	0x0050
        /*00b4*/ 	.byte	0x00, 0xf0, 0x11, 0x00


	//----- nvinfo : EIATTR_KPARAM_INFO
	.align		4
.L_39:
        /*00b8*/ 	.byte	0x04, 0x17
        /*00ba*/ 	.short	(.L_41 - .L_40)
.L_40:
        /*00bc*/ 	.word	0x00000000
        /*00c0*/ 	.short	0x000e
        /*00c2*/ 	.short	0x004c
        /*00c4*/ 	.byte	0x00, 0xf0, 0x11, 0x00


	//----- nvinfo : EIATTR_KPARAM_INFO
	.align		4
.L_41:
        /*00c8*/ 	.byte	0x04, 0x17
        /*00ca*/ 	.short	(.L_43 - .L_42)
.L_42:
        /*00cc*/ 	.word	0x00000000
        /*00d0*/ 	.short	0x000d
        /*00d2*/ 	.short	0x0048
        /*00d4*/ 	.byte	0x00, 0xf0, 0x11, 0x00


	//----- nvinfo : EIATTR_KPARAM_INFO
	.align		4
.L_43:
        /*00d8*/ 	.byte	0x04, 0x17
        /*00da*/ 	.short	(.L_45 - .L_44)
.L_44:
        /*00dc*/ 	.word	0x00000000
        /*00e0*/ 	.short	0x000c
        /*00e2*/ 	.short	0x0044
        /*00e4*/ 	.byte	0x00, 0xf0, 0x11, 0x00


	//----- nvinfo : EIATTR_KPARAM_INFO
	.align		4
.L_45:
        /*00e8*/ 	.byte	0x04, 0x17
        /*00ea*/ 	.short	(.L_47 - .L_46)
.L_46:
        /*00ec*/ 	.word	0x00000000
        /*00f0*/ 	.short	0x000b
        /*00f2*/ 	.short	0x0040
        /*00f4*/ 	.byte	0x00, 0xf0, 0x11, 0x00


	//----- nvinfo : EIATTR_KPARAM_INFO
	.align		4
.L_47:
        /*00f8*/ 	.byte	0x04, 0x17
        /*00fa*/ 	.short	(.L_49 - .L_48)
.L_48:
        /*00fc*/ 	.word	0x00000000
        /*0100*/ 	.short	0x000a
        /*0102*/ 	.short	0x003c
        /*0104*/ 	.byte	0x00, 0xf0, 0x11, 0x00


	//----- nvinfo : EIATTR_KPARAM_INFO
	.align		4
.L_49:
        /*0108*/ 	.byte	0x04, 0x17
        /*010a*/ 	.short	(.L_51 - .L_50)
.L_50:
        /*010c*/ 	.word	0x00000000
        /*0110*/ 	.short	0x0009
        /*0112*/ 	.short	0x0038
        /*0114*/ 	.byte	0x00, 0xf0, 0x11, 0x00


	//----- nvinfo : EIATTR_KPARAM_INFO
	.align		4
.L_51:
        /*0118*/ 	.byte	0x04, 0x17
        /*011a*/ 	.short	(.L_53 - .L_52)
.L_52:
        /*011c*/ 	.word	0x00000000
        /*0120*/ 	.short	0x0008
        /*0122*/ 	.short	0x0034
        /*0124*/ 	.byte	0x00, 0xf0, 0x11, 0x00


	//----- nvinfo : EIATTR_KPARAM_INFO
	.align		4
.L_53:
        /*0128*/ 	.byte	0x04, 0x17
        /*012a*/ 	.short	(.L_55 - .L_54)
.L_54:
        /*012c*/ 	.word	0x00000000
        /*0130*/ 	.short	0x0007
        /*0132*/ 	.short	0x0030
        /*0134*/ 	.byte	0x00, 0xf0, 0x11, 0x00


	//----- nvinfo : EIATTR_KPARAM_INFO
	.align		4
.L_55:
        /*0138*/ 	.byte	0x04, 0x17
        /*013a*/ 	.short	(.L_57 - .L_56)
.L_56:
        /*013c*/ 	.word	0x00000000
        /*0140*/ 	.short	0x0006
        /*0142*/ 	.short	0x002c
        /*0144*/ 	.byte	0x00, 0xf0, 0x11, 0x00


	//----- nvinfo : EIATTR_KPARAM_INFO
	.align		4
.L_57:
        /*0148*/ 	.byte	0x04, 0x17
        /*014a*/ 	.short	(.L_59 - .L_58)
.L_58:
        /*014c*/ 	.word	0x00000000
        /*0150*/ 	.short	0x0005
        /*0152*/ 	.short	0x0028
        /*0154*/ 	.byte	0x00, 0xf0, 0x11, 0x00


	//----- nvinfo : EIATTR_KPARAM_INFO
	.align		4
.L_59:
        /*0158*/ 	.byte	0x04, 0x17
        /*015a*/ 	.short	(.L_61 - .L_60)
.L_60:
        /*015c*/ 	.word	0x00000000
        /*0160*/ 	.short	0x0004
        /*0162*/ 	.short	0x0020
        /*0164*/ 	.byte	0x00, 0xf4, 0x21, 0x00


	//----- nvinfo : EIATTR_KPARAM_INFO
	.align		4
.L_61:
        /*0168*/ 	.byte	0x04, 0x17
        /*016a*/ 	.short	(.L_63 - .L_62)
.L_62:
        /*016c*/ 	.word	0x00000000
        /*0170*/ 	.short	0x0003
        /*0172*/ 	.short	0x0018
        /*0174*/ 	.byte	0x00, 0xf4, 0x21, 0x00


	//----- nvinfo : EIATTR_KPARAM_INFO
	.align		4
.L_63:
        /*0178*/ 	.byte	0x04, 0x17
        /*017a*/ 	.short	(.L_65 - .L_64)
.L_64:
        /*017c*/ 	.word	0x00000000
        /*0180*/ 	.short	0x0002
        /*0182*/ 	.short	0x0010
        /*0184*/ 	.byte	0x00, 0xf4, 0x21, 0x00


	//----- nvinfo : EIATTR_KPARAM_INFO
	.align		4
.L_65:
        /*0188*/ 	.byte	0x04, 0x17
        /*018a*/ 	.short	(.L_67 - .L_66)
.L_66:
        /*018c*/ 	.word	0x00000000
        /*0190*/ 	.short	0x0001
        /*0192*/ 	.short	0x0008
        /*0194*/ 	.byte	0x00, 0xf4, 0x21, 0x00


	//----- nvinfo : EIATTR_KPARAM_INFO
	.align		4
.L_67:
        /*0198*/ 	.byte	0x04, 0x17
        /*019a*/ 	.short	(.L_69 - .L_68)
.L_68:
        /*019c*/ 	.word	0x00000000
        /*01a0*/ 	.short	0x0000
        /*01a2*/ 	.short	0x0000
        /*01a4*/ 	.byte	0x00, 0xf4, 0x21, 0x00


	//----- nvinfo : EIATTR_AT_ENTRY_FRAGMENTS
	.align		4
.L_69:
        /*01a8*/ 	.byte	0x04, 0x4f
        /*01aa*/ 	.short	(.L_71 - .L_70)


	//   ....[0]....
.L_70:
        /*01ac*/ 	.word	0x00000004


	//----- nvinfo : EIATTR_RESERVED_SMEM_USED
	.align		4
.L_71:
        /*01b0*/ 	.byte	0x01, 0x41
	.zero		2


	//----- nvinfo : EIATTR_SPARSE_MMA_MASK
	.align		4
        /*01b4*/ 	.byte	0x03, 0x50
        /*01b6*/ 	.short	0x0000


	//----- nvinfo : EIATTR_TCGEN05_1CTA_USED
	.align		4
        /*01b8*/ 	.byte	0x01, 0x51
	.zero		2


	//----- nvinfo : EIATTR_MAXREG_COUNT
	.align		4
        /*01bc*/ 	.byte	0x03, 0x1b
        /*01be*/ 	.short	0x00ff


	//----- nvinfo : EIATTR_NUM_BARRIERS
	.align		4
        /*01c0*/ 	.byte	0x02, 0x4c
        /*01c2*/ 	.byte	0x01
	.zero		1


	//----- nvinfo : EIATTR_ANNOTATIONS
	.align		4
        /*01c4*/ 	.byte	0x04, 0x55
        /*01c6*/ 	.short	(.L_73 - .L_72)


	//   ....[0]....
.L_72:
        /*01c8*/ 	.word	0x00000001
        /*01cc*/ 	.byte	0x70, 0x04, 0x00, 0x00, 0x01, 0x00, 0x00, 0x00, 0x70, 0x1b, 0x00, 0x00, 0x01, 0x00, 0x00, 0x00
        /* <DEDUP_REMOVED lines=336> */
        /*16dc*/ 	.byte	0x90, 0x71, 0x01, 0x00, 0x01, 0x00, 0x00, 0x00, 0xa0, 0x71, 0x01, 0x00


	//----- nvinfo : EIATTR_INT_WARP_WIDE_INSTR_OFFSETS
	.align		4
.L_73:
        /*16e8*/ 	.byte	0x04, 0x31
        /*16ea*/ 	.short	(.L_75 - .L_74)


	//   ....[0]....
.L_74:
        /*16ec*/ 	.word	0x00001800


	//   ....[1]....
        /*16f0*/ 	.word	0x00001820


	//   ....[2]....
        /*16f4*/ 	.word	0x00004ee0


	//   ....[3]....
        /*16f8*/ 	.word	0x000058c0


	//   ....[4]....
        /*16fc*/ 	.word	0x0000f530


	//   ....[5]....
        /*1700*/ 	.word	0x000176b0


	//   ....[6]....
        /*1704*/ 	.word	0x00017700


	//----- nvinfo : EIATTR_COOP_GROUP_MASK_REGIDS
	.align		4
.L_75:
        /*1708*/ 	.byte	0x04, 0x29
        /*170a*/ 	.short	(.L_77 - .L_76)


	//   ....[0]....
.L_76:
        /*170c*/ 	.word	0xffffffff


	//   ....[1]....
        /*1710*/ 	.word	0xffffffff


	//   ....[2]....
        /*1714*/ 	.word	0xffffffff


	//   ....[3]....
        /*1718*/ 	.word	0xffffffff


	//   ....[4]....
        /*171c*/ 	.word	0xffffffff


	//   ....[5]....
        /*1720*/ 	.word	0xffffffff


	//   ....[6]....
        /*1724*/ 	.word	0xffffffff


	//   ....[7]....
        /*1728*/ 	.word	0xffffffff


	//----- nvinfo : EIATTR_COOP_GROUP_INSTR_OFFSETS
	.align		4
.L_77:
        /*172c*/ 	.byte	0x04, 0x28
        /*172e*/ 	.short	(.L_79 - .L_78)


	//   ....[0]....
.L_78:
        /*1730*/ 	.word	0x00000060


	//   ....[1]....
        /*1734*/ 	.word	0x00000320


	//   ....[2]....
        /*1738*/ 	.word	0x00008b00


	//   ....[3]....
        /*173c*/ 	.word	0x0000bf10


	//   ....[4]....
        /*1740*/ 	.word	0x0000fdc0


	//   ....[5]....
        /*1744*/ 	.word	0x00010ef0


	//   ....[6]....
        /*1748*/ 	.word	0x00017540


	//   ....[7]....
        /*174c*/ 	.word	0x000177b0


	//----- nvinfo : EIATTR_VRC_CTA_INIT_COUNT
	.align		4
.L_79:
        /*1750*/ 	.byte	0x02, 0x4a
        /*1752*/ 	.byte	0x80
	.zero		1


	//----- nvinfo : EIATTR_MBARRIER_INSTR_OFFSETS
	.align		4
        /*1754*/ 	.byte	0x04, 0x39
        /*1756*/ 	.short	(.L_81 - .L_80)


	//   ....[0]....
.L_80:
        /*1758*/ 	.word	0x00001ce0
        /*175c*/ 	.word	0x000000ff
        /*1760*/ 	.word	0x00000000
        /*1764*/ 	.short	0x0100
        /*1766*/ 	.byte	0x0f
	.zero		1


	//   ....[1]....
        /*1768*/ 	.word	0x00004ef0
        /*176c*/ 	.word	0x000000ff
        /*1770*/ 	.word	0x00010008
        /*1774*/ 	.short	0x0100
        /*1776*/ 	.byte	0x0d
	.zero		1


	//   ....[2]....
        /*1778*/ 	.word	0x00005a00
        /*177c*/ 	.word	0x000000ff
        /*1780*/ 	.word	0x00004000
        /*1784*/ 	.short	0x0100
        /*1786*/ 	.byte	0x0d
	.zero		1


	//   ....[3]....
        /*1788*/ 	.word	0x00005c50
        /*178c*/ 	.word	0x000000ff
        /*1790*/ 	.word	0x00004000
        /*1794*/ 	.short	0x010a
        /*1796*/ 	.byte	0x0d
	.zero		1


	//   ....[4]....
        /*1798*/ 	.word	0x00005d90
        /*179c*/ 	.word	0x000000ff
        /*17a0*/ 	.word	0x00004000
        /*17a4*/ 	.short	0x0108
        /*17a6*/ 	.byte	0x0d
	.zero		1


	//   ....[5]....
        /*17a8*/ 	.word	0x0000f5e0
        /*17ac*/ 	.word	0x000000ff
        /*17b0*/ 	.word	0x00010010
        /*17b4*/ 	.short	0x0100
        /*17b6*/ 	.byte	0x0d
	.zero		1


	//   ....[6]....
        /*17b8*/ 	.word	0x0000f750
        /*17bc*/ 	.word	0x000000ff
        /*17c0*/ 	.word	0x00010010
        /*17c4*/ 	.short	0x010a
        /*17c6*/ 	.byte	0x0d
	.zero		1


	//   ....[7]....
        /*17c8*/ 	.word	0x0000f7a0
        /*17cc*/ 	.word	0x000000ff
        /*17d0*/ 	.word	0x00010010
        /*17d4*/ 	.short	0x0108
        /*17d6*/ 	.byte	0x0d
	.zero		1


	//   ....[8]....
        /*17d8*/ 	.word	0x00010d70
        /*17dc*/ 	.word	0x000000ff
        /*17e0*/ 	.word	0x00000000
        /*17e4*/ 	.short	0x010a
        /*17e6*/ 	.byte	0x0f
	.zero		1


	//   ....[9]....
        /*17e8*/ 	.word	0x00014220
        /*17ec*/ 	.word	0x000000ff
        /*17f0*/ 	.word	0x00000000
        /*17f4*/ 	.short	0x010a
        /*17f6*/ 	.byte	0x0f
	.zero		1


	//   ....[10]....
        /*17f8*/ 	.word	0x00014330
        /*17fc*/ 	.word	0x000000ff
        /*1800*/ 	.word	0x00010000
        /*1804*/ 	.short	0x0108
        /*1806*/ 	.byte	0x0d
	.zero		1


	//   ....[11]....
        /*1808*/ 	.word	0x00014440
        /*180c*/ 	.word	0x000000ff
        /*1810*/ 	.word	0x00010008
        /*1814*/ 	.short	0x0108
        /*1816*/ 	.byte	0x0d
	.zero		1


	//   ....[12]....
        /*1818*/ 	.word	0x000177d0
        /*181c*/ 	.word	0x000000ff
        /*1820*/ 	.word	0x00004000
        /*1824*/ 	.short	0x010a
        /*1826*/ 	.byte	0x0d
	.zero		1


	//   ....[13]....
        /*1828*/ 	.word	0x00017800
        /*182c*/ 	.word	0x000000ff
        /*1830*/ 	.word	0x00010010
        /*1834*/ 	.short	0x010a
        /*1836*/ 	.byte	0x0d
	.zero		1


	//   ....[14]....
        /*1838*/ 	.word	0x00017830
        /*183c*/ 	.word	0x000000ff
        /*1840*/ 	.word	0x00000000
        /*1844*/ 	.short	0x010a
        /*1846*/ 	.byte	0x0f
	.zero		1


	//   ....[15]....
        /*1848*/ 	.word	0x00017860
        /*184c*/ 	.word	0x000000ff
        /*1850*/ 	.word	0x00000000
        /*1854*/ 	.short	0x010a
        /*1856*/ 	.byte	0x0f
	.zero		1


	//----- nvinfo : EIATTR_NUM_MBARRIERS
	.align		4
.L_81:
        /*1858*/ 	.byte	0x03, 0x38
        /*185a*/ 	.short	0xffff


	//----- nvinfo : EIATTR_EXIT_INSTR_OFFSETS
	.align		4
        /*185c*/ 	.byte	0x04, 0x1c
        /*185e*/ 	.short	(.L_83 - .L_82)


	//   ....[0]....
.L_82:
        /*1860*/ 	.word	0x000177c0


	//----- nvinfo : EIATTR_REQNTID
	.align		4
.L_83:
        /*1864*/ 	.byte	0x04, 0x10
        /*1866*/ 	.short	(.L_85 - .L_84)
.L_84:
        /*1868*/ 	.word	0x00000080
        /*186c*/ 	.word	0x00000001
        /*1870*/ 	.word	0x00000001


	//----- nvinfo : EIATTR_CRS_STACK_SIZE
	.align		4
.L_85:
        /*1874*/ 	.byte	0x04, 0x1e
        /*1876*/ 	.short	(.L_87 - .L_86)
.L_86:
        /*1878*/ 	.word	0x00000000


	//----- nvinfo : EIATTR_CBANK_PARAM_SIZE
	.align		4
.L_87:
        /*187c*/ 	.byte	0x03, 0x19
        /*187e*/ 	.short	0x0088


	//----- nvinfo : EIATTR_PARAM_CBANK
	.align		4
        /*1880*/ 	.byte	0x04, 0x0a
        /*1882*/ 	.short	(.L_89 - .L_88)
	.align		4
.L_88:
        /*1884*/ 	.word	index@(.nv.constant0.attn_fwd)
        /*1888*/ 	.short	0x0380
        /*188a*/ 	.short	0x0088


	//----- nvinfo : EIATTR_SW_WAR
	.align		4
.L_89:
        /*188c*/ 	.byte	0x04, 0x36
        /*188e*/ 	.short	(.L_91 - .L_90)
.L_90:
        /*1890*/ 	.word	0x00000008
.L_91:


//--------------------- .nv.compat                --------------------------
	.section	.nv.compat,"",@"SHT_CUDA_COMPAT_INFO"
	.align	4
        /*0000*/ 	.byte	0x02, 0x02, 0x02, 0x00, 0x02, 0x05, 0x05, 0x00, 0x02, 0x03, 0x00, 0x00, 0x02, 0x06, 0x01, 0x00


//--------------------- .nv.callgraph             --------------------------
	.section	.nv.callgraph,"",@"SHT_CUDA_CALLGRAPH"
	.align	4
	.sectionentsize	8
	.align		4
        /*0000*/ 	.word	0x00000000
	.align		4
        /*0004*/ 	.word	0xffffffff
	.align		4
        /*0008*/ 	.word	0x00000000
	.align		4
        /*000c*/ 	.word	0xfffffffe
	.align		4
        /*0010*/ 	.word	0x00000000
	.align		4
        /*0014*/ 	.word	0xfffffffd
	.align		4
        /*0018*/ 	.word	0x00000000
	.align		4
        /*001c*/ 	.word	0xfffffffc


//--------------------- .nv.constant4             --------------------------
	.section	.nv.constant4,"a",@progbits
	.align	8
	.align		8
.nv.constant4:
        /*0000*/ 	.dword	_$_str


//--------------------- .text.attn_fwd            --------------------------
	.section	.text.attn_fwd,"ax",@progbits
	.align	128
        .global         attn_fwd
        .type           attn_fwd,@function
        .size           attn_fwd,(.L_x_27 - attn_fwd)
        .other          attn_fwd,@"STO_CUDA_ENTRY STV_DEFAULT"
attn_fwd:
.text.attn_fwd:
[----:B------:R-:W0:Y:S01]  /*0000*/  LDC R1, c[0x0][0x37c] ;  /* 0x0000df00ff017b82 */ /* 0x000e220000000800 */
[----:B------:R-:W1:Y:S01]  /*0010*/  S2R R0, SR_TID.X ;  /* 0x0000000000007919 */ /* 0x000e620000002100 */
[----:B0-----:R-:W-:Y:S01]  /*0020*/  VIADD R1, R1, 0xfffff798 ;  /* 0xfffff79801017836 */ /* 0x001fe20000000000 */
[----:B-1----:R-:W-:-:S13]  /*0030*/  ISETP.GE.U32.AND P0, PT, R0, 0x20, PT ;  /* 0x000000200000780c */ /* 0x002fda0003f06070 */
[----:B------:R-:W-:Y:S05]  /*0040*/  @P0 BRA `(.L_x_0) ;  /* 0x0000000000b80947 */ /* 0x000fea0003800000 */
[----:B------:R-:W0:Y:S01]  /*0050*/  S2UR UR6, SR_CgaCtaId ;  /* 0x00000000000679c3 */ /* 0x000e220000008800 */
[----:B------:R-:W-:Y:S01]  /*0060*/  NOP ;  /* 0x0000000000007918 */ /* 0x000fe20000000000 */
[----:B------:R-:W-:Y:S02]  /*0070*/  UMOV UR4, 0x40 ;  /* 0x0000004000047882 */ /* 0x000fe40000000000 */
[----:B0-----:R-:W-:-:S09]  /*0080*/  ULEA UR4, UR6, UR4, 0x18 ;  /* 0x0000000406047291 */ /* 0x001fd2000f8ec0ff */
[----:B------:R-:W0:Y:S01]  /*0090*/  LDS.U8 R0, [UR4] ;  /* 0x00000004ff007984 */ /* 0x000e220008000000 */
[----:B------:R-:W-:Y:S02]  /*00a0*/  UMOV UR4, 0x400 ;  /* 0x0000040000047882 */ /* 0x000fe40000000000 */
[----:B------:R-:W-:Y:S01]  /*00b0*/  ULEA UR4, UR6, UR4, 0x18 ;  /* 0x0000000406047291 */ /* 0x000fe2000f8ec0ff */
[----:B0-----:R-:W-:-:S13]  /*00c0*/  ISETP.NE.AND P1, PT, R0, RZ, PT ;  /* 0x000000ff0000720c */ /* 0x001fda0003f25270 */
[----:B------:R-:W-:Y:S05]  /*00d0*/  @P1 BRA `(.L_x_1) ;  /* 0x00000000007c1947 */ /* 0x000fea0003800000 */
[----:B------:R-:W-:-:S13]  /*00e0*/  ELECT P1, URZ, PT ;  /* 0x0000000000ff782f */ /* 0x000fda0003820000 */
[----:B------:R-:W-:Y:S05]  /*00f0*/  @!P1 BRA `(.L_x_2) ;  /* 0x0000000000849947 */ /* 0x000fea0003800000 */
[----:B------:R-:W-:Y:S01]  /*0100*/  UMOV UR5, 0x4 ;  /* 0x0000000400057882 */ /* 0x000fe20000000000 */
[----:B------:R-:W-:Y:S02]  /*0110*/  IMAD.MOV.U32 R4, RZ, RZ, 0x1 ;  /* 0x00000001ff047424 */ /* 0x000fe400078e00ff */
[----:B------:R-:W-:Y:S02]  /*0120*/  IMAD.MOV.U32 R5, RZ, RZ, 0xf ;  /* 0x0000000fff057424 */ /* 0x000fe400078e00ff */
[----:B------:R-:W-:Y:S04]  /*0130*/  DEPBAR.LE SB0, 0x36 ;  /* 0x00008d800000791a */ /* 0x000fe80000000000 */
[----:B------:R-:W0:Y:S02]  /*0140*/  UTCATOMSWS.FIND_AND_SET.ALIGN UP0, UR5, UR5 ;  /* 0x00000005000575e3 */ /* 0x000e240008000800 */
[----:B0-----:R-:W-:-:S04]  /*0150*/  PLOP3.LUT P1, PT, PT, PT, UP0, 0x80, 0x8 ;  /* 0x000000000008781c */ /* 0x001fc80003f2f008 */
[----:B------:R-:W-:-:S04]  /*0160*/  SEL R0, RZ, 0xffffffff, !P1 ;  /* 0xffffffffff007807 */ /* 0x000fc80004800000 */
[----:B------:R-:W-:Y:S01]  /*0170*/  ISETP.NE.AND P1, PT, R0, RZ, PT ;  /* 0x000000ff0000720c */ /* 0x000fe20003f25270 */
[----:B------:R-:W-:-:S12]  /*0180*/  IMAD.U32 R0, RZ, RZ, UR5 ;  /* 0x00000005ff007e24 */ /* 0x000fd8000f8e00ff */
[----:B------:R-:W-:Y:S05]  /*0190*/  @P1 BRA `(.L_x_3) ;  /* 0x0000000000241947 */ /* 0x000fea0003800000 */
.L_x_4:
[----:B------:R-:W-:Y:S05]  /*01a0*/  NANOSLEEP 0x64 ;  /* 0x000000640000795d */ /* 0x000fea0003800000 */
[----:B------:R-:W-:-:S05]  /*01b0*/  UMOV UR5, 0x4 ;  /* 0x0000000400057882 */ /* 0x000fca0000000000 */
[----:B------:R-:W-:Y:S04]  /*01c0*/  DEPBAR.LE SB0, 0x36 ;  /* 0x00008d800000791a */ /* 0x000fe80000000000 */
[----:B------:R-:W0:Y:S02]  /*01d0*/  UTCATOMSWS.FIND_AND_SET.ALIGN UP0, UR5, UR5 ;  /* 0x00000005000575e3 */ /* 0x000e240008000800 */
[----:B0-----:R-:W-:-:S04]  /*01e0*/  PLOP3.LUT P1, PT, PT, PT, UP0, 0x80, 0x8 ;  /* 0x000000000008781c */ /* 0x001fc80003f2f008 */
[----:B------:R-:W-:-:S04]  /*01f0*/  SEL R0, RZ, 0xffffffff, !P1 ;  /* 0xffffffffff007807 */ /* 0x000fc80004800000 */
[----:B------:R-:W-:Y:S01]  /*0200*/  ISETP.NE.AND P1, PT, R0, RZ, PT ;  /* 0x000000ff0000720c */ /* 0x000fe20003f25270 */
[----:B------:R-:W-:-:S12]  /*0210*/  IMAD.U32 R0, RZ, RZ, UR5 ;  /* 0x00000005ff007e24 */ /* 0x000fd8000f8e00ff */
[----:B------:R-:W-:Y:S05]  /*0220*/  @!P1 BRA `(.L_x_4) ;  /* 0xfffffffc00dc9947 */ /* 0x000fea000383ffff */
.L_x_3:
[C---:B------:R-:W-:Y:S01]  /*0230*/  VIADD R3, R0.reuse, 0x10 ;  /* 0x0000001000037836 */ /* 0x040fe20000000000 */
[----:B------:R-:W-:Y:S01]  /*0240*/  UMOV UR5, 0x50 ;  /* 0x0000005000057882 */ /* 0x000fe20000000000 */
[----:B------:R-:W-:Y:S01]  /*0250*/  SHF.L.U32 R2, R5, R0, RZ ;  /* 0x0000000005027219 */ /* 0x000fe200000006ff */
[----:B------:R-:W-:Y:S01]  /*0260*/  ULEA UR5, UR6, UR5, 0x18 ;  /* 0x0000000506057291 */ /* 0x000fe2000f8ec0ff */
[----:B------:R-:W-:Y:S01]  /*0270*/  IMAD.SHL.U32 R0, R0, 0x20, RZ ;  /* 0x0000002000007824 */ /* 0x000fe200078e00ff */
[----:B------:R-:W-:-:S04]  /*0280*/  SHF.L.U32 R3, R4, R3, RZ ;  /* 0x0000000304037219 */ /* 0x000fc800000006ff */
[----:B------:R-:W-:-:S05]  /*0290*/  LOP3.LUT R2, R3, R2, RZ, 0xfc, !PT ;  /* 0x0000000203027212 */ /* 0x000fca00078efcff */
[----:B------:R0:W-:Y:S04]  /*02a0*/  ATOMS.OR RZ, [UR5], R2 ;  /* 0x00000002ffff798c */ /* 0x0001e8000b000005 */
[----:B------:R0:W-:Y:S01]  /*02b0*/  STS [UR4], R0 ;  /* 0x00000000ff007988 */ /* 0x0001e20008000804 */
[----:B------:R-:W-:Y:S05]  /*02c0*/  BRA `(.L_x_2) ;  /* 0x0000000000107947 */ /* 0x000fea0003800000 */
.L_x_1:
[----:B------:R-:W-:Y:S01]  /*02d0*/  IMAD.MOV.U32 R0, RZ, RZ, -0x1 ;  /* 0xffffffffff007424 */ /* 0x000fe200078e00ff */
[----:B------:R-:W-:-:S04]  /*02e0*/  MOV R2, 0x310 ;  /* 0x0000031000027802 */ /* 0x000fc80000000f00 */
[----:B------:R0:W-:Y:S03]  /*02f0*/  STS [UR4], R0 ;  /* 0x00000000ff007988 */ /* 0x0001e60008000804 */
[----:B0-----:R-:W-:Y:S05]  /*0300*/  CALL.REL.NOINC `($__internal_1_$__cuda_sm10x_tcgen05_guardrail_trap_phase_invalid_during_alloc) ;  /* 0x00000174006c7944 */ /* 0x001fea0003c00000 */
.L_x_2:
[----:B------:R-:W-:Y:S05]  /*0310*/  WARPSYNC.ALL ;  /* 0x0000000000007948 */ /* 0x000fea0003800000 */
[----:B------:R-:W-:Y:S01]  /*0320*/  NOP ;  /* 0x0000000000007918 */ /* 0x000fe20000000000 */
.L_x_0:
[----:B------:R-:W1:Y:S01]  /*0330*/  S2R R79, SR_TID.X ;  /* 0x00000000004f7919 */ /* 0x000e620000002100 */
[----:B------:R-:W2:Y:S01]  /*0340*/  S2UR UR14, SR_CTAID.Y ;  /* 0x00000000000e79c3 */ /* 0x000ea20000002600 */
[----:B------:R-:W2:Y:S01]  /*0350*/  LDCU.64 UR8, c[0x0][0x3b0] ;  /* 0x00007600ff0877ac */ /* 0x000ea20008000a00 */
[----:B------:R-:W3:Y:S01]  /*0360*/  S2R R3, SR_CTAID.X ;  /* 0x0000000000037919 */ /* 0x000ee20000002500 */
[----:B------:R-:W4:Y:S05]  /*0370*/  LDCU.64 UR4, c[0x0][0x3b0] ;  /* 0x00007600ff0477ac */ /* 0x000f2a0008000a00 */
[----:B------:R-:W0:Y:S01]  /*0380*/  S2UR UR6, SR_CgaCtaId ;  /* 0x00000000000679c3 */ /* 0x000e220000008800 */
[----:B------:R-:W0:Y:S01]  /*0390*/  LDCU UR7, c[0x0][0x3b8] ;  /* 0x00007700ff0777ac */ /* 0x000e220008000800 */
[----:B------:R-:W-:Y:S01]  /*03a0*/  UMOV UR13, 0x400 ;  /* 0x00000400000d7882 */ /* 0x000fe20000000000 */
[----:B------:R-:W0:Y:S05]  /*03b0*/  LDCU.64 UR30, c[0x0][0x358] ;  /* 0x00006b00ff1e77ac */ /* 0x000e2a0008000a00 */
[----:B------:R-:W3:Y:S08]  /*03c0*/  LDC.64 R4, c[0x0][0x380] ;  /* 0x0000e000ff047b82 */ /* 0x000ef00000000a00 */
[----:B------:R-:W3:Y:S01]  /*03d0*/  LDC.64 R8, c[0x0][0x380] ;  /* 0x0000e000ff087b82 */ /* 0x000ee20000000a00 */
[----:B--2---:R-:W-:-:S02]  /*03e0*/  UIMAD UR8, UR14, UR8, URZ ;  /* 0x000000080e0872a4 */ /* 0x004fc4000f8e02ff */
[----:B----4-:R-:W-:Y:S01]  /*03f0*/  UIMAD UR4, UR14, UR4, URZ ;  /* 0x000000040e0472a4 */ /* 0x010fe2000f8e02ff */
[----:B01----:R-:W-:-:S04]  /*0400*/  LOP3.LUT R0, R79, 0x3f, RZ, 0xc0, !PT ;  /* 0x0000003f4f007812 */ /* 0x003fc800078ec0ff */
[----:B------:R-:W0:Y:S01]  /*0410*/  LDC R15, c[0x0][0x3b8] ;  /* 0x0000ee00ff0f7b82 */ /* 0x000e220000000800 */
[----:B------:R-:W-:-:S07]  /*0420*/  ULEA UR13, UR6, UR13, 0x18 ;  /* 0x0000000d060d7291 */ /* 0x000fce000f8ec0ff */
[----:B------:R-:W-:Y:S01]  /*0430*/  BAR.SYNC.DEFER_BLOCKING 0x0 ;  /* 0x0000000000007b1d */ /* 0x000fe20000010000 */
[----:B---3--:R-:W-:-:S04]  /*0440*/  IMAD R2, R3, 0x40, R0 ;  /* 0x0000004003027824 */ /* 0x008fc800078e0200 */
[----:B------:R-:W-:Y:S01]  /*0450*/  IMAD R3, R2, UR9, RZ ;  /* 0x0000000902037c24 */ /* 0x000fe2000f8e02ff */
[----:B------:R-:W-:Y:S01]  /*0460*/  USHF.R.S32.HI UR9, URZ, 0x1f, UR8 ;  /* 0x0000001fff097899 */ /* 0x000fe20008011408 */
[----:B------:R1:W-:Y:S03]  /*0470*/  STL [R1+0x7ec], R2 ;  /* 0x0007ec0201007387 */ /* 0x0003e60000100800 */
[----:B------:R-:W-:Y:S02]  /*0480*/  IADD3 R4, P2, P1, R3, UR8, R4 ;  /* 0x0000000803047c10 */ /* 0x000fe4000f95e004 */
[----:B------:R-:W-:Y:S02]  /*0490*/  SHF.R.S32.HI R0, RZ, 0x1f, R3 ;  /* 0x0000001fff007819 */ /* 0x000fe40000011403 */
[----:B------:R-:W-:Y:S02]  /*04a0*/  SHF.R.U32.HI R3, RZ, 0x6, R79 ;  /* 0x00000006ff037819 */ /* 0x000fe4000001164f */
[----:B------:R-:W-:Y:S01]  /*04b0*/  IADD3.X R10, PT, PT, R0, UR9, R5, P2, P1 ;  /* 0x00000009000a7c10 */ /* 0x000fe200097e2405 */
[----:B------:R-:W-:Y:S01]  /*04c0*/  IMAD R5, R2, UR5, RZ ;  /* 0x0000000502057c24 */ /* 0x000fe2000f8e02ff */
[C---:B------:R-:W-:Y:S01]  /*04d0*/  LEA.HI R0, R79.reuse, 0x7e, RZ, 0x1a ;  /* 0x0000007e4f007811 */ /* 0x040fe200078fd0ff */
[----:B------:R-:W-:Y:S01]  /*04e0*/  USHF.R.S32.HI UR5, URZ, 0x1f, UR4 ;  /* 0x0000001fff057899 */ /* 0x000fe20008011404 */
[----:B-1----:R-:W-:Y:S01]  /*04f0*/  LEA.HI R2, R79, 0x6e, RZ, 0x1a ;  /* 0x0000006e4f027811 */ /* 0x002fe200078fd0ff */
[----:B------:R-:W1:Y:S02]  /*0500*/  LDS R66, [UR13] ;  /* 0x0000000dff427984 */ /* 0x000e640008000800 */
[----:B------:R-:W-:Y:S01]  /*0510*/  IMAD R7, R0, UR7, RZ ;  /* 0x0000000700077c24 */ /* 0x000fe2000f8e02ff */
[----:B------:R-:W-:Y:S01]  /*0520*/  SGXT.U32 R0, R3, 0x1 ;  /* 0x000000010300781a */ /* 0x000fe20000000000 */
[----:B------:R-:W-:Y:S01]  /*0530*/  IMAD R11, R2, UR7, RZ ;  /* 0x00000007020b7c24 */ /* 0x000fe2000f8e02ff */
[----:B------:R-:W-:Y:S01]  /*0540*/  IADD3 R3, P1, P2, R5, UR4, R8 ;  /* 0x0000000405037c10 */ /* 0x000fe2000fa3e008 */
[----:B------:R-:W2:Y:S01]  /*0550*/  LDCU UR4, c[0x0][0x3c8] ;  /* 0x00007900ff0477ac */ /* 0x000ea20008000800 */
[-C--:B------:R-:W-:Y:S01]  /*0560*/  IADD3 R6, P3, PT, R7, R4.reuse, RZ ;  /* 0x0000000407067210 */ /* 0x080fe20007f7e0ff */
[----:B0-----:R-:W-:Y:S01]  /*0570*/  IMAD R12, R0, R15, RZ ;  /* 0x0000000f000c7224 */ /* 0x001fe200078e02ff */
[----:B------:R-:W-:-:S02]  /*0580*/  IADD3 R16, P4, PT, R11, R4, RZ ;  /* 0x000000040b107210 */ /* 0x000fc40007f9e0ff */
[----:B------:R-:W-:Y:S01]  /*0590*/  SHF.R.S32.HI R2, RZ, 0x1f, R5 ;  /* 0x0000001fff027819 */ /* 0x000fe20000011405 */
[----:B------:R-:W-:Y:S01]  /*05a0*/  IMAD R20, R15, 0x2, R12 ;  /* 0x000000020f147824 */ /* 0x000fe200078e020c */
[C---:B------:R-:W-:Y:S02]  /*05b0*/  LEA.HI R4, R79.reuse, 0xe, RZ, 0x1a ;  /* 0x0000000e4f047811 */ /* 0x040fe400078fd0ff */
[----:B------:R-:W-:Y:S02]  /*05c0*/  IADD3.X R2, PT, PT, R2, UR5, R9, P1, P2 ;  /* 0x0000000502027c10 */ /* 0x000fe40008fe4409 */
[----:B------:R-:W-:Y:S01]  /*05d0*/  LEA.HI R14, R79, 0x1e, RZ, 0x1a ;  /* 0x0000001e4f0e7811 */ /* 0x000fe200078fd0ff */
[----:B------:R-:W-:Y:S01]  /*05e0*/  IMAD R13, R4, R15, RZ ;  /* 0x0000000f040d7224 */ /* 0x000fe200078e02ff */
[----:B------:R-:W-:Y:S01]  /*05f0*/  BAR.SYNC.DEFER_BLOCKING 0x0 ;  /* 0x0000000000007b1d */ /* 0x000fe20000010000 */
[----:B------:R-:W-:Y:S02]  /*0600*/  IADD3 R8, P1, PT, R12, R3, RZ ;  /* 0x000000030c087210 */ /* 0x000fe40007f3e0ff */
[----:B------:R-:W-:Y:S01]  /*0610*/  IMAD R19, R14, R15, RZ ;  /* 0x0000000f0e137224 */ /* 0x000fe200078e02ff */
[----:B------:R-:W-:-:S02]  /*0620*/  LEA.HI.X.SX32 R17, R11, R10, 0x1, P4 ;  /* 0x0000000a0b117211 */ /* 0x000fc400020f0eff */
[----:B------:R-:W-:Y:S02]  /*0630*/  LEA.HI.X.SX32 R9, R12, R2, 0x1, P1 ;  /* 0x000000020c097211 */ /* 0x000fe400008f0eff */
[C---:B------:R-:W-:Y:S02]  /*0640*/  LEA.HI R18, R79.reuse, 0x2e, RZ, 0x1a ;  /* 0x0000002e4f127811 */ /* 0x040fe400078fd0ff */
[----:B------:R-:W-:Y:S02]  /*0650*/  LEA.HI R14, R79, 0x3e, RZ, 0x1a ;  /* 0x0000003e4f0e7811 */ /* 0x000fe400078fd0ff */
[----:B------:R-:W-:Y:S01]  /*0660*/  IADD3 R12, P1, PT, R13, R3, RZ ;  /* 0x000000030d0c7210 */ /* 0x000fe20007f3e0ff */
[----:B------:R-:W-:Y:S01]  /*0670*/  IMAD R21, R18, R15, RZ ;  /* 0x0000000f12157224 */ /* 0x000fe200078e02ff */
[----:B------:R-:W-:Y:S02]  /*0680*/  LEA.HI.X.SX32 R7, R7, R10, 0x1, P3 ;  /* 0x0000000a07077211 */ /* 0x000fe400018f0eff */
[----:B------:R-:W-:-:S02]  /*0690*/  LEA.HI.X.SX32 R13, R13, R2, 0x1, P1 ;  /* 0x000000020d0d7211 */ /* 0x000fc400008f0eff */
[C---:B------:R-:W-:Y:S02]  /*06a0*/  IADD3 R10, P2, PT, R20.reuse, R3, RZ ;  /* 0x00000003140a7210 */ /* 0x040fe40007f5e0ff */
[----:B------:R-:W-:Y:S01]  /*06b0*/  LEA.HI R18, R79, 0x4e, RZ, 0x1a ;  /* 0x0000004e4f127811 */ /* 0x000fe200078fd0ff */
[----:B------:R0:W5:Y:S04]  /*06c0*/  LDG.E.U8 R5, desc[UR30][R8.64] ;  /* 0x0000001e08057981 */ /* 0x000168000c1e1100 */
[----:B------:R3:W5:Y:S01]  /*06d0*/  LDG.E.U8 R4, desc[UR30][R16.64] ;  /* 0x0000001e10047981 */ /* 0x000762000c1e1100 */
[----:B------:R-:W-:-:S03]  /*06e0*/  LEA.HI.X.SX32 R11, R20, R2, 0x1, P2 ;  /* 0x00000002140b7211 */ /* 0x000fc600010f0eff */
[----:B------:R-:W5:Y:S01]  /*06f0*/  LDG.E.U8 R0, desc[UR30][R6.64] ;  /* 0x0000001e06007981 */ /* 0x000f62000c1e1100 */
[----:B0-----:R-:W-:Y:S01]  /*0700*/  IMAD R9, R14, R15, RZ ;  /* 0x0000000f0e097224 */ /* 0x001fe200078e02ff */
[----:B------:R-:W-:Y:S02]  /*0710*/  LEA.HI R14, R79, 0x5e, RZ, 0x1a ;  /* 0x0000005e4f0e7811 */ /* 0x000fe400078fd0ff */
[----:B---3--:R-:W-:Y:S01]  /*0720*/  IADD3 R16, P1, PT, R19, R3, RZ ;  /* 0x0000000313107210 */ /* 0x008fe20007f3e0ff */
[----:B------:R-:W-:Y:S01]  /*0730*/  IMAD R18, R18, R15, RZ ;  /* 0x0000000f12127224 */ /* 0x000fe200078e02ff */
[----:B------:R-:W-:Y:S01]  /*0740*/  IADD3 R22, P2, PT, R21, R3, RZ ;  /* 0x0000000315167210 */ /* 0x000fe20007f5e0ff */
[----:B------:R-:W-:Y:S01]  /*0750*/  IMAD R14, R14, R15, RZ ;  /* 0x0000000f0e0e7224 */ /* 0x000fe200078e02ff */
[-C--:B------:R-:W-:Y:S01]  /*0760*/  LEA.HI.X.SX32 R17, R19, R2.reuse, 0x1, P1 ;  /* 0x0000000213117211 */ /* 0x080fe200008f0eff */
[----:B------:R-:W-:Y:S01]  /*0770*/  IMAD R20, R15, 0x2, R20 ;  /* 0x000000020f147824 */ /* 0x000fe200078e0214 */
[----:B------:R-:W-:Y:S01]  /*0780*/  IADD3 R24, P1, PT, R9, R3, RZ ;  /* 0x0000000309187210 */ /* 0x000fe20007f3e0ff */
[----:B------:R-:W5:Y:S01]  /*0790*/  LDG.E.U8 R6, desc[UR30][R10.64] ;  /* 0x0000001e0a067981 */ /* 0x000f62000c1e1100 */
[----:B------:R-:W-:-:S02]  /*07a0*/  LEA.HI.X.SX32 R23, R21, R2, 0x1, P2 ;  /* 0x0000000215177211 */ /* 0x000fc400010f0eff */
[-C--:B------:R-:W-:Y:S01]  /*07b0*/  LEA.HI.X.SX32 R25, R9, R2.reuse, 0x1, P1 ;  /* 0x0000000209197211 */ /* 0x080fe200008f0eff */
[----:B------:R0:W5:Y:S01]  /*07c0*/  LDG.E.U8 R8, desc[UR30][R16.64] ;  /* 0x0000001e10087981 */ /* 0x000162000c1e1100 */
[-C--:B------:R-:W-:Y:S02]  /*07d0*/  IADD3 R26, P2, PT, R18, R3.reuse, RZ ;  /* 0x00000003121a7210 */ /* 0x080fe40007f5e0ff */
[-C--:B------:R-:W-:Y:S01]  /*07e0*/  IADD3 R28, P1, PT, R14, R3.reuse, RZ ;  /* 0x000000030e1c7210 */ /* 0x080fe20007f3e0ff */
[----:B------:R3:W5:Y:S01]  /*07f0*/  LDG.E.U8 R9, desc[UR30][R22.64] ;  /* 0x0000001e16097981 */ /* 0x000762000c1e1100 */
[-C--:B------:R-:W-:Y:S02]  /*0800*/  LEA.HI.X.SX32 R27, R18, R2.reuse, 0x1, P2 ;  /* 0x00000002121b7211 */ /* 0x080fe400010f0eff */
[-C--:B------:R-:W-:Y:S01]  /*0810*/  LEA.HI.X.SX32 R29, R14, R2.reuse, 0x1, P1 ;  /* 0x000000020e1d7211 */ /* 0x080fe200008f0eff */
[C---:B------:R-:W-:Y:S01]  /*0820*/  IMAD R14, R15.reuse, 0x2, R20 ;  /* 0x000000020f0e7824 */ /* 0x040fe200078e0214 */
[CC--:B------:R-:W-:Y:S01]  /*0830*/  IADD3 R18, P1, PT, R20.reuse, R3.reuse, RZ ;  /* 0x0000000314127210 */ /* 0x0c0fe20007f3e0ff */
[----:B------:R4:W5:Y:S02]  /*0840*/  LDG.E.U8 R10, desc[UR30][R24.64] ;  /* 0x0000001e180a7981 */ /* 0x000964000c1e1100 */
[C---:B0-----:R-:W-:Y:S01]  /*0850*/  IMAD R16, R15.reuse, 0x2, R14 ;  /* 0x000000020f107824 */ /* 0x041fe200078e020e */
[----:B------:R-:W-:Y:S01]  /*0860*/  LEA.HI.X.SX32 R19, R20, R2, 0x1, P1 ;  /* 0x0000000214137211 */ /* 0x000fe200008f0eff */
[----:B------:R-:W5:Y:S01]  /*0870*/  LDG.E.U8 R7, desc[UR30][R12.64] ;  /* 0x0000001e0c077981 */ /* 0x000f62000c1e1100 */
[----:B------:R-:W-:Y:S01]  /*0880*/  IADD3 R20, P1, PT, R14, R3, RZ ;  /* 0x000000030e147210 */ /* 0x000fe20007f3e0ff */
[----:B------:R-:W-:-:S02]  /*0890*/  IMAD R30, R15, 0x2, R16 ;  /* 0x000000020f1e7824 */ /* 0x000fc400078e0210 */
[----:B------:R0:W5:Y:S01]  /*08a0*/  LDG.E.U8 R11, desc[UR30][R26.64] ;  /* 0x0000001e1a0b7981 */ /* 0x000162000c1e1100 */
[-C--:B------:R-:W-:Y:S02]  /*08b0*/  LEA.HI.X.SX32 R21, R14, R2.reuse, 0x1, P1 ;  /* 0x000000020e157211 */ /* 0x080fe400008f0eff */
[CC--:B---3--:R-:W-:Y:S01]  /*08c0*/  IADD3 R22, P1, PT, R16.reuse, R3.reuse, RZ ;  /* 0x0000000310167210 */ /* 0x0c8fe20007f3e0ff */
[C---:B------:R-:W-:Y:S01]  /*08d0*/  IMAD R32, R15.reuse, 0x2, R30 ;  /* 0x000000020f207824 */ /* 0x040fe200078e021e */
[----:B------:R3:W5:Y:S02]  /*08e0*/  LDG.E.U8 R12, desc[UR30][R28.64] ;  /* 0x0000001e1c0c7981 */ /* 0x000764000c1e1100 */
[-C--:B------:R-:W-:Y:S02]  /*08f0*/  LEA.HI.X.SX32 R23, R16, R2.reuse, 0x1, P1 ;  /* 0x0000000210177211 */ /* 0x080fe400008f0eff */
[CC--:B----4-:R-:W-:Y:S01]  /*0900*/  IADD3 R24, P1, PT, R30.reuse, R3.reuse, RZ ;  /* 0x000000031e187210 */ /* 0x0d0fe20007f3e0ff */
[----:B------:R4:W5:Y:S03]  /*0910*/  LDG.E.U8 R14, desc[UR30][R20.64] ;  /* 0x0000001e140e7981 */ /* 0x000966000c1e1100 */
[-C--:B------:R-:W-:Y:S01]  /*0920*/  LEA.HI.X.SX32 R25, R30, R2.reuse, 0x1, P1 ;  /* 0x000000021e197211 */ /* 0x080fe200008f0eff */
[C---:B------:R-:W-:Y:S01]  /*0930*/  IMAD R30, R15.reuse, 0x4, R32 ;  /* 0x000000040f1e7824 */ /* 0x040fe200078e0220 */
[-C--:B0-----:R-:W-:Y:S01]  /*0940*/  IADD3 R26, P1, PT, R32, R3.reuse, RZ ;  /* 0x00000003201a7210 */ /* 0x081fe20007f3e0ff */
[----:B------:R0:W5:Y:S02]  /*0950*/  LDG.E.U8 R16, desc[UR30][R22.64] ;  /* 0x0000001e16107981 */ /* 0x000164000c1e1100 */
[C---:B------:R-:W-:Y:S01]  /*0960*/  IMAD R34, R15.reuse, 0x2, R30 ;  /* 0x000000020f227824 */ /* 0x040fe200078e021e */
[-C--:B---3--:R-:W-:Y:S01]  /*0970*/  IADD3 R28, P2, PT, R30, R3.reuse, RZ ;  /* 0x000000031e1c7210 */ /* 0x088fe20007f5e0ff */
[----:B------:R3:W5:Y:S02]  /*0980*/  LDG.E.U8 R17, desc[UR30][R24.64] ;  /* 0x0000001e18117981 */ /* 0x000764000c1e1100 */
[C---:B----4-:R-:W-:Y:S01]  /*0990*/  IMAD R20, R15.reuse, 0x2, R34 ;  /* 0x000000020f147824 */ /* 0x050fe200078e0222 */
[-C--:B------:R-:W-:Y:S01]  /*09a0*/  LEA.HI.X.SX32 R27, R32, R2.reuse, 0x1, P1 ;  /* 0x00000002201b7211 */ /* 0x080fe200008f0eff */
[----:B------:R-:W5:Y:S01]  /*09b0*/  LDG.E.U8 R13, desc[UR30][R18.64] ;  /* 0x0000001e120d7981 */ /* 0x000f62000c1e1100 */
[----:B------:R-:W-:Y:S01]  /*09c0*/  LEA.HI.X.SX32 R29, R30, R2, 0x1, P2 ;  /* 0x000000021e1d7211 */ /* 0x000fe200010f0eff */
[----:B0-----:R-:W-:Y:S01]  /*09d0*/  IMAD R22, R15, 0x2, R20 ;  /* 0x000000020f167824 */ /* 0x001fe200078e0214 */
[----:B------:R-:W-:-:S03]  /*09e0*/  IADD3 R30, P1, PT, R34, R3, RZ ;  /* 0x00000003221e7210 */ /* 0x000fc60007f3e0ff */
[C---:B------:R-:W-:Y:S01]  /*09f0*/  IMAD R38, R15.reuse, 0x2, R22 ;  /* 0x000000020f267824 */ /* 0x040fe200078e0216 */
[-C--:B------:R-:W-:Y:S02]  /*0a00*/  LEA.HI.X.SX32 R31, R34, R2.reuse, 0x1, P1 ;  /* 0x00000002221f7211 */ /* 0x080fe400008f0eff */
[-C--:B------:R-:W-:Y:S01]  /*0a10*/  IADD3 R32, P1, PT, R20, R3.reuse, RZ ;  /* 0x0000000314207210 */ /* 0x080fe20007f3e0ff */
[----:B---3--:R-:W-:Y:S01]  /*0a20*/  IMAD R24, R15, 0x2, R38 ;  /* 0x000000020f187824 */ /* 0x008fe200078e0226 */
[-C--:B------:R-:W-:Y:S01]  /*0a30*/  IADD3 R36, P2, PT, R38, R3.reuse, RZ ;  /* 0x0000000326247210 */ /* 0x080fe20007f5e0ff */
[----:B------:R0:W5:Y:S01]  /*0a40*/  LDG.E.U8 R18, desc[UR30][R26.64] ;  /* 0x0000001e1a127981 */ /* 0x000162000c1e1100 */
[-C--:B------:R-:W-:Y:S02]  /*0a50*/  LEA.HI.X.SX32 R33, R20, R2.reuse, 0x1, P1 ;  /* 0x0000000214217211 */ /* 0x080fe400008f0eff */
[----:B------:R-:W-:Y:S01]  /*0a60*/  IADD3 R34, P1, PT, R22, R3, RZ ;  /* 0x0000000316227210 */ /* 0x000fe20007f3e0ff */
[----:B------:R3:W5:Y:S01]  /*0a70*/  LDG.E.U8 R19, desc[UR30][R28.64] ;  /* 0x0000001e1c137981 */ /* 0x000762000c1e1100 */
[----:B------:R-:W-:-:S02]  /*0a80*/  LEA.HI.X.SX32 R37, R38, R2, 0x1, P2 ;  /* 0x0000000226257211 */ /* 0x000fc400010f0eff */
[-C--:B------:R-:W-:Y:S01]  /*0a90*/  LEA.HI.X.SX32 R35, R22, R2.reuse, 0x1, P1 ;  /* 0x0000000216237211 */ /* 0x080fe200008f0eff */
[----:B------:R4:W5:Y:S01]  /*0aa0*/  LDG.E.U8 R20, desc[UR30][R30.64] ;  /* 0x0000001e1e147981 */ /* 0x000962000c1e1100 */
[CC--:B------:R-:W-:Y:S01]  /*0ab0*/  IADD3 R38, P1, PT, R24.reuse, R3.reuse, RZ ;  /* 0x0000000318267210 */ /* 0x0c0fe20007f3e0ff */
[C---:B0-----:R-:W-:Y:S02]  /*0ac0*/  IMAD R26, R15.reuse, 0x2, R24 ;  /* 0x000000020f1a7824 */ /* 0x041fe400078e0218 */
[----:B------:R-:W5:Y:S01]  /*0ad0*/  LDG.E.U8 R22, desc[UR30][R34.64] ;  /* 0x0000001e22167981 */ /* 0x000f62000c1e1100 */
[-C--:B------:R-:W-:Y:S01]  /*0ae0*/  LEA.HI.X.SX32 R39, R24, R2.reuse, 0x1, P1 ;  /* 0x0000000218277211 */ /* 0x080fe200008f0eff */
[C---:B------:R-:W-:Y:S01]  /*0af0*/  IMAD R40, R15.reuse, 0x4, R26 ;  /* 0x000000040f287824 */ /* 0x040fe200078e021a */
[CC--:B---3--:R-:W-:Y:S01]  /*0b00*/  IADD3 R28, P1, PT, R26.reuse, R3.reuse, RZ ;  /* 0x000000031a1c7210 */ /* 0x0c8fe20007f3e0ff */
[----:B------:R0:W5:Y:S03]  /*0b10*/  LDG.E.U8 R21, desc[UR30][R32.64] ;  /* 0x0000001e20157981 */ /* 0x000166000c1e1100 */
[-C--:B------:R-:W-:Y:S01]  /*0b20*/  LEA.HI.X.SX32 R29, R26, R2.reuse, 0x1, P1 ;  /* 0x000000021a1d7211 */ /* 0x080fe200008f0eff */
[C---:B------:R-:W-:Y:S01]  /*0b30*/  IMAD R26, R15.reuse, 0x2, R40 ;  /* 0x000000020f1a7824 */ /* 0x040fe200078e0228 */
[CC--:B----4-:R-:W-:Y:S01]  /*0b40*/  IADD3 R30, P1, PT, R40.reuse, R3.reuse, RZ ;  /* 0x00000003281e7210 */ /* 0x0d0fe20007f3e0ff */
[----:B------:R3:W5:Y:S03]  /*0b50*/  LDG.E.U8 R23, desc[UR30][R36.64] ;  /* 0x0000001e24177981 */ /* 0x000766000c1e1100 */
[-C--:B------:R-:W-:Y:S01]  /*0b60*/  LEA.HI.X.SX32 R31, R40, R2.reuse, 0x1, P1 ;  /* 0x00000002281f7211 */ /* 0x080fe200008f0eff */
[C---:B------:R-:W-:Y:S01]  /*0b70*/  IMAD R40, R15.reuse, 0x2, R26 ;  /* 0x000000020f287824 */ /* 0x040fe200078e021a */
[-C--:B0-----:R-:W-:Y:S01]  /*0b80*/  IADD3 R32, P1, PT, R26, R3.reuse, RZ ;  /* 0x000000031a207210 */ /* 0x081fe20007f3e0ff */
[----:B------:R0:W5:Y:S02]  /*0b90*/  LDG.E.U8 R24, desc[UR30][R38.64] ;  /* 0x0000001e26187981 */ /* 0x000164000c1e1100 */
[C---:B------:R-:W-:Y:S01]  /*0ba0*/  IMAD R42, R15.reuse, 0x2, R40 ;  /* 0x000000020f2a7824 */ /* 0x040fe200078e0228 */
[C---:B------:R-:W-:Y:S01]  /*0bb0*/  IADD3 R34, P2, PT, R40.reuse, R3, RZ ;  /* 0x0000000328227210 */ /* 0x040fe20007f5e0ff */
[----:B------:R-:W5:Y:S03]  /*0bc0*/  LDG.E.U8 R25, desc[UR30][R28.64] ;  /* 0x0000001e1c197981 */ /* 0x000f66000c1e1100 */
[-C--:B------:R-:W-:Y:S01]  /*0bd0*/  LEA.HI.X.SX32 R35, R40, R2.reuse, 0x1, P2 ;  /* 0x0000000228237211 */ /* 0x080fe200010f0eff */
[----:B------:R-:W-:Y:S01]  /*0be0*/  IMAD R40, R15, 0x2, R42 ;  /* 0x000000020f287824 */ /* 0x000fe200078e022a */
[----:B------:R-:W-:-:S02]  /*0bf0*/  LEA.HI.X.SX32 R33, R26, R2, 0x1, P1 ;  /* 0x000000021a217211 */ /* 0x000fc400008f0eff */
[CC--:B---3--:R-:W-:Y:S01]  /*0c00*/  IADD3 R36, P1, PT, R42.reuse, R3.reuse, RZ ;  /* 0x000000032a247210 */ /* 0x0c8fe20007f3e0ff */
[C---:B------:R-:W-:Y:S01]  /*0c10*/  IMAD R44, R15.reuse, 0x2, R40 ;  /* 0x000000020f2c7824 */ /* 0x040fe200078e0228 */
[----:B------:R-:W5:Y:S02]  /*0c20*/  LDG.E.U8 R26, desc[UR30][R30.64] ;  /* 0x0000001e1e1a7981 */ /* 0x000f64000c1e1100 */
[-C--:B------:R-:W-:Y:S01]  /*0c30*/  LEA.HI.X.SX32 R37, R42, R2.reuse, 0x1, P1 ;  /* 0x000000022a257211 */ /* 0x080fe200008f0eff */
[C---:B------:R-:W-:Y:S01]  /*0c40*/  IMAD R46, R15.reuse, 0x2, R44 ;  /* 0x000000020f2e7824 */ /* 0x040fe200078e022c */
[CC--:B0-----:R-:W-:Y:S01]  /*0c50*/  IADD3 R38, P1, PT, R40.reuse, R3.reuse, RZ ;  /* 0x0000000328267210 */ /* 0x0c1fe20007f3e0ff */
[----:B------:R0:W5:Y:S02]  /*0c60*/  LDG.E.U8 R28, desc[UR30][R34.64] ;  /* 0x0000001e221c7981 */ /* 0x000164000c1e1100 */
[----:B------:R-:W-:Y:S01]  /*0c70*/  IMAD R48, R15, 0x4, R46 ;  /* 0x000000040f307824 */ /* 0x000fe200078e022e */
[----:B------:R-:W-:Y:S01]  /*0c80*/  LEA.HI.X.SX32 R39, R40, R2, 0x1, P1 ;  /* 0x0000000228277211 */ /* 0x000fe200008f0eff */
[----:B------:R3:W5:Y:S01]  /*0c90*/  LDG.E.U8 R29, desc[UR30][R36.64] ;  /* 0x0000001e241d7981 */ /* 0x000762000c1e1100 */
[----:B------:R-:W-:-:S02]  /*0ca0*/  IADD3 R40, P1, PT, R44, R3, RZ ;  /* 0x000000032c287210 */ /* 0x000fc40007f3e0ff */
[-C--:B------:R-:W-:Y:S01]  /*0cb0*/  IADD3 R42, P2, PT, R46, R3.reuse, RZ ;  /* 0x000000032e2a7210 */ /* 0x080fe20007f5e0ff */
[----:B------:R4:W5:Y:S01]  /*0cc0*/  LDG.E.U8 R30, desc[UR30][R38.64] ;  /* 0x0000001e261e7981 */ /* 0x000962000c1e1100 */
[C---:B0-----:R-:W-:Y:S01]  /*0cd0*/  IMAD R34, R15.reuse, 0x2, R48 ;  /* 0x000000020f227824 */ /* 0x041fe200078e0230 */
[-C--:B------:R-:W-:Y:S02]  /*0ce0*/  LEA.HI.X.SX32 R41, R44, R2.reuse, 0x1, P1 ;  /* 0x000000022c297211 */ /* 0x080fe400008f0eff */
[----:B------:R-:W5:Y:S01]  /*0cf0*/  LDG.E.U8 R27, desc[UR30][R32.64] ;  /* 0x0000001e201b7981 */ /* 0x000f62000c1e1100 */
[-C--:B------:R-:W-:Y:S01]  /*0d00*/  IADD3 R44, P1, PT, R48, R3.reuse, RZ ;  /* 0x00000003302c7210 */ /* 0x080fe20007f3e0ff */
[C---:B---3--:R-:W-:Y:S01]  /*0d10*/  IMAD R36, R15.reuse, 0x2, R34 ;  /* 0x000000020f247824 */ /* 0x048fe200078e0222 */
[-C--:B------:R-:W-:Y:S01]  /*0d20*/  LEA.HI.X.SX32 R43, R46, R2.reuse, 0x1, P2 ;  /* 0x000000022e2b7211 */ /* 0x080fe200010f0eff */
[----:B------:R0:W5:Y:S01]  /*0d30*/  LDG.E.U8 R31, desc[UR30][R40.64] ;  /* 0x0000001e281f7981 */ /* 0x000162000c1e1100 */
[----:B------:R-:W-:Y:S01]  /*0d40*/  LEA.HI.X.SX32 R45, R48, R2, 0x1, P1 ;  /* 0x00000002302d7211 */ /* 0x000fe200008f0eff */
[----:B------:R-:W-:Y:S01]  /*0d50*/  IMAD R50, R15, 0x2, R36 ;  /* 0x000000020f327824 */ /* 0x000fe200078e0224 */
[----:B------:R-:W-:-:S03]  /*0d60*/  IADD3 R46, P1, PT, R34, R3, RZ ;  /* 0x00000003222e7210 */ /* 0x000fc60007f3e0ff */
[C---:B------:R-:W-:Y:S01]  /*0d70*/  IMAD R52, R15.reuse, 0x2, R50 ;  /* 0x000000020f347824 */ /* 0x040fe200078e0232 */
[-C--:B------:R-:W-:Y:S01]  /*0d80*/  LEA.HI.X.SX32 R47, R34, R2.reuse, 0x1, P1 ;  /* 0x00000002222f7211 */ /* 0x080fe200008f0eff */
[----:B------:R3:W5:Y:S01]  /*0d90*/  LDG.E.U8 R32, desc[UR30][R42.64] ;  /* 0x0000001e2a207981 */ /* 0x000762000c1e1100 */
[-C--:B----4-:R-:W-:Y:S02]  /*0da0*/  IADD3 R38, P1, PT, R36, R3.reuse, RZ ;  /* 0x0000000324267210 */ /* 0x090fe40007f3e0ff */
[-C--:B------:R-:W-:Y:S01]  /*0db0*/  IADD3 R48, P2, PT, R50, R3.reuse, RZ ;  /* 0x0000000332307210 */ /* 0x080fe20007f5e0ff */
[----:B------:R4:W5:Y:S01]  /*0dc0*/  LDG.E.U8 R33, desc[UR30][R44.64] ;  /* 0x0000001e2c217981 */ /* 0x000962000c1e1100 */
[-C--:B------:R-:W-:Y:S02]  /*0dd0*/  LEA.HI.X.SX32 R39, R36, R2.reuse, 0x1, P1 ;  /* 0x0000000224277211 */ /* 0x080fe400008f0eff */
[-C--:B------:R-:W-:Y:S01]  /*0de0*/  LEA.HI.X.SX32 R49, R50, R2.reuse, 0x1, P2 ;  /* 0x0000000232317211 */ /* 0x080fe200010f0eff */
[C---:B------:R-:W-:Y:S01]  /*0df0*/  IMAD R50, R15.reuse, 0x2, R52 ;  /* 0x000000020f327824 */ /* 0x040fe200078e0234 */
[CC--:B0-----:R-:W-:Y:S01]  /*0e00*/  IADD3 R40, P1, PT, R52.reuse, R3.reuse, RZ ;  /* 0x0000000334287210 */ /* 0x0c1fe20007f3e0ff */
[----:B------:R0:W5:Y:S03]  /*0e10*/  LDG.E.U8 R34, desc[UR30][R46.64] ;  /* 0x0000001e2e227981 */ /* 0x000166000c1e1100 */
[-C--:B------:R-:W-:Y:S01]  /*0e20*/  LEA.HI.X.SX32 R41, R52, R2.reuse, 0x1, P1 ;  /* 0x0000000234297211 */ /* 0x080fe200008f0eff */
[C---:B------:R-:W-:Y:S01]  /*0e30*/  IMAD R52, R15.reuse, 0x2, R50 ;  /* 0x000000020f347824 */ /* 0x040fe200078e0232 */
[CC--:B---3--:R-:W-:Y:S01]  /*0e40*/  IADD3 R42, P1, PT, R50.reuse, R3.reuse, RZ ;  /* 0x00000003322a7210 */ /* 0x0c8fe20007f3e0ff */
[----:B------:R3:W5:Y:S03]  /*0e50*/  LDG.E.U8 R36, desc[UR30][R48.64] ;  /* 0x0000001e30247981 */ /* 0x000766000c1e1100 */
[-C--:B------:R-:W-:Y:S01]  /*0e60*/  LEA.HI.X.SX32 R43, R50, R2.reuse, 0x1, P1 ;  /* 0x00000002322b7211 */ /* 0x080fe200008f0eff */
[C---:B------:R-:W-:Y:S01]  /*0e70*/  IMAD R50, R15.reuse, 0x4, R52 ;  /* 0x000000040f327824 */ /* 0x040fe200078e0234 */
[-C--:B----4-:R-:W-:Y:S01]  /*0e80*/  IADD3 R44, P1, PT, R52, R3.reuse, RZ ;  /* 0x00000003342c7210 */ /* 0x090fe20007f3e0ff */
[----:B------:R-:W5:Y:S02]  /*0e90*/  LDG.E.U8 R35, desc[UR30][R38.64] ;  /* 0x0000001e26237981 */ /* 0x000f64000c1e1100 */
[----:B------:R-:W-:Y:S01]  /*0ea0*/  IMAD R54, R15, 0x2, R50 ;  /* 0x000000020f367824 */ /* 0x000fe200078e0232 */
[----:B0-----:R-:W-:Y:S01]  /*0eb0*/  IADD3 R46, P2, PT, R50, R3, RZ ;  /* 0x00000003322e7210 */ /* 0x001fe20007f5e0ff */
[----:B------:R-:W5:Y:S01]  /*0ec0*/  LDG.E.U8 R37, desc[UR30][R40.64] ;  /* 0x0000001e28257981 */ /* 0x000f62000c1e1100 */
[----:B------:R-:W-:-:S02]  /*0ed0*/  LEA.HI.X.SX32 R45, R52, R2, 0x1, P1 ;  /* 0x00000002342d7211 */ /* 0x000fc400008f0eff */
[-C--:B------:R-:W-:Y:S01]  /*0ee0*/  LEA.HI.X.SX32 R47, R50, R2.reuse, 0x1, P2 ;  /* 0x00000002322f7211 */ /* 0x080fe200010f0eff */
[C---:B------:R-:W-:Y:S01]  /*0ef0*/  IMAD R52, R15.reuse, 0x2, R54 ;  /* 0x000000020f347824 */ /* 0x040fe200078e0236 */
[CC--:B------:R-:W-:Y:S01]  /*0f00*/  IADD3 R50, P1, PT, R54.reuse, R3.reuse, RZ ;  /* 0x0000000336327210 */ /* 0x0c0fe20007f3e0ff */
[----:B------:R0:W5:Y:S03]  /*0f10*/  LDG.E.U8 R39, desc[UR30][R44.64] ;  /* 0x0000001e2c277981 */ /* 0x000166000c1e1100 */
[-C--:B------:R-:W-:Y:S01]  /*0f20*/  LEA.HI.X.SX32 R51, R54, R2.reuse, 0x1, P1 ;  /* 0x0000000236337211 */ /* 0x080fe200008f0eff */
[C---:B------:R-:W-:Y:S01]  /*0f30*/  IMAD R54, R15.reuse, 0x2, R52 ;  /* 0x000000020f367824 */ /* 0x040fe200078e0234 */
[CC--:B---3--:R-:W-:Y:S01]  /*0f40*/  IADD3 R48, P1, PT, R52.reuse, R3.reuse, RZ ;  /* 0x0000000334307210 */ /* 0x0c8fe20007f3e0ff */
[----:B------:R3:W5:Y:S02]  /*0f50*/  LDG.E.U8 R40, desc[UR30][R46.64] ;  /* 0x0000001e2e287981 */ /* 0x000764000c1e1100 */
[C---:B------:R-:W-:Y:S01]  /*0f60*/  IMAD R58, R15.reuse, 0x2, R54 ;  /* 0x000000020f3a7824 */ /* 0x040fe200078e0236 */
[-C--:B------:R-:W-:Y:S01]  /*0f70*/  LEA.HI.X.SX32 R49, R52, R2.reuse, 0x1, P1 ;  /* 0x0000000234317211 */ /* 0x080fe200008f0eff */
[----:B------:R4:W5:Y:S01]  /*0f80*/  LDG.E.U8 R41, desc[UR30][R50.64] ;  /* 0x0000001e32297981 */ /* 0x000962000c1e1100 */
[-C--:B------:R-:W-:Y:S01]  /*0f90*/  IADD3 R52, P1, PT, R54, R3.reuse, RZ ;  /* 0x0000000336347210 */ /* 0x080fe20007f3e0ff */
[----:B------:R-:W-:Y:S01]  /*0fa0*/  IMAD R60, R15, 0x2, R58 ;  /* 0x000000020f3c7824 */ /* 0x000fe200078e023a */
[----:B------:R-:W-:Y:S01]  /*0fb0*/  IADD3 R56, P2, PT, R58, R3, RZ ;  /* 0x000000033a387210 */ /* 0x000fe20007f5e0ff */
[----:B------:R-:W5:Y:S01]  /*0fc0*/  LDG.E.U8 R38, desc[UR30][R42.64] ;  /* 0x0000001e2a267981 */ /* 0x000f62000c1e1100 */
[----:B------:R-:W-:-:S02]  /*0fd0*/  LEA.HI.X.SX32 R53, R54, R2, 0x1, P1 ;  /* 0x0000000236357211 */ /* 0x000fc400008f0eff */
[----:B------:R-:W-:Y:S01]  /*0fe0*/  LEA.HI.X.SX32 R57, R58, R2, 0x1, P2 ;  /* 0x000000023a397211 */ /* 0x000fe200010f0eff */
[----:B------:R-:W-:Y:S01]  /*0ff0*/  IMAD R58, R15, 0x2, R60 ;  /* 0x000000020f3a7824 */ /* 0x000fe200078e023c */
[----:B0-----:R-:W-:-:S03]  /*1000*/  IADD3 R44, P1, PT, R60, R3, RZ ;  /* 0x000000033c2c7210 */ /* 0x001fc60007f3e0ff */
        /* <DEDUP_REMOVED lines=11> */
[CC--:B0-----:R-:W-:Y:S01]  /*10c0*/  IADD3 R48, P1, PT, R62.reuse, R3.reuse, RZ ;  /* 0x000000033e307210 */ /* 0x0c1fe20007f3e0ff */
[----:B------:R0:W5:Y:S02]  /*10d0*/  LDG.E.U8 R58, desc[UR30][R46.64] ;  /* 0x0000001e2e3a7981 */ /* 0x000164000c1e1100 */
[C---:B------:R-:W-:Y:S01]  /*10e0*/  IMAD R64, R15.reuse, 0x2, R60 ;  /* 0x000000020f407824 */ /* 0x040fe200078e023c */
[-C--:B------:R-:W-:Y:S01]  /*10f0*/  LEA.HI.X.SX32 R49, R62, R2.reuse, 0x1, P1 ;  /* 0x000000023e317211 */ /* 0x080fe200008f0eff */
[----:B------:R4:W5:Y:S02]  /*1100*/  LDG.E.U8 R43, desc[UR30][R52.64] ;  /* 0x0000001e342b7981 */ /* 0x000964000c1e1100 */
[C---:B---3--:R-:W-:Y:S01]  /*1110*/  IMAD R44, R15.reuse, 0x2, R64 ;  /* 0x000000020f2c7824 */ /* 0x048fe200078e0240 */
[C---:B------:R-:W-:Y:S01]  /*1120*/  IADD3 R56, P1, PT, R64.reuse, R3, RZ ;  /* 0x0000000340387210 */ /* 0x040fe20007f3e0ff */
[----:B------:R3:W5:Y:S02]  /*1130*/  LDG.E.U8 R59, desc[UR30][R50.64] ;  /* 0x0000001e323b7981 */ /* 0x000764000c1e1100 */
[----:B0-----:R-:W-:Y:S01]  /*1140*/  IMAD R46, R15, 0x2, R44 ;  /* 0x000000020f2e7824 */ /* 0x001fe200078e022c */
[----:B------:R-:W-:-:S02]  /*1150*/  LEA.HI.X.SX32 R57, R64, R2, 0x1, P1 ;  /* 0x0000000240397211 */ /* 0x000fc400008f0eff */
[-C--:B----4-:R-:W-:Y:S01]  /*1160*/  IADD3 R52, P2, PT, R60, R3.reuse, RZ ;  /* 0x000000033c347210 */ /* 0x090fe20007f5e0ff */
[C---:B------:R-:W-:Y:S01]  /*1170*/  IMAD R64, R15.reuse, 0x2, R46 ;  /* 0x000000020f407824 */ /* 0x040fe200078e022e */
[-C--:B------:R-:W-:Y:S01]  /*1180*/  IADD3 R68, P1, PT, R44, R3.reuse, RZ ;  /* 0x000000032c447210 */ /* 0x080fe20007f3e0ff */
[----:B------:R-:W5:Y:S01]  /*1190*/  LDG.E.U8 R62, desc[UR30][R56.64] ;  /* 0x0000001e383e7981 */ /* 0x000f62000c1e1100 */
[-C--:B------:R-:W-:Y:S01]  /*11a0*/  LEA.HI.X.SX32 R53, R60, R2.reuse, 0x1, P2 ;  /* 0x000000023c357211 */ /* 0x080fe200010f0eff */
[----:B---3--:R-:W-:Y:S01]  /*11b0*/  IMAD R50, R15, 0x4, R64 ;  /* 0x000000040f327824 */ /* 0x008fe200078e0240 */
[----:B------:R-:W-:Y:S01]  /*11c0*/  LEA.HI.X.SX32 R69, R44, R2, 0x1, P1 ;  /* 0x000000022c457211 */ /* 0x000fe200008f0eff */
[----:B------:R0:W5:Y:S01]  /*11d0*/  LDG.E.U8 R60, desc[UR30][R48.64] ;  /* 0x0000001e303c7981 */ /* 0x000162000c1e1100 */
[----:B------:R-:W-:-:S03]  /*11e0*/  IADD3 R70, P1, PT, R46, R3, RZ ;  /* 0x000000032e467210 */ /* 0x000fc60007f3e0ff */
[----:B------:R3:W5:Y:S01]  /*11f0*/  LDG.E.U8 R61, desc[UR30][R52.64] ;  /* 0x0000001e343d7981 */ /* 0x000762000c1e1100 */
[----:B------:R-:W-:Y:S02]  /*1200*/  LEA.HI.X.SX32 R71, R46, R2, 0x1, P1 ;  /* 0x000000022e477211 */ /* 0x000fe400008f0eff */
[-C--:B------:R-:W-:Y:S01]  /*1210*/  IADD3 R44, P2, PT, R64, R3.reuse, RZ ;  /* 0x00000003402c7210 */ /* 0x080fe20007f5e0ff */
[----:B------:R4:W5:Y:S01]  /*1220*/  LDG.E.U8 R63, desc[UR30][R68.64] ;  /* 0x0000001e443f7981 */ /* 0x000962000c1e1100 */
[----:B0-----:R-:W-:Y:S01]  /*1230*/  IADD3 R48, P1, PT, R50, R3, RZ ;  /* 0x0000000332307210 */ /* 0x001fe20007f3e0ff */
[----:B---3--:R-:W-:-:S03]  /*1240*/  IMAD R52, R15, 0x2, R50 ;  /* 0x000000020f347824 */ /* 0x008fc600078e0232 */
[----:B------:R-:W-:Y:S01]  /*1250*/  LEA.HI.X.SX32 R49, R50, R2, 0x1, P1 ;  /* 0x0000000232317211 */ /* 0x000fe200008f0eff */
[----:B------:R-:W-:Y:S01]  /*1260*/  IMAD R56, R15, 0x2, R52 ;  /* 0x000000020f387824 */ /* 0x000fe200078e0234 */
[----:B------:R-:W-:-:S03]  /*1270*/  IADD3 R46, P1, PT, R52, R3, RZ ;  /* 0x00000003342e7210 */ /* 0x000fc60007f3e0ff */
[----:B------:R-:W5:Y:S01]  /*1280*/  LDG.E.U8 R67, desc[UR30][R48.64] ;  /* 0x0000001e30437981 */ /* 0x000f62000c1e1100 */
[C---:B------:R-:W-:Y:S01]  /*1290*/  IMAD R72, R15.reuse, 0x2, R56 ;  /* 0x000000020f487824 */ /* 0x040fe200078e0238 */
[-C--:B------:R-:W-:Y:S02]  /*12a0*/  LEA.HI.X.SX32 R47, R52, R2.reuse, 0x1, P1 ;  /* 0x00000002342f7211 */ /* 0x080fe400008f0eff */
[-C--:B------:R-:W-:Y:S01]  /*12b0*/  IADD3 R52, P1, PT, R56, R3.reuse, RZ ;  /* 0x0000000338347210 */ /* 0x080fe20007f3e0ff */
[C---:B----4-:R-:W-:Y:S01]  /*12c0*/  IMAD R68, R15.reuse, 0x2, R72 ;  /* 0x000000020f447824 */ /* 0x050fe200078e0248 */
[-C--:B------:R-:W-:Y:S02]  /*12d0*/  LEA.HI.X.SX32 R45, R64, R2.reuse, 0x1, P2 ;  /* 0x00000002402d7211 */ /* 0x080fe400010f0eff */
[----:B------:R0:W5:Y:S01]  /*12e0*/  LDG.E.U8 R64, desc[UR30][R70.64] ;  /* 0x0000001e46407981 */ /* 0x000162000c1e1100 */
[----:B------:R-:W-:Y:S02]  /*12f0*/  LEA.HI.X.SX32 R53, R56, R2, 0x1, P1 ;  /* 0x0000000238357211 */ /* 0x000fe400008f0eff */
[----:B------:R-:W-:Y:S01]  /*1300*/  IADD3 R56, P1, PT, R68, R3, RZ ;  /* 0x0000000344387210 */ /* 0x000fe20007f3e0ff */
[----:B------:R3:W5:Y:S01]  /*1310*/  LDG.E.U8 R65, desc[UR30][R44.64] ;  /* 0x0000001e2c417981 */ /* 0x000762000c1e1100 */
[----:B0-----:R-:W-:-:S02]  /*1320*/  IMAD R70, R15, 0x2, R68 ;  /* 0x000000020f467824 */ /* 0x001fc400078e0244 */
[-C--:B------:R-:W-:Y:S01]  /*1330*/  LEA.HI.X.SX32 R57, R68, R2.reuse, 0x1, P1 ;  /* 0x0000000244397211 */ /* 0x080fe200008f0eff */
[----:B------:R0:W5:Y:S01]  /*1340*/  LDG.E.U8 R73, desc[UR30][R52.64] ;  /* 0x0000001e34497981 */ /* 0x000162000c1e1100 */
[C---:B------:R-:W-:Y:S01]  /*1350*/  IMAD R68, R15.reuse, 0x2, R70 ;  /* 0x000000020f447824 */ /* 0x040fe200078e0246 */
[-C--:B---3--:R-:W-:Y:S02]  /*1360*/  IADD3 R44, P1, PT, R70, R3.reuse, RZ ;  /* 0x00000003462c7210 */ /* 0x088fe40007f3e0ff */
[----:B------:R3:W5:Y:S01]  /*1370*/  LDG.E.U8 R75, desc[UR30][R56.64] ;  /* 0x0000001e384b7981 */ /* 0x000762000c1e1100 */
[-C--:B------:R-:W-:Y:S02]  /*1380*/  IADD3 R50, P2, PT, R72, R3.reuse, RZ ;  /* 0x0000000348327210 */ /* 0x080fe40007f5e0ff */
[-C--:B------:R-:W-:Y:S01]  /*1390*/  LEA.HI.X.SX32 R45, R70, R2.reuse, 0x1, P1 ;  /* 0x00000002462d7211 */ /* 0x080fe200008f0eff */
[C---:B------:R-:W-:Y:S01]  /*13a0*/  IMAD R70, R15.reuse, 0x4, R68 ;  /* 0x000000040f467824 */ /* 0x040fe200078e0244 */
[----:B------:R-:W-:Y:S01]  /*13b0*/  LEA.HI.X.SX32 R51, R72, R2, 0x1, P2 ;  /* 0x0000000248337211 */ /* 0x000fe200010f0eff */
[----:B------:R4:W5:Y:S01]  /*13c0*/  LDG.E.U8 R71, desc[UR30][R46.64] ;  /* 0x0000001e2e477981 */ /* 0x000962000c1e1100 */
[----:B------:R-:W-:Y:S01]  /*13d0*/  IADD3 R48, P1, PT, R68, R3, RZ ;  /* 0x0000000344307210 */ /* 0x000fe20007f3e0ff */
[----:B------:R-:W-:-:S02]  /*13e0*/  IMAD R72, R15, 0x2, R70 ;  /* 0x000000020f487824 */ /* 0x000fc400078e0246 */
[----:B------:R1:W5:Y:S01]  /*13f0*/  LDG.E.U8 R74, desc[UR30][R50.64] ;  /* 0x0000001e324a7981 */ /* 0x000362000c1e1100 */
[-C--:B------:R-:W-:Y:S01]  /*1400*/  LEA.HI.X.SX32 R49, R68, R2.reuse, 0x1, P1 ;  /* 0x0000000244317211 */ /* 0x080fe200008f0eff */
[C---:B------:R-:W-:Y:S01]  /*1410*/  IMAD R68, R15.reuse, 0x2, R72 ;  /* 0x000000020f447824 */ /* 0x040fe200078e0248 */
[CC--:B0-----:R-:W-:Y:S01]  /*1420*/  IADD3 R52, P1, PT, R72.reuse, R3.reuse, RZ ;  /* 0x0000000348347210 */ /* 0x0c1fe20007f3e0ff */
[----:B------:R0:W5:Y:S03]  /*1430*/  LDG.E.U8 R76, desc[UR30][R44.64] ;  /* 0x0000001e2c4c7981 */ /* 0x000166000c1e1100 */
[----:B------:R-:W-:Y:S01]  /*1440*/  LEA.HI.X.SX32 R53, R72, R2, 0x1, P1 ;  /* 0x0000000248357211 */ /* 0x000fe200008f0eff */
[----:B---3--:R-:W-:Y:S01]  /*1450*/  IMAD R56, R15, 0x2, R68 ;  /* 0x000000020f387824 */ /* 0x008fe200078e0244 */
[-C--:B----4-:R-:W-:Y:S01]  /*1460*/  IADD3 R46, P2, PT, R70, R3.reuse, RZ ;  /* 0x00000003462e7210 */ /* 0x090fe20007f5e0ff */
[----:B------:R3:W5:Y:S01]  /*1470*/  LDG.E.U8 R77, desc[UR30][R48.64] ;  /* 0x0000001e304d7981 */ /* 0x000762000c1e1100 */
[----:B-1----:R-:W-:-:S02]  /*1480*/  IADD3 R50, P1, PT, R68, R3, RZ ;  /* 0x0000000344327210 */ /* 0x002fc40007f3e0ff */
[----:B------:R-:W-:Y:S01]  /*1490*/  LOP3.LUT R78, R79, 0x7f, RZ, 0xc0, !PT ;  /* 0x0000007f4f4e7812 */ /* 0x000fe200078ec0ff */
[----:B------:R-:W5:Y:S01]  /*14a0*/  LDG.E.U8 R52, desc[UR30][R52.64] ;  /* 0x0000001e34347981 */ /* 0x000f62000c1e1100 */
[-C--:B------:R-:W-:Y:S01]  /*14b0*/  LEA.HI.X.SX32 R51, R68, R2.reuse, 0x1, P1 ;  /* 0x0000000244337211 */ /* 0x080fe200008f0eff */
[C---:B------:R-:W-:Y:S01]  /*14c0*/  IMAD R68, R15.reuse, 0x2, R56 ;  /* 0x000000020f447824 */ /* 0x040fe200078e0238 */
[-C--:B------:R-:W-:Y:S02]  /*14d0*/  LEA.HI.X.SX32 R47, R70, R2.reuse, 0x1, P2 ;  /* 0x00000002462f7211 */ /* 0x080fe400010f0eff */
[CC--:B0-----:R-:W-:Y:S01]  /*14e0*/  IADD3 R44, P1, PT, R56.reuse, R3.reuse, RZ ;  /* 0x00000003382c7210 */ /* 0x0c1fe20007f3e0ff */
[C---:B------:R-:W-:Y:S01]  /*14f0*/  IMAD R70, R15.reuse, 0x2, R68 ;  /* 0x000000020f467824 */ /* 0x040fe200078e0244 */
[----:B------:R2:W5:Y:S02]  /*1500*/  LDG.E.U8 R51, desc[UR30][R50.64] ;  /* 0x0000001e32337981 */ /* 0x000564000c1e1100 */
[----:B------:R-:W-:Y:S01]  /*1510*/  LEA.HI.X.SX32 R45, R56, R2, 0x1, P1 ;  /* 0x00000002382d7211 */ /* 0x000fe200008f0eff */
[----:B------:R-:W-:Y:S01]  /*1520*/  IMAD R15, R15, 0x2, R70 ;  /* 0x000000020f0f7824 */ /* 0x000fe200078e0246 */
[-C--:B---3--:R-:W-:Y:S01]  /*1530*/  IADD3 R48, P1, PT, R68, R3.reuse, RZ ;  /* 0x0000000344307210 */ /* 0x088fe20007f3e0ff */
[----:B------:R0:W5:Y:S01]  /*1540*/  LDG.E.U8 R72, desc[UR30][R46.64] ;  /* 0x0000001e2e487981 */ /* 0x000162000c1e1100 */
[----:B------:R-:W-:-:S02]  /*1550*/  IADD3 R56, P2, PT, R70, R3, RZ ;  /* 0x0000000346387210 */ /* 0x000fc40007f5e0ff */
[-C--:B------:R-:W-:Y:S01]  /*1560*/  LEA.HI.X.SX32 R49, R68, R2.reuse, 0x1, P1 ;  /* 0x0000000244317211 */ /* 0x080fe200008f0eff */
[----:B------:R-:W5:Y:S01]  /*1570*/  LDG.E.U8 R44, desc[UR30][R44.64] ;  /* 0x0000001e2c2c7981 */ /* 0x000f62000c1e1100 */
[-C--:B------:R-:W-:Y:S01]  /*1580*/  LEA.HI.X.SX32 R57, R70, R2.reuse, 0x1, P2 ;  /* 0x0000000246397211 */ /* 0x080fe200010f0eff */
[----:B------:R-:W1:Y:S01]  /*1590*/  LDC.64 R68, c[0x0][0x388] ;  /* 0x0000e200ff447b82 */ /* 0x000e620000000a00 */
[----:B--2---:R-:W-:Y:S01]  /*15a0*/  IMAD R50, R78, UR4, RZ ;  /* 0x000000044e327c24 */ /* 0x004fe2000f8e02ff */
[----:B------:R-:W-:Y:S01]  /*15b0*/  SHF.R.U32.HI R53, RZ, 0x5, R79 ;  /* 0x00000005ff357819 */ /* 0x000fe2000001164f */
[----:B------:R-:W5:Y:S01]  /*15c0*/  LDG.E.U8 R48, desc[UR30][R48.64] ;  /* 0x0000001e30307981 */ /* 0x000f62000c1e1100 */
[C---:B0-----:R-:W-:Y:S02]  /*15d0*/  IADD3 R46, P1, PT, R15.reuse, R3, RZ ;  /* 0x000000030f2e7210 */ /* 0x041fe40007f3e0ff */
[----:B------:R-:W-:Y:S01]  /*15e0*/  R2UR UR12, R66 ;  /* 0x00000000420c72ca */ /* 0x000fe200000e0000 */
[----:B------:R0:W5:Y:S01]  /*15f0*/  LDG.E.U8 R56, desc[UR30][R56.64] ;  /* 0x0000001e38387981 */ /* 0x000162000c1e1100 */
[----:B------:R-:W-:-:S02]  /*1600*/  LEA.HI.X.SX32 R47, R15, R2, 0x1, P1 ;  /* 0x000000020f2f7211 */ /* 0x000fc400008f0eff */
[----:B------:R-:W2:Y:S01]  /*1610*/  LDC.64 R2, c[0x0][0x3c0] ;  /* 0x0000f000ff027b82 */ /* 0x000ea20000000a00 */
[----:B------:R-:W-:Y:S02]  /*1620*/  R2UR UR23, R53 ;  /* 0x00000000351772ca */ /* 0x000fe400000e0000 */
[----:B------:R3:W5:Y:S01]  /*1630*/  LDG.E.U8 R46, desc[UR30][R46.64] ;  /* 0x0000001e2e2e7981 */ /* 0x000762000c1e1100 */
[----:B0-----:R-:W-:Y:S01]  /*1640*/  LOP3.LUT R57, R79, 0x7f, RZ, 0xc0, !PT ;  /* 0x0000007f4f397812 */ /* 0x001fe200078ec0ff */
[----:B--2---:R-:W-:-:S05]  /*1650*/  IMAD R15, R2, UR14, RZ ;  /* 0x0000000e020f7c24 */ /* 0x004fca000f8e02ff */
[--C-:B-1----:R-:W-:Y:S02]  /*1660*/  IADD3 R68, P1, P2, R50, R68, R15.reuse ;  /* 0x0000004432447210 */ /* 0x102fe40007a3e00f */
[----:B------:R-:W-:Y:S02]  /*1670*/  SHF.R.S32.HI R50, RZ, 0x1f, R50 ;  /* 0x0000001fff327819 */ /* 0x000fe40000011432 */
[----:B------:R-:W-:-:S04]  /*1680*/  SHF.R.S32.HI R2, RZ, 0x1f, R15 ;  /* 0x0000001fff027819 */ /* 0x000fc8000001140f */
[----:B------:R-:W-:Y:S01]  /*1690*/  IADD3.X R69, PT, PT, R50, R69, R2, P1, P2 ;  /* 0x0000004532457210 */ /* 0x000fe20000fe4402 */
[----:B---3--:R-:W-:Y:S06]  /*16a0*/  @P0 BRA `(.L_x_5) ;  /* 0x0000000000180947 */ /* 0x008fec0003800000 */
[----:B------:R-:W-:Y:S01]  /*16b0*/  ELECT P1, URZ, PT ;  /* 0x0000000000ff782f */ /* 0x000fe20003820000 */
[----:B------:R-:W-:Y:S01]  /*16c0*/  IMAD.MOV.U32 R2, RZ, RZ, 0x1 ;  /* 0x00000001ff027424 */ /* 0x000fe200078e00ff */
[----:B------:R-:W-:Y:S01]  /*16d0*/  UMOV UR4, 0x40 ;  /* 0x0000004000047882 */ /* 0x000fe20000000000 */
[----:B------:R-:W-:Y:S01]  /*16e0*/  UVIRTCOUNT.DEALLOC.SMPOOL 0x80 ;  /* 0x000000800000784c */ /* 0x000fe20000000000 */
[----:B------:R-:W-:-:S09]  /*16f0*/  ULEA UR4, UR6, UR4, 0x18 ;  /* 0x0000000406047291 */ /* 0x000fd2000f8ec0ff */
[----:B------:R0:W-:Y:S03]  /*1700*/  @P1 STS.U8 [UR4], R2 ;  /* 0x00000002ff001988 */ /* 0x0001e60008000004 */
.L_x_5:
[----:B-----5:R1:W-:Y:S01]  /*1710*/  STS.U8 [R57+UR13+0xc000], R5 ;  /* 0x00c0000539007988 */ /* 0x0203e2000800000d */
[C---:B------:R-:W-:Y:S01]  /*1720*/  LOP3.LUT R97, R57.reuse, 0x10, RZ, 0x3c, !PT ;  /* 0x0000001039617812 */ /* 0x040fe200078e3cff */
[----:B------:R-:W-:Y:S01]  /*1730*/  USHF.L.U32 UR4, UR23, 0x15, URZ ;  /* 0x0000001517047899 */ /* 0x000fe200080006ff */
[----:B------:R-:W-:Y:S01]  /*1740*/  LOP3.LUT R84, R57, 0x20, RZ, 0x3c, !PT ;  /* 0x0000002039547812 */ /* 0x000fe200078e3cff */
[----:B------:R-:W-:Y:S01]  /*1750*/  STS.U8 [R57+UR13+0xc200], R16 ;  /* 0x00c2001039007988 */ /* 0x000fe2000800000d */
[----:B------:R-:W2:Y:S01]  /*1760*/  LDCU UR6, c[0x0][0x3f0] ;  /* 0x00007e00ff0677ac */ /* 0x000ea20008000800 */
[----:B------:R-:W-:Y:S02]  /*1770*/  LOP3.LUT P1, RZ, R79, 0x7f, RZ, 0xc0, !PT ;  /* 0x0000007f4fff7812 */ /* 0x000fe4000782c0ff */
[----:B------:R-:W-:Y:S01]  /*1780*/  STS.U8 [R57+UR13+0xc400], R19 ;  /* 0x00c4001339007988 */ /* 0x000fe2000800000d */
[----:B------:R-:W-:Y:S01]  /*1790*/  ULOP3.LUT UR4, UR4, 0x600000, URZ, 0xc0, !UPT ;  /* 0x0060000004047892 */ /* 0x000fe2000f8ec0ff */
[----:B-1----:R-:W-:Y:S01]  /*17a0*/  IMAD R5, R3, 0x18, RZ ;  /* 0x0000001803057824 */ /* 0x002fe200078e02ff */
[----:B------:R-:W-:Y:S01]  /*17b0*/  UMOV UR5, 0x1 ;  /* 0x0000000100057882 */ /* 0x000fe20000000000 */
[----:B------:R-:W-:Y:S01]  /*17c0*/  STS.U8 [R57+UR13+0xc600], R23 ;  /* 0x00c6001739007988 */ /* 0x000fe2000800000d */
[----:B------:R-:W-:-:S02]  /*17d0*/  UIADD3 UR11, UPT, UPT, UR12, UR4, URZ ;  /* 0x000000040c0b7290 */ /* 0x000fc4000fffe0ff */
[----:B------:R-:W-:Y:S02]  /*17e0*/  UIADD3 UR15, UPT, UPT, UR13, 0x10000, URZ ;  /* 0x000100000d0f7890 */ /* 0x000fe4000fffe0ff */
[----:B------:R-:W-:Y:S02]  /*17f0*/  STS.U8 [R57+UR13+0xc800], R26 ;  /* 0x00c8001a39007988 */ /* 0x000fe4000800000d */
[----:B------:R-:W-:Y:S02]  /*1800*/  VOTEU.ALL UP0, P1 ;  /* 0x0000000000ff7886 */ /* 0x000fe40000800000 */
[----:B------:R-:W-:Y:S01]  /*1810*/  STS.U8 [R57+UR13+0xca00], R30 ;  /* 0x00ca001e39007988 */ /* 0x000fe2000800000d */
[----:B------:R-:W-:Y:S01]  /*1820*/  VOTEU.ALL UP1, P1 ;  /* 0x0000000000ff7886 */ /* 0x000fe20000820000 */
[----:B--2---:R-:W-:Y:S02]  /*1830*/  ISETP.LT.AND P2, PT, RZ, UR6, PT ;  /* 0x00000006ff007c0c */ /* 0x004fe4000bf41270 */
[----:B------:R-:W-:Y:S01]  /*1840*/  STS.U8 [R57+UR13+0xcc00], R33 ;  /* 0x00cc002139007988 */ /* 0x000fe2000800000d */
[----:B------:R-:W-:-:S04]  /*1850*/  @!UP0 UIADD3 UR6, UPT, UPT, -UR5, 0x100000, URZ ;  /* 0x0010000005068890 */ /* 0x000fc8000fffe1ff */
[----:B------:R-:W-:Y:S02]  /*1860*/  @!UP0 USHF.L.U32 UR7, UR6, 0xb, URZ ;  /* 0x0000000b06078899 */ /* 0x000fe400080006ff */
[----:B------:R-:W-:Y:S01]  /*1870*/  @!UP0 USHF.L.U32 UR6, UR6, 0x1, URZ ;  /* 0x0000000106068899 */ /* 0x000fe200080006ff */
[----:B------:R-:W-:Y:S04]  /*1880*/  STS.U8 [R57+UR13+0xce00], R37 ;  /* 0x00ce002539007988 */ /* 0x000fe8000800000d */
[----:B------:R-:W-:Y:S04]  /*1890*/  STS.U8 [R57+UR13+0xd000], R40 ;  /* 0x00d0002839007988 */ /* 0x000fe8000800000d */
[----:B------:R-:W-:Y:S04]  /*18a0*/  STS.U8 [R57+UR13+0xd200], R54 ;  /* 0x00d2003639007988 */ /* 0x000fe8000800000d */
[----:B------:R-:W-:Y:S04]  /*18b0*/  STS.U8 [R57+UR13+0xd400], R59 ;  /* 0x00d4003b39007988 */ /* 0x000fe8000800000d */
[----:B------:R-:W-:Y:S04]  /*18c0*/  STS.U8 [R57+UR13+0xd600], R63 ;  /* 0x00d6003f39007988 */ /* 0x000fe8000800000d */
[----:B------:R-:W-:Y:S04]  /*18d0*/  STS.U8 [R57+UR13+0xd800], R67 ;  /* 0x00d8004339007988 */ /* 0x000fe8000800000d */
[----:B------:R-:W-:Y:S04]  /*18e0*/  STS.U8 [R57+UR13+0xda00], R75 ;  /* 0x00da004b39007988 */ /* 0x000fe8000800000d */
[----:B------:R-:W-:Y:S04]  /*18f0*/  STS.U8 [R57+UR13+0xdc00], R72 ;  /* 0x00dc004839007988 */ /* 0x000fe8000800000d */
[----:B------:R1:W-:Y:S04]  /*1900*/  STS.U8 [R57+UR13+0xde00], R48 ;  /* 0x00de003039007988 */ /* 0x0003e8000800000d */
[----:B------:R-:W-:Y:S04]  /*1910*/  STS.U8 [R97+UR13+0xc080], R6 ;  /* 0x00c0800661007988 */ /* 0x000fe8000800000d */
[----:B------:R-:W-:Y:S01]  /*1920*/  STS.U8 [R97+UR13+0xc280], R17 ;  /* 0x00c2801161007988 */ /* 0x000fe2000800000d */
[----:B-1----:R-:W-:-:S03]  /*1930*/  LOP3.LUT R57, R57, 0x30, RZ, 0x3c, !PT ;  /* 0x0000003039397812 */ /* 0x002fc600078e3cff */
        /* <DEDUP_REMOVED lines=31> */
[----:B------:R1:W-:Y:S01]  /*1b30*/  STS.U8 [R57+UR13+0xc380], R7 ;  /* 0x00c3800739007988 */ /* 0x0003e2000800000d */
[----:B------:R-:W-:Y:S01]  /*1b40*/  STTM.16dp32bit_t0_t15.x64 tmem[UR11], RZ ;  /* 0x000000ff000079ed */ /* 0x000fe20008b0000b */
[----:B------:R-:W-:Y:S02]  /*1b50*/  STTM.16dp32bit_t16_t31.x64 tmem[UR11+0x40], RZ ;  /* 0x000040ff000079ed */ /* 0x000fe40008b2000b */
[----:B------:R-:W-:Y:S04]  /*1b60*/  STS.U8 [R57+UR13+0xc580], R22 ;  /* 0x00c5801639007988 */ /* 0x000fe8000800000d */
[----:B------:R-:W-:Y:S01]  /*1b70*/  STL.64 [R1+0x860], R122 ;  /* 0x0008607a01007387 */ /* 0x000fe20000100a00 */
[----:B-1----:R-:W-:Y:S01]  /*1b80*/  IMAD.SHL.U32 R7, R3, 0x20, RZ ;  /* 0x0000002003077824 */ /* 0x002fe200078e00ff */
[----:B------:R-:W-:Y:S01]  /*1b90*/  PRMT R52, RZ, 0x7610, R52 ;  /* 0x00007610ff347816 */ /* 0x000fe20000000034 */
[----:B------:R-:W1:Y:S01]  /*1ba0*/  LDC R84, c[0x0][0x3c4] ;  /* 0x0000f100ff547b82 */ /* 0x000e620000000800 */
[----:B------:R2:W-:Y:S04]  /*1bb0*/  STS.U8 [R57+UR13+0xc780], R8 ;  /* 0x00c7800839007988 */ /* 0x0005e8000800000d */
[----:B------:R-:W-:Y:S04]  /*1bc0*/  STS.U8 [R57+UR13+0xc980], R29 ;  /* 0x00c9801d39007988 */ /* 0x000fe8000800000d */
[----:B------:R-:W-:Y:S01]  /*1bd0*/  STS.U8 [R57+UR13+0xcb80], R9 ;  /* 0x00cb800939007988 */ /* 0x000fe2000800000d */
[----:B--2---:R-:W-:-:S03]  /*1be0*/  PRMT R8, RZ, 0x7610, R8 ;  /* 0x00007610ff087816 */ /* 0x004fc60000000008 */
        /* <DEDUP_REMOVED lines=9> */
[----:B------:R-:W-:Y:S01]  /*1c80*/  STS.U8 [R57+UR13+0xdf80], R0 ;  /* 0x00df800039007988 */ /* 0x000fe2000800000d */
[----:B------:R-:W2:Y:S02]  /*1c90*/  FENCE.VIEW.ASYNC.T ;  /* 0x00000000000073c6 */ /* 0x000ea40000000200 */
[----:B--2---:R-:W-:Y:S06]  /*1ca0*/  BAR.SYNC.DEFER_BLOCKING 0x0 ;  /* 0x0000000000007b1d */ /* 0x004fec0000010000 */
[----:B------:R-:W-:Y:S04]  /*1cb0*/  STL.64 [R1+0x858], R120 ;  /* 0x0008587801007387 */ /* 0x000fe80000100a00 */
[----:B------:R2:W-:Y:S04]  /*1cc0*/  STL.64 [R1+0x850], R118 ;  /* 0x0008507601007387 */ /* 0x0005e80000100a00 */
[----:B------:R-:W3:Y:S02]  /*1cd0*/  FENCE.VIEW.ASYNC.S ;  /* 0x00000000000073c6 */ /* 0x000ee40000000000 */
[----:B---3--:R3:W4:Y:S02]  /*1ce0*/  @!UP1 SYNCS.EXCH.64 URZ, [UR15], UR6 ;  /* 0x000000060fff95b2 */ /* 0x0087240008000100 */
[----:B----4-:R-:W-:Y:S01]  /*1cf0*/  BAR.SYNC.DEFER_BLOCKING 0x0 ;  /* 0x0000000000007b1d */ /* 0x010fe20000010000 */
[----:B--2---:R-:W-:-:S05]  /*1d00*/  IADD3 R118, P3, PT, R5, R68, RZ ;  /* 0x0000004405767210 */ /* 0x004fca0007f7e0ff */
[----:B------:R-:W2:Y:S01]  /*1d10*/  @P2 LDG.E.U8 R8, desc[UR30][R68.64] ;  /* 0x0000001e44082981 */ /* 0x000ea2000c1e1100 */
[----:B------:R-:W-:Y:S02]  /*1d20*/  PRMT R4, RZ, 0x7610, R4 ;  /* 0x00007610ff047816 */ /* 0x000fe40000000004 */
[----:B------:R-:W-:Y:S01]  /*1d30*/  LEA.HI.X.SX32 R119, R5, R69, 0x1, P3 ;  /* 0x0000004505777211 */ /* 0x000fe200018f0eff */
[----:B------:R-:W-:-:S04]  /*1d40*/  IMAD R5, R3, 0x28, RZ ;  /* 0x0000002803057824 */ /* 0x000fc800078e02ff */
[----:B------:R4:W3:Y:S01]  /*1d50*/  @P2 LDG.E.U8 R4, desc[UR30][R118.64] ;  /* 0x0000001e76042981 */ /* 0x0008e2000c1e1100 */
[----:B------:R-:W-:Y:S02]  /*1d60*/  PRMT R48, RZ, 0x7610, R48 ;  /* 0x00007610ff307816 */ /* 0x000fe40000000030 */
[----:B------:R-:W-:Y:S01]  /*1d70*/  PRMT R44, RZ, 0x7610, R44 ;  /* 0x00007610ff2c7816 */ /* 0x000fe2000000002c */
[----:B--2---:R2:W-:Y:S04]  /*1d80*/  STL [R1+0x10], R8 ;  /* 0x0000100801007387 */ /* 0x0045e80000100800 */
[----:B------:R4:W-:Y:S01]  /*1d90*/  STL.64 [R1+0x6a0], R118 ;  /* 0x0006a07601007387 */ /* 0x0009e20000100a00 */
[----:B--2---:R-:W-:-:S04]  /*1da0*/  IADD3 R8, P4, PT, R7, R68, RZ ;  /* 0x0000004407087210 */ /* 0x004fc80007f9e0ff */
[----:B------:R-:W-:Y:S01]  /*1db0*/  LEA.HI.X.SX32 R9, R7, R69, 0x1, P4 ;  /* 0x0000004507097211 */ /* 0x000fe200020f0eff */
[----:B------:R-:W-:Y:S01]  /*1dc0*/  IMAD R7, R3, 0x30, RZ ;  /* 0x0000003003077824 */ /* 0x000fe200078e02ff */
[----:B----4-:R-:W-:-:S03]  /*1dd0*/  IADD3 R118, P3, PT, R5, R68, RZ ;  /* 0x0000004405767210 */ /* 0x010fc60007f7e0ff */
[----:B------:R2:W-:Y:S01]  /*1de0*/  STL.64 [R1+0x660], R8 ;  /* 0x0006600801007387 */ /* 0x0005e20000100a00 */
[----:B------:R-:W-:-:S03]  /*1df0*/  LEA.HI.X.SX32 R119, R5, R69, 0x1, P3 ;  /* 0x0000004505777211 */ /* 0x000fc600018f0eff */
[----:B------:R2:W4:Y:S04]  /*1e00*/  @P2 LDG.E.U8 R52, desc[UR30][R8.64] ;  /* 0x0000001e08342981 */ /* 0x000528000c1e1100 */
[----:B------:R-:W3:Y:S01]  /*1e10*/  @P2 LDG.E.U8 R48, desc[UR30][R118.64] ;  /* 0x0000001e76302981 */ /* 0x000ee2000c1e1100 */
[----:B--2---:R-:W-:-:S04]  /*1e20*/  IADD3 R8, P4, PT, R7, R68, RZ ;  /* 0x0000004407087210 */ /* 0x004fc80007f9e0ff */
[----:B------:R-:W-:-:S05]  /*1e30*/  LEA.HI.X.SX32 R9, R7, R69, 0x1, P4 ;  /* 0x0000004507097211 */ /* 0x000fca00020f0eff */
[----:B------:R2:W2:Y:S01]  /*1e40*/  @P2 LDG.E.U8 R44, desc[UR30][R8.64] ;  /* 0x0000001e082c2981 */ /* 0x0004a2000c1e1100 */
[C---:B------:R-:W-:Y:S02]  /*1e50*/  IMAD R5, R3.reuse, 0x38, RZ ;  /* 0x0000003803057824 */ /* 0x040fe400078e02ff */
[----:B------:R-:W-:Y:S01]  /*1e60*/  IMAD.SHL.U32 R7, R3, 0x40, RZ ;  /* 0x0000004003077824 */ /* 0x000fe200078e00ff */
[----:B------:R-:W-:Y:S02]  /*1e70*/  PRMT R40, RZ, 0x7610, R40 ;  /* 0x00007610ff287816 */ /* 0x000fe40000000028 */
[----:B------:R-:W-:Y:S02]  /*1e80*/  PRMT R36, RZ, 0x7610, R36 ;  /* 0x00007610ff247816 */ /* 0x000fe40000000024 */
[----:B------:R-:W-:Y:S02]  /*1e90*/  PRMT R32, RZ, 0x7610, R32 ;  /* 0x00007610ff207816 */ /* 0x000fe40000000020 */
[----:B------:R-:W-:-:S02]  /*1ea0*/  PRMT R28, RZ, 0x7610, R28 ;  /* 0x00007610ff1c7816 */ /* 0x000fc4000000001c */
[----:B------:R-:W-:Y:S02]  /*1eb0*/  PRMT R24, RZ, 0x7610, R24 ;  /* 0x00007610ff187816 */ /* 0x000fe40000000018 */
[----:B------:R-:W-:Y:S02]  /*1ec0*/  PRMT R20, RZ, 0x7610, R20 ;  /* 0x00007610ff147816 */ /* 0x000fe40000000014 */
[----:B------:R-:W-:Y:S02]  /*1ed0*/  PRMT R17, RZ, 0x7610, R17 ;  /* 0x00007610ff117816 */ /* 0x000fe40000000011 */
[----:B0-----:R-:W-:Y:S01]  /*1ee0*/  PRMT R2, RZ, 0x7610, R2 ;  /* 0x00007610ff027816 */ /* 0x001fe20000000002 */
[----:B----4-:R-:W-:Y:S04]  /*1ef0*/  STL [R1+0x828], R52 ;  /* 0x0008283401007387 */ /* 0x010fe80000100800 */
[----:B------:R0:W-:Y:S04]  /*1f00*/  STL.64 [R1+0x620], R118 ;  /* 0x0006207601007387 */ /* 0x0001e80000100a00 */
[----:B---3--:R-:W-:Y:S04]  /*1f10*/  STL [R1+0x82c], R48 ;  /* 0x00082c3001007387 */ /* 0x008fe80000100800 */
[----:B------:R2:W-:Y:S01]  /*1f20*/  STL.64 [R1+0x5e0], R8 ;  /* 0x0005e00801007387 */ /* 0x0005e20000100a00 */
[----:B0-----:R-:W-:-:S04]  /*1f30*/  IADD3 R118, P3, PT, R5, R68, RZ ;  /* 0x0000004405767210 */ /* 0x001fc80007f7e0ff */
[-C--:B------:R-:W-:Y:S01]  /*1f40*/  LEA.HI.X.SX32 R119, R5, R69.reuse, 0x1, P3 ;  /* 0x0000004505777211 */ /* 0x080fe200018f0eff */
[----:B------:R-:W-:Y:S01]  /*1f50*/  IMAD R5, R3, 0x48, RZ ;  /* 0x0000004803057824 */ /* 0x000fe200078e02ff */
[C---:B--2---:R-:W-:Y:S01]  /*1f60*/  IADD3 R8, P4, PT, R7.reuse, R68, RZ ;  /* 0x0000004407087210 */ /* 0x044fe20007f9e0ff */
[----:B------:R-:W-:Y:S03]  /*1f70*/  STL [R1+0x830], R44 ;  /* 0x0008302c01007387 */ /* 0x000fe60000100800 */
[----:B------:R-:W-:Y:S01]  /*1f80*/  LEA.HI.X.SX32 R9, R7, R69, 0x1, P4 ;  /* 0x0000004507097211 */ /* 0x000fe200020f0eff */
[----:B------:R0:W-:Y:S01]  /*1f90*/  STL.64 [R1+0x5a0], R118 ;  /* 0x0005a07601007387 */ /* 0x0001e20000100a00 */
[----:B------:R-:W-:-:S03]  /*1fa0*/  IMAD R7, R3, 0x50, RZ ;  /* 0x0000005003077824 */ /* 0x000fc600078e02ff */
[----:B------:R0:W2:Y:S04]  /*1fb0*/  @P2 LDG.E.U8 R40, desc[UR30][R118.64] ;  /* 0x0000001e76282981 */ /* 0x0000a8000c1e1100 */
[----:B------:R3:W-:Y:S04]  /*1fc0*/  STL.64 [R1+0x560], R8 ;  /* 0x0005600801007387 */ /* 0x0007e80000100a00 */
[----:B------:R3:W4:Y:S01]  /*1fd0*/  @P2 LDG.E.U8 R36, desc[UR30][R8.64] ;  /* 0x0000001e08242981 */ /* 0x000722000c1e1100 */
[----:B0-----:R-:W-:-:S04]  /*1fe0*/  IADD3 R118, P3, PT, R5, R68, RZ ;  /* 0x0000004405767210 */ /* 0x001fc80007f7e0ff */
[-C--:B------:R-:W-:Y:S01]  /*1ff0*/  LEA.HI.X.SX32 R119, R5, R69.reuse, 0x1, P3 ;  /* 0x0000004505777211 */ /* 0x080fe200018f0eff */
[----:B------:R-:W-:Y:S01]  /*2000*/  IMAD R5, R3, 0x58, RZ ;  /* 0x0000005803057824 */ /* 0x000fe200078e02ff */
[C---:B---3--:R-:W-:Y:S01]  /*2010*/  IADD3 R8, P4, PT, R7.reuse, R68, RZ ;  /* 0x0000004407087210 */ /* 0x048fe20007f9e0ff */
[----:B------:R-:W-:Y:S03]  /*2020*/  STL [R1], R4 ;  /* 0x0000000401007387 */ /* 0x000fe60000100800 */
[----:B------:R-:W-:Y:S01]  /*2030*/  LEA.HI.X.SX32 R9, R7, R69, 0x1, P4 ;  /* 0x0000004507097211 */ /* 0x000fe200020f0eff */
[----:B------:R0:W-:Y:S01]  /*2040*/  STL.64 [R1+0x520], R118 ;  /* 0x0005207601007387 */ /* 0x0001e20000100a00 */
[----:B------:R-:W-:-:S03]  /*2050*/  IMAD R7, R3, 0x60, RZ ;  /* 0x0000006003077824 */ /* 0x000fc600078e02ff */
[----:B------:R0:W3:Y:S04]  /*2060*/  @P2 LDG.E.U8 R32, desc[UR30][R118.64] ;  /* 0x0000001e76202981 */ /* 0x0000e8000c1e1100 */
[----:B------:R1:W-:Y:S04]  /*2070*/  STL.64 [R1+0x4e0], R8 ;  /* 0x0004e00801007387 */ /* 0x0003e80000100a00 */
[----:B------:R1:W2:Y:S01]  /*2080*/  @P2 LDG.E.U8 R28, desc[UR30][R8.64] ;  /* 0x0000001e081c2981 */ /* 0x0002a2000c1e1100 */
[----:B0-----:R-:W-:-:S04]  /*2090*/  IADD3 R118, P3, PT, R5, R68, RZ ;  /* 0x0000004405767210 */ /* 0x001fc80007f7e0ff */
[----:B------:R-:W-:Y:S01]  /*20a0*/  LEA.HI.X.SX32 R119, R5, R69, 0x1, P3 ;  /* 0x0000004505777211 */ /* 0x000fe200018f0eff */
[----:B------:R-:W-:Y:S01]  /*20b0*/  IMAD R5, R3, 0x68, RZ ;  /* 0x0000006803057824 */ /* 0x000fe200078e02ff */
[----:B-1----:R-:W-:-:S03]  /*20c0*/  IADD3 R8, P4, PT, R7, R68, RZ ;  /* 0x0000004407087210 */ /* 0x002fc60007f9e0ff */
[----:B------:R0:W-:Y:S01]  /*20d0*/  STL.64 [R1+0x4a0], R118 ;  /* 0x0004a07601007387 */ /* 0x0001e20000100a00 */
[----:B------:R-:W-:-:S03]  /*20e0*/  LEA.HI.X.SX32 R9, R7, R69, 0x1, P4 ;  /* 0x0000004507097211 */ /* 0x000fc600020f0eff */
[----:B------:R0:W2:Y:S01]  /*20f0*/  @P2 LDG.E.U8 R24, desc[UR30][R118.64] ;  /* 0x0000001e76182981 */ /* 0x0000a2000c1e1100 */
[----:B------:R-:W-:-:S03]  /*2100*/  IMAD R7, R3, 0x70, RZ ;  /* 0x0000007003077824 */ /* 0x000fc600078e02ff */
[----:B------:R1:W-:Y:S04]  /*2110*/  STL.64 [R1+0x460], R8 ;  /* 0x0004600801007387 */ /* 0x0003e80000100a00 */
[----:B------:R1:W2:Y:S01]  /*2120*/  @P2 LDG.E.U8 R20, desc[UR30][R8.64] ;  /* 0x0000001e08142981 */ /* 0x0002a2000c1e1100 */
[-C--:B0-----:R-:W-:Y:S02]  /*2130*/  IADD3 R118, P3, PT, R5, R68.reuse, RZ ;  /* 0x0000004405767210 */ /* 0x081fe40007f7e0ff */
[----:B------:R-:W-:Y:S02]  /*2140*/  IADD3 R122, P4, PT, R7, R68, RZ ;  /* 0x00000044077a7210 */ /* 0x000fe40007f9e0ff */
[----:B------:R-:W-:Y:S01]  /*2150*/  LEA.HI.X.SX32 R119, R5, R69, 0x1, P3 ;  /* 0x0000004505777211 */ /* 0x000fe200018f0eff */
[----:B------:R-:W-:-:S02]  /*2160*/  IMAD R5, R3, 0x11, RZ ;  /* 0x0000001103057824 */ /* 0x000fc400078e02ff */
[----:B-1----:R-:W-:Y:S01]  /*2170*/  IMAD R9, R3, 0x78, RZ ;  /* 0x0000007803097824 */ /* 0x002fe200078e02ff */
[----:B------:R-:W-:Y:S01]  /*2180*/  LEA.HI.X.SX32 R123, R7, R69, 0x1, P4 ;  /* 0x00000045077b7211 */ /* 0x000fe200020f0eff */
[----:B------:R0:W-:Y:S01]  /*2190*/  STL.64 [R1+0x420], R118 ;  /* 0x0004207601007387 */ /* 0x0001e20000100a00 */
[----:B------:R-:W-:-:S03]  /*21a0*/  IADD3 R120, P3, PT, R5, R68, RZ ;  /* 0x0000004405787210 */ /* 0x000fc60007f7e0ff */
[----:B------:R0:W2:Y:S02]  /*21b0*/  @P2 LDG.E.U8 R17, desc[UR30][R118.64] ;  /* 0x0000001e76112981 */ /* 0x0000a4000c1e1100 */
[----:B------:R-:W-:Y:S01]  /*21c0*/  IMAD.MOV.U32 R8, RZ, RZ, R120 ;  /* 0x000000ffff087224 */ /* 0x000fe200078e0078 */
[----:B0-----:R-:W-:-:S04]  /*21d0*/  IADD3 R118, P4, PT, R9, R68, RZ ;  /* 0x0000004409767210 */ /* 0x001fc80007f9e0ff */
[-C--:B------:R-:W-:Y:S01]  /*21e0*/  LEA.HI.X.SX32 R119, R9, R69.reuse, 0x1, P4 ;  /* 0x0000004509777211 */ /* 0x080fe200020f0eff */
[----:B------:R-:W-:Y:S01]  /*21f0*/  IMAD.MOV.U32 R9, RZ, RZ, R121 ;  /* 0x000000ffff097224 */ /* 0x000fe200078e0079 */
[----:B------:R-:W-:-:S05]  /*2200*/  LEA.HI.X.SX32 R9, R5, R69, 0x1, P3 ;  /* 0x0000004505097211 */ /* 0x000fca00018f0eff */
[----:B------:R0:W2:Y:S01]  /*2210*/  @P2 LDG.E.U8 R2, desc[UR30][R8.64] ;  /* 0x0000001e08022981 */ /* 0x0000a2000c1e1100 */
[----:B------:R-:W-:Y:S02]  /*2220*/  PRMT R14, RZ, 0x7610, R14 ;  /* 0x00007610ff0e7816 */ /* 0x000fe4000000000e */
[----:B------:R-:W-:Y:S01]  /*2230*/  PRMT R11, RZ, 0x7610, R11 ;  /* 0x00007610ff0b7816 */ /* 0x000fe2000000000b */
[----:B------:R1:W-:Y:S01]  /*2240*/  STL.64 [R1+0x3d8], R122 ;  /* 0x0003d87a01007387 */ /* 0x0003e20000100a00 */
[----:B------:R-:W-:-:S03]  /*2250*/  IMAD R7, R3, 0x19, RZ ;  /* 0x0000001903077824 */ /* 0x000fc600078e02ff */
[----:B------:R-:W3:Y:S04]  /*2260*/  @P2 LDG.E.U8 R14, desc[UR30][R122.64] ;  /* 0x0000001e7a0e2981 */ /* 0x000ee8000c1e1100 */
[----:B------:R0:W3:Y:S04]  /*2270*/  @P2 LDG.E.U8 R11, desc[UR30][R118.64] ;  /* 0x0000001e760b2981 */ /* 0x0000e8000c1e1100 */
[----:B-1----:R-:W3:Y:S04]  /*2280*/  LDL.LU.64 R122, [R1+0x860] ;  /* 0x00086000017a7983 */ /* 0x002ee80000300a00 */
[----:B------:R1:W-:Y:S01]  /*2290*/  STL [R1+0x6d8], R120 ;  /* 0x0006d87801007387 */ /* 0x0003e20000100800 */
[----:B------:R-:W-:Y:S01]  /*22a0*/  PRMT R112, RZ, 0x7610, R112 ;  /* 0x00007610ff707816 */ /* 0x000fe20000000070 */
[----:B------:R-:W-:-:S02]  /*22b0*/  IMAD R5, R3, 0x21, RZ ;  /* 0x0000002103057824 */ /* 0x000fc400078e02ff */
[----:B-1----:R-:W3:Y:S04]  /*22c0*/  LDL.LU.64 R120, [R1+0x858] ;  /* 0x0008580001787983 */ /* 0x002ee80000300a00 */
[----:B------:R1:W-:Y:S01]  /*22d0*/  STL.64 [R1+0x398], R118 ;  /* 0x0003987601007387 */ /* 0x0003e20000100a00 */
[----:B0-----:R-:W-:-:S03]  /*22e0*/  IADD3 R8, P4, PT, R5, R68, RZ ;  /* 0x0000004405087210 */ /* 0x001fc60007f9e0ff */
[----:B------:R0:W-:Y:S01]  /*22f0*/  STL [R1+0x6dc], R9 ;  /* 0x0006dc0901007387 */ /* 0x0001e20000100800 */
[----:B-1----:R-:W-:-:S04]  /*2300*/  IADD3 R118, P3, PT, R7, R68, RZ ;  /* 0x0000004407767210 */ /* 0x002fc80007f7e0ff */
[----:B------:R-:W-:Y:S01]  /*2310*/  LEA.HI.X.SX32 R119, R7, R69, 0x1, P3 ;  /* 0x0000004507777211 */ /* 0x000fe200018f0eff */
[----:B------:R-:W-:Y:S01]  /*2320*/  IMAD R7, R3, 0x29, RZ ;  /* 0x0000002903077824 */ /* 0x000fe200078e02ff */
[----:B------:R-:W-:-:S03]  /*2330*/  PRMT R51, RZ, 0x7610, R51 ;  /* 0x00007610ff337816 */ /* 0x000fc60000000033 */
[----:B------:R1:W-:Y:S04]  /*2340*/  STL.64 [R1+0x698], R118 ;  /* 0x0006987601007387 */ /* 0x0003e80000100a00 */
[----:B------:R1:W3:Y:S01]  /*2350*/  @P2 LDG.E.U8 R112, desc[UR30][R118.64] ;  /* 0x0000001e76702981 */ /* 0x0002e2000c1e1100 */
[-C--:B0-----:R-:W-:Y:S01]  /*2360*/  LEA.HI.X.SX32 R9, R5, R69.reuse, 0x1, P4 ;  /* 0x0000004505097211 */ /* 0x081fe200020f0eff */
[----:B------:R-:W-:Y:S01]  /*2370*/  IMAD R5, R3, 0x31, RZ ;  /* 0x0000003103057824 */ /* 0x000fe200078e02ff */
[----:B------:R-:W-:Y:S02]  /*2380*/  PRMT R47, RZ, 0x7610, R47 ;  /* 0x00007610ff2f7816 */ /* 0x000fe4000000002f */
[C---:B-1----:R-:W-:Y:S01]  /*2390*/  IADD3 R118, P3, PT, R7.reuse, R68, RZ ;  /* 0x0000004407767210 */ /* 0x042fe20007f7e0ff */
[----:B------:R0:W3:Y:S03]  /*23a0*/  @P2 LDG.E.U8 R51, desc[UR30][R8.64] ;  /* 0x0000001e08332981 */ /* 0x0000e6000c1e1100 */
[----:B------:R-:W-:Y:S01]  /*23b0*/  LEA.HI.X.SX32 R119, R7, R69, 0x1, P3 ;  /* 0x0000004507777211 */ /* 0x000fe200018f0eff */
[----:B------:R-:W-:Y:S01]  /*23c0*/  IMAD R7, R3, 0x39, RZ ;  /* 0x0000003903077824 */ /* 0x000fe200078e02ff */
[----:B------:R0:W-:Y:S01]  /*23d0*/  STL.64 [R1+0x658], R8 ;  /* 0x0006580801007387 */ /* 0x0001e20000100a00 */
[----:B------:R-:W-:-:S03]  /*23e0*/  PRMT R43, RZ, 0x7610, R43 ;  /* 0x00007610ff2b7816 */ /* 0x000fc6000000002b */
[----:B------:R1:W-:Y:S04]  /*23f0*/  STL.64 [R1+0x618], R118 ;  /* 0x0006187601007387 */ /* 0x0003e80000100a00 */
[----:B------:R1:W3:Y:S01]  /*2400*/  @P2 LDG.E.U8 R47, desc[UR30][R118.64] ;  /* 0x0000001e762f2981 */ /* 0x0002e2000c1e1100 */
[-C--:B0-----:R-:W-:Y:S02]  /*2410*/  IADD3 R8, P4, PT, R5, R68.reuse, RZ ;  /* 0x0000004405087210 */ /* 0x081fe40007f9e0ff */
[----:B------:R-:W-:Y:S02]  /*2420*/  PRMT R39, RZ, 0x7610, R39 ;  /* 0x00007610ff277816 */ /* 0x000fe40000000027 */
[----:B-1----:R-:W-:Y:S02]  /*2430*/  IADD3 R118, P3, PT, R7, R68, RZ ;  /* 0x0000004407767210 */ /* 0x002fe40007f7e0ff */
[-C--:B------:R-:W-:Y:S01]  /*2440*/  LEA.HI.X.SX32 R9, R5, R69.reuse, 0x1, P4 ;  /* 0x0000004505097211 */ /* 0x080fe200020f0eff */
[----:B------:R-:W-:Y:S01]  /*2450*/  IMAD R5, R3, 0x41, RZ ;  /* 0x0000004103057824 */ /* 0x000fe200078e02ff */
[----:B------:R-:W-:Y:S01]  /*2460*/  LEA.HI.X.SX32 R119, R7, R69, 0x1, P3 ;  /* 0x0000004507777211 */ /* 0x000fe200018f0eff */
[----:B------:R-:W-:-:S02]  /*2470*/  IMAD R7, R3, 0x49, RZ ;  /* 0x0000004903077824 */ /* 0x000fc400078e02ff */
[----:B------:R0:W-:Y:S04]  /*2480*/  STL.64 [R1+0x5d8], R8 ;  /* 0x0005d80801007387 */ /* 0x0001e80000100a00 */
[----:B------:R0:W3:Y:S01]  /*2490*/  @P2 LDG.E.U8 R43, desc[UR30][R8.64] ;  /* 0x0000001e082b2981 */ /* 0x0000e2000c1e1100 */
[----:B------:R-:W-:-:S03]  /*24a0*/  PRMT R35, RZ, 0x7610, R35 ;  /* 0x00007610ff237816 */ /* 0x000fc60000000023 */
[----:B------:R1:W-:Y:S04]  /*24b0*/  STL.64 [R1+0x598], R118 ;  /* 0x0005987601007387 */ /* 0x0003e80000100a00 */
[----:B------:R1:W3:Y:S01]  /*24c0*/  @P2 LDG.E.U8 R39, desc[UR30][R118.64] ;  /* 0x0000001e76272981 */ /* 0x0002e2000c1e1100 */
[CC--:B0-----:R-:W-:Y:S02]  /*24d0*/  IADD3 R8, P4, PT, R5.reuse, R68.reuse, RZ ;  /* 0x0000004405087210 */ /* 0x0c1fe40007f9e0ff */
[----:B------:R-:W-:Y:S02]  /*24e0*/  PRMT R31, RZ, 0x7610, R31 ;  /* 0x00007610ff1f7816 */ /* 0x000fe4000000001f */
[----:B------:R-:W-:Y:S02]  /*24f0*/  LEA.HI.X.SX32 R9, R5, R69, 0x1, P4 ;  /* 0x0000004505097211 */ /* 0x000fe400020f0eff */
[----:B-1----:R-:W-:Y:S01]  /*2500*/  IADD3 R118, P3, PT, R7, R68, RZ ;  /* 0x0000004407767210 */ /* 0x002fe20007f7e0ff */
[----:B------:R-:W-:-:S02]  /*2510*/  IMAD R5, R3, 0x51, RZ ;  /* 0x0000005103057824 */ /* 0x000fc400078e02ff */
[----:B------:R0:W3:Y:S01]  /*2520*/  @P2 LDG.E.U8 R35, desc[UR30][R8.64] ;  /* 0x0000001e08232981 */ /* 0x0000e2000c1e1100 */
[----:B------:R-:W-:Y:S01]  /*2530*/  LEA.HI.X.SX32 R119, R7, R69, 0x1, P3 ;  /* 0x0000004507777211 */ /* 0x000fe200018f0eff */
[----:B------:R-:W-:-:S04]  /*2540*/  IMAD R7, R3, 0x59, RZ ;  /* 0x0000005903077824 */ /* 0x000fc800078e02ff */
[----:B------:R1:W3:Y:S01]  /*2550*/  @P2 LDG.E.U8 R31, desc[UR30][R118.64] ;  /* 0x0000001e761f2981 */ /* 0x0002e2000c1e1100 */
[----:B------:R-:W-:Y:S02]  /*2560*/  PRMT R23, RZ, 0x7610, R23 ;  /* 0x00007610ff177816 */ /* 0x000fe40000000017 */
[----:B------:R-:W-:Y:S01]  /*2570*/  PRMT R16, RZ, 0x7610, R16 ;  /* 0x00007610ff107816 */ /* 0x000fe20000000010 */
[----:B--2---:R-:W-:Y:S04]  /*2580*/  STL [R1+0xc], R2 ;  /* 0x00000c0201007387 */ /* 0x004fe80000100800 */
[----:B------:R0:W-:Y:S04]  /*2590*/  STL.64 [R1+0x558], R8 ;  /* 0x0005580801007387 */ /* 0x0001e80000100a00 */
[----:B------:R1:W-:Y:S01]  /*25a0*/  STL.64 [R1+0x518], R118 ;  /* 0x0005187601007387 */ /* 0x0003e20000100a00 */
[----:B0-----:R-:W-:-:S02]  /*25b0*/  IADD3 R8, P4, PT, R5, R68, RZ ;  /* 0x0000004405087210 */ /* 0x001fc40007f9e0ff */
[-C--:B-1----:R-:W-:Y:S02]  /*25c0*/  IADD3 R118, P3, PT, R7, R68.reuse, RZ ;  /* 0x0000004407767210 */ /* 0x082fe40007f7e0ff */
[-C--:B------:R-:W-:Y:S02]  /*25d0*/  LEA.HI.X.SX32 R9, R5, R69.reuse, 0x1, P4 ;  /* 0x0000004505097211 */ /* 0x080fe400020f0eff */
[----:B------:R-:W-:Y:S01]  /*25e0*/  LEA.HI.X.SX32 R119, R7, R69, 0x1, P3 ;  /* 0x0000004507777211 */ /* 0x000fe200018f0eff */
[----:B------:R-:W-:Y:S02]  /*25f0*/  IMAD R7, R3, 0x69, RZ ;  /* 0x0000006903077824 */ /* 0x000fe400078e02ff */
[----:B------:R-:W-:Y:S04]  /*2600*/  STL.64 [R1+0x4d8], R8 ;  /* 0x0004d80801007387 */ /* 0x000fe80000100a00 */
[----:B------:R0:W-:Y:S04]  /*2610*/  STL.64 [R1+0x498], R118 ;  /* 0x0004987601007387 */ /* 0x0001e80000100a00 */
[----:B------:R0:W2:Y:S02]  /*2620*/  @P2 LDG.E.U8 R23, desc[UR30][R118.64] ;  /* 0x0000001e76172981 */ /* 0x0000a4000c1e1100 */
[----:B0-----:R-:W-:-:S04]  /*2630*/  IADD3 R118, P3, PT, R7, R68, RZ ;  /* 0x0000004407767210 */ /* 0x001fc80007f7e0ff */
[----:B------:R-:W-:-:S05]  /*2640*/  LEA.HI.X.SX32 R119, R7, R69, 0x1, P3 ;  /* 0x0000004507777211 */ /* 0x000fca00018f0eff */
[----:B------:R-:W2:Y:S01]  /*2650*/  @P2 LDG.E.U8 R16, desc[UR30][R118.64] ;  /* 0x0000001e76102981 */ /* 0x000ea2000c1e1100 */
[----:B------:R-:W-:Y:S01]  /*2660*/  PRMT R27, RZ, 0x7610, R27 ;  /* 0x00007610ff1b7816 */ /* 0x000fe2000000001b */
[----:B------:R-:W-:Y:S01]  /*2670*/  IMAD R5, R3, 0x61, RZ ;  /* 0x0000006103057824 */ /* 0x000fe200078e02ff */
[----:B------:R-:W-:-:S04]  /*2680*/  PRMT R19, RZ, 0x7610, R19 ;  /* 0x00007610ff137816 */ /* 0x000fc80000000013 */
[----:B------:R0:W3:Y:S02]  /*2690*/  @P2 LDG.E.U8 R27, desc[UR30][R8.64] ;  /* 0x0000001e081b2981 */ /* 0x0000e4000c1e1100 */
[----:B0-----:R-:W-:-:S04]  /*26a0*/  IADD3 R8, P4, PT, R5, R68, RZ ;  /* 0x0000004405087210 */ /* 0x001fc80007f9e0ff */
[----:B------:R-:W-:Y:S01]  /*26b0*/  LEA.HI.X.SX32 R9, R5, R69, 0x1, P4 ;  /* 0x0000004505097211 */ /* 0x000fe200020f0eff */
[----:B------:R-:W-:-:S04]  /*26c0*/  IMAD R5, R3, 0x71, RZ ;  /* 0x0000007103057824 */ /* 0x000fc800078e02ff */
[----:B------:R0:W-:Y:S04]  /*26d0*/  STL.64 [R1+0x458], R8 ;  /* 0x0004580801007387 */ /* 0x0001e80000100a00 */
[----:B------:R0:W3:Y:S01]  /*26e0*/  @P2 LDG.E.U8 R19, desc[UR30][R8.64] ;  /* 0x0000001e08132981 */ /* 0x0000e2000c1e1100 */
[----:B------:R-:W-:-:S03]  /*26f0*/  IMAD R7, R3, 0x79, RZ ;  /* 0x0000007903077824 */ /* 0x000fc600078e02ff */
[----:B------:R1:W-:Y:S01]  /*2700*/  STL.64 [R1+0x418], R118 ;  /* 0x0004187601007387 */ /* 0x0003e20000100a00 */
[----:B0-----:R-:W-:-:S04]  /*2710*/  IADD3 R8, P4, PT, R5, R68, RZ ;  /* 0x0000004405087210 */ /* 0x001fc80007f9e0ff */
[----:B------:R-:W-:Y:S01]  /*2720*/  LEA.HI.X.SX32 R9, R5, R69, 0x1, P4 ;  /* 0x0000004505097211 */ /* 0x000fe200020f0eff */
[----:B-1----:R-:W3:Y:S01]  /*2730*/  LDL.LU.64 R118, [R1+0x850] ;  /* 0x0008500001767983 */ /* 0x002ee20000300a00 */
[----:B------:R-:W-:-:S03]  /*2740*/  PRMT R10, RZ, 0x7610, R10 ;  /* 0x00007610ff0a7816 */ /* 0x000fc6000000000a */
[----:B--2---:R0:W-:Y:S04]  /*2750*/  STL.64 [R1+0x838], R16 ;  /* 0x0008381001007387 */ /* 0x0041e80000100a00 */
[----:B------:R1:W-:Y:S01]  /*2760*/  STL.64 [R1+0x3d0], R8 ;  /* 0x0003d00801007387 */ /* 0x0003e20000100a00 */
[----:B0-----:R-:W-:Y:S01]  /*2770*/  IMAD.MOV.U32 R16, RZ, RZ, R8 ;  /* 0x000000ffff107224 */ /* 0x001fe200078e0008 */
[----:B-1----:R-:W-:Y:S01]  /*2780*/  IADD3 R8, P4, PT, R7, R68, RZ ;  /* 0x0000004407087210 */ /* 0x002fe20007f9e0ff */
[----:B------:R-:W-:-:S03]  /*2790*/  IMAD.MOV.U32 R17, RZ, RZ, R9 ;  /* 0x000000ffff117224 */ /* 0x000fc600078e0009 */
[----:B------:R-:W-:-:S05]  /*27a0*/  LEA.HI.X.SX32 R9, R7, R69, 0x1, P4 ;  /* 0x0000004507097211 */ /* 0x000fca00020f0eff */
[----:B------:R-:W3:Y:S01]  /*27b0*/  @P2 LDG.E.U8 R10, desc[UR30][R8.64] ;  /* 0x0000001e080a2981 */ /* 0x000ee2000c1e1100 */
[----:B------:R-:W-:Y:S01]  /*27c0*/  PRMT R13, RZ, 0x7610, R13 ;  /* 0x00007610ff0d7816 */ /* 0x000fe2000000000d */
[----:B------:R-:W-:-:S05]  /*27d0*/  IMAD R5, R3, 0x12, RZ ;  /* 0x0000001203057824 */ /* 0x000fca00078e02ff */
[----:B------:R0:W2:Y:S02]  /*27e0*/  @P2 LDG.E.U8 R13, desc[UR30][R16.64] ;  /* 0x0000001e100d2981 */ /* 0x0000a4000c1e1100 */
[----:B0-----:R-:W-:-:S04]  /*27f0*/  IADD3 R16, P3, PT, R5, R68, RZ ;  /* 0x0000004405107210 */ /* 0x001fc80007f7e0ff */
[----:B------:R-:W-:Y:S01]  /*2800*/  LEA.HI.X.SX32 R17, R5, R69, 0x1, P3 ;  /* 0x0000004505117211 */ /* 0x000fe200018f0eff */
[----:B------:R-:W-:Y:S01]  /*2810*/  IMAD R5, R3, 0x22, RZ ;  /* 0x0000002203057824 */ /* 0x000fe200078e02ff */
[----:B------:R-:W-:Y:S01]  /*2820*/  STL.64 [R1+0x390], R8 ;  /* 0x0003900801007387 */ /* 0x000fe20000100a00 */
[----:B------:R-:W-:Y:S02]  /*2830*/  PRMT R50, RZ, 0x7610, R50 ;  /* 0x00007610ff327816 */ /* 0x000fe40000000032 */
[----:B------:R-:W-:-:S06]  /*2840*/  PRMT R0, RZ, 0x7610, R0 ;  /* 0x00007610ff007816 */ /* 0x000fcc0000000000 */
[----:B------:R-:W2:Y:S04]  /*2850*/  @P2 LDG.E.U8 R0, desc[UR30][R16.64] ;  /* 0x0000001e10002981 */ /* 0x000ea8000c1e1100 */
[----:B---3--:R0:W-:Y:S02]  /*2860*/  STL.64 [R1+0x840], R10 ;  /* 0x0008400a01007387 */ /* 0x0081e40000100a00 */
[----:B0-----:R-:W-:-:S04]  /*2870*/  IADD3 R10, P4, PT, R5, R68, RZ ;  /* 0x00000044050a7210 */ /* 0x001fc80007f9e0ff */
[----:B------:R-:W-:-:S05]  /*2880*/  LEA.HI.X.SX32 R11, R5, R69, 0x1, P4 ;  /* 0x00000045050b7211 */ /* 0x000fca00020f0eff */
[----:B------:R-:W3:Y:S01]  /*2890*/  @P2 LDG.E.U8 R50, desc[UR30][R10.64] ;  /* 0x0000001e0a322981 */ /* 0x000ee2000c1e1100 */
[----:B------:R-:W-:Y:S01]  /*28a0*/  IMAD R7, R3, 0x1a, RZ ;  /* 0x0000001a03077824 */ /* 0x000fe200078e02ff */
[----:B------:R-:W-:-:S04]  /*28b0*/  PRMT R54, RZ, 0x7610, R54 ;  /* 0x00007610ff367816 */ /* 0x000fc80000000036 */
[----:B------:R-:W-:-:S04]  /*28c0*/  IADD3 R8, P3, PT, R7, R68, RZ ;  /* 0x0000004407087210 */ /* 0x000fc80007f7e0ff */
[----:B------:R-:W-:Y:S01]  /*28d0*/  LEA.HI.X.SX32 R9, R7, R69, 0x1, P3 ;  /* 0x0000004507097211 */ /* 0x000fe200018f0eff */
[C---:B------:R-:W-:Y:S01]  /*28e0*/  IMAD R7, R3.reuse, 0x2a, RZ ;  /* 0x0000002a03077824 */ /* 0x040fe200078e02ff */
[----:B------:R-:W-:Y:S01]  /*28f0*/  STL.64 [R1+0x6d0], R16 ;  /* 0x0006d01001007387 */ /* 0x000fe20000100a00 */
[----:B------:R-:W-:-:S03]  /*2900*/  IMAD R5, R3, 0x32, RZ ;  /* 0x0000003203057824 */ /* 0x000fc600078e02ff */
[----:B------:R0:W-:Y:S04]  /*2910*/  STL.64 [R1+0x690], R8 ;  /* 0x0006900801007387 */ /* 0x0001e80000100a00 */
[----:B------:R0:W2:Y:S01]  /*2920*/  @P2 LDG.E.U8 R54, desc[UR30][R8.64] ;  /* 0x0000001e08362981 */ /* 0x0000a2000c1e1100 */
[----:B------:R-:W-:-:S03]  /*2930*/  PRMT R46, RZ, 0x7610, R46 ;  /* 0x00007610ff2e7816 */ /* 0x000fc6000000002e */
[----:B------:R1:W-:Y:S01]  /*2940*/  STL.64 [R1+0x650], R10 ;  /* 0x0006500a01007387 */ /* 0x0003e20000100a00 */
[----:B0-----:R-:W-:-:S04]  /*2950*/  IADD3 R8, P3, PT, R7, R68, RZ ;  /* 0x0000004407087210 */ /* 0x001fc80007f7e0ff */
[----:B------:R-:W-:Y:S01]  /*2960*/  LEA.HI.X.SX32 R9, R7, R69, 0x1, P3 ;  /* 0x0000004507097211 */ /* 0x000fe200018f0eff */
[----:B------:R-:W-:Y:S01]  /*2970*/  IMAD R7, R3, 0x3a, RZ ;  /* 0x0000003a03077824 */ /* 0x000fe200078e02ff */
[----:B-1----:R-:W-:-:S03]  /*2980*/  IADD3 R10, P4, PT, R5, R68, RZ ;  /* 0x00000044050a7210 */ /* 0x002fc60007f9e0ff */
[----:B------:R0:W4:Y:S01]  /*2990*/  @P2 LDG.E.U8 R46, desc[UR30][R8.64] ;  /* 0x0000001e082e2981 */ /* 0x000122000c1e1100 */
[-C--:B------:R-:W-:Y:S01]  /*29a0*/  LEA.HI.X.SX32 R11, R5, R69.reuse, 0x1, P4 ;  /* 0x00000045050b7211 */ /* 0x080fe200020f0eff */
[----:B------:R-:W-:Y:S01]  /*29b0*/  IMAD R5, R3, 0x42, RZ ;  /* 0x0000004203057824 */ /* 0x000fe200078e02ff */
[----:B------:R-:W-:Y:S02]  /*29c0*/  PRMT R38, RZ, 0x7610, R38 ;  /* 0x00007610ff267816 */ /* 0x000fe40000000026 */
[----:B------:R-:W-:Y:S02]  /*29d0*/  PRMT R42, RZ, 0x7610, R42 ;  /* 0x00007610ff2a7816 */ /* 0x000fe4000000002a */
[C---:B------:R-:W-:Y:S02]  /*29e0*/  IADD3 R16, P4, PT, R5.reuse, R68, RZ ;  /* 0x0000004405107210 */ /* 0x040fe40007f9e0ff */
[----:B------:R-:W-:Y:S02]  /*29f0*/  PRMT R34, RZ, 0x7610, R34 ;  /* 0x00007610ff227816 */ /* 0x000fe40000000022 */
[----:B------:R-:W-:Y:S01]  /*2a00*/  LEA.HI.X.SX32 R17, R5, R69, 0x1, P4 ;  /* 0x0000004505117211 */ /* 0x000fe200020f0eff */
[----:B------:R1:W4:Y:S01]  /*2a10*/  @P2 LDG.E.U8 R42, desc[UR30][R10.64] ;  /* 0x0000001e0a2a2981 */ /* 0x000322000c1e1100 */
[----:B------:R-:W-:-:S03]  /*2a20*/  PRMT R30, RZ, 0x7610, R30 ;  /* 0x00007610ff1e7816 */ /* 0x000fc6000000001e */
[----:B------:R-:W4:Y:S01]  /*2a30*/  @P2 LDG.E.U8 R34, desc[UR30][R16.64] ;  /* 0x0000001e10222981 */ /* 0x000f22000c1e1100 */
[----:B------:R-:W-:Y:S01]  /*2a40*/  PRMT R26, RZ, 0x7610, R26 ;  /* 0x00007610ff1a7816 */ /* 0x000fe2000000001a */
[C---:B------:R-:W-:Y:S02]  /*2a50*/  IMAD R5, R3.reuse, 0x5a, RZ ;  /* 0x0000005a03057824 */ /* 0x040fe400078e02ff */
[----:B------:R-:W-:Y:S01]  /*2a60*/  IMAD R2, R3, 0x62, RZ ;  /* 0x0000006203027824 */ /* 0x000fe200078e02ff */
[----:B------:R-:W-:Y:S02]  /*2a70*/  PRMT R22, RZ, 0x7610, R22 ;  /* 0x00007610ff167816 */ /* 0x000fe40000000016 */
[----:B------:R-:W-:Y:S02]  /*2a80*/  PRMT R15, RZ, 0x7610, R15 ;  /* 0x00007610ff0f7816 */ /* 0x000fe4000000000f */
[----:B------:R-:W-:Y:S02]  /*2a90*/  PRMT R18, RZ, 0x7610, R18 ;  /* 0x00007610ff127816 */ /* 0x000fe40000000012 */
[----:B------:R-:W-:-:S02]  /*2aa0*/  PRMT R12, RZ, 0x7610, R12 ;  /* 0x00007610ff0c7816 */ /* 0x000fc4000000000c */
[----:B------:R-:W-:Y:S02]  /*2ab0*/  PRMT R55, RZ, 0x7610, R55 ;  /* 0x00007610ff377816 */ /* 0x000fe40000000037 */
[----:B------:R-:W-:Y:S02]  /*2ac0*/  PRMT R53, RZ, 0x7610, R53 ;  /* 0x00007610ff357816 */ /* 0x000fe40000000035 */
        /* <DEDUP_REMOVED lines=24> */
[----:B------:R-:W-:Y:S01]  /*2c50*/  PRMT R82, RZ, 0x7610, R82 ;  /* 0x00007610ff527816 */ /* 0x000fe20000000052 */
[----:B---3--:R-:W-:Y:S04]  /*2c60*/  STL.64 [R1+0x848], R50 ;  /* 0x0008483201007387 */ /* 0x008fe80000100a00 */
[----:B------:R0:W-:Y:S04]  /*2c70*/  STL.64 [R1+0x610], R8 ;  /* 0x0006100801007387 */ /* 0x0001e80000100a00 */
[----:B------:R1:W-:Y:S01]  /*2c80*/  STL.64 [R1+0x5d0], R10 ;  /* 0x0005d00a01007387 */ /* 0x0003e20000100a00 */
[----:B0-----:R-:W-:-:S04]  /*2c90*/  IADD3 R8, P3, PT, R7, R68, RZ ;  /* 0x0000004407087210 */ /* 0x001fc80007f7e0ff */
[----:B------:R-:W-:Y:S01]  /*2ca0*/  LEA.HI.X.SX32 R9, R7, R69, 0x1, P3 ;  /* 0x0000004507097211 */ /* 0x000fe200018f0eff */
[----:B------:R-:W-:-:S04]  /*2cb0*/  IMAD R7, R3, 0x4a, RZ ;  /* 0x0000004a03077824 */ /* 0x000fc800078e02ff */
[----:B------:R0:W-:Y:S04]  /*2cc0*/  STL.64 [R1+0x590], R8 ;  /* 0x0005900801007387 */ /* 0x0001e80000100a00 */
[----:B------:R0:W3:Y:S01]  /*2cd0*/  @P2 LDG.E.U8 R38, desc[UR30][R8.64] ;  /* 0x0000001e08262981 */ /* 0x0000e2000c1e1100 */
[----:B-1----:R-:W-:-:S03]  /*2ce0*/  IADD3 R10, P3, PT, R7, R68, RZ ;  /* 0x00000044070a7210 */ /* 0x002fc60007f7e0ff */
[----:B--2---:R-:W-:Y:S01]  /*2cf0*/  STL [R1+0x8], R0 ;  /* 0x0000080001007387 */ /* 0x004fe20000100800 */
[----:B0-----:R-:W-:-:S03]  /*2d00*/  IMAD R9, R3, 0x52, RZ ;  /* 0x0000005203097824 */ /* 0x001fc600078e02ff */
[----:B------:R0:W-:Y:S01]  /*2d10*/  STL.64 [R1+0x550], R16 ;  /* 0x0005501001007387 */ /* 0x0001e20000100a00 */
[----:B------:R-:W-:Y:S02]  /*2d20*/  LEA.HI.X.SX32 R11, R7, R69, 0x1, P3 ;  /* 0x00000045070b7211 */ /* 0x000fe400018f0eff */
[----:B0-----:R-:W-:-:S03]  /*2d30*/  IADD3 R16, P4, PT, R9, R68, RZ ;  /* 0x0000004409107210 */ /* 0x001fc60007f9e0ff */
[----:B------:R0:W2:Y:S01]  /*2d40*/  @P2 LDG.E.U8 R30, desc[UR30][R10.64] ;  /* 0x0000001e0a1e2981 */ /* 0x0000a2000c1e1100 */
[----:B------:R-:W-:-:S03]  /*2d50*/  LEA.HI.X.SX32 R17, R9, R69, 0x1, P4 ;  /* 0x0000004509117211 */ /* 0x000fc600020f0eff */
[----:B------:R0:W-:Y:S04]  /*2d60*/  STL.64 [R1+0x510], R10 ;  /* 0x0005100a01007387 */ /* 0x0001e80000100a00 */
[----:B------:R1:W-:Y:S04]  /*2d70*/  STL.64 [R1+0x4d0], R16 ;  /* 0x0004d01001007387 */ /* 0x0003e80000100a00 */
[----:B------:R1:W2:Y:S01]  /*2d80*/  @P2 LDG.E.U8 R26, desc[UR30][R16.64] ;  /* 0x0000001e101a2981 */ /* 0x0002a2000c1e1100 */
[-C--:B0-----:R-:W-:Y:S01]  /*2d90*/  IADD3 R10, P3, PT, R5, R68.reuse, RZ ;  /* 0x00000044050a7210 */ /* 0x081fe20007f7e0ff */
[----:B------:R-:W-:Y:S01]  /*2da0*/  IMAD R0, R3, 0x6a, RZ ;  /* 0x0000006a03007824 */ /* 0x000fe200078e02ff */
[----:B-1----:R-:W-:-:S02]  /*2db0*/  IADD3 R16, P4, PT, R2, R68, RZ ;  /* 0x0000004402107210 */ /* 0x002fc40007f9e0ff */
[-C--:B------:R-:W-:Y:S02]  /*2dc0*/  LEA.HI.X.SX32 R11, R5, R69.reuse, 0x1, P3 ;  /* 0x00000045050b7211 */ /* 0x080fe400018f0eff */
[----:B------:R-:W-:Y:S01]  /*2dd0*/  LEA.HI.X.SX32 R17, R2, R69, 0x1, P4 ;  /* 0x0000004502117211 */ /* 0x000fe200020f0eff */
[----:B------:R-:W-:Y:S02]  /*2de0*/  IMAD R2, R3, 0x72, RZ ;  /* 0x0000007203027824 */ /* 0x000fe400078e02ff */
[----:B------:R0:W-:Y:S04]  /*2df0*/  STL.64 [R1+0x490], R10 ;  /* 0x0004900a01007387 */ /* 0x0001e80000100a00 */
[----:B------:R0:W2:Y:S01]  /*2e00*/  @P2 LDG.E.U8 R22, desc[UR30][R10.64] ;  /* 0x0000001e0a162981 */ /* 0x0000a2000c1e1100 */
[----:B------:R-:W-:-:S03]  /*2e10*/  IADD3 R4, P4, PT, R2, R68, RZ ;  /* 0x0000004402047210 */ /* 0x000fc60007f9e0ff */
[----:B------:R1:W2:Y:S01]  /*2e20*/  @P2 LDG.E.U8 R18, desc[UR30][R16.64] ;  /* 0x0000001e10122981 */ /* 0x0002a2000c1e1100 */
[-C--:B------:R-:W-:Y:S02]  /*2e30*/  LEA.HI.X.SX32 R5, R2, R69.reuse, 0x1, P4 ;  /* 0x0000004502057211 */ /* 0x080fe400020f0eff */
[CC--:B0-----:R-:W-:Y:S01]  /*2e40*/  IADD3 R10, P3, PT, R0.reuse, R68.reuse, RZ ;  /* 0x00000044000a7210 */ /* 0x0c1fe20007f7e0ff */
[C---:B------:R-:W-:Y:S01]  /*2e50*/  IMAD R2, R3.reuse, 0x13, RZ ;  /* 0x0000001303027824 */ /* 0x040fe200078e02ff */
[----:B------:R1:W-:Y:S02]  /*2e60*/  STL.64 [R1+0x450], R16 ;  /* 0x0004501001007387 */ /* 0x0003e40000100a00 */
[----:B------:R-:W-:Y:S01]  /*2e70*/  LEA.HI.X.SX32 R11, R0, R69, 0x1, P3 ;  /* 0x00000045000b7211 */ /* 0x000fe200018f0eff */
[----:B------:R-:W-:Y:S01]  /*2e80*/  IMAD R0, R3, 0x7a, RZ ;  /* 0x0000007a03007824 */ /* 0x000fe200078e02ff */
[----:B------:R-:W-:Y:S01]  /*2e90*/  PRMT R9, RZ, 0x7610, R9 ;  /* 0x00007610ff097816 */ /* 0x000fe20000000009 */
[----:B------:R-:W2:Y:S04]  /*2ea0*/  @P2 LDG.E.U8 R12, desc[UR30][R4.64] ;  /* 0x0000001e040c2981 */ /* 0x000ea8000c1e1100 */
[----:B------:R0:W-:Y:S04]  /*2eb0*/  STL.64 [R1+0x410], R10 ;  /* 0x0004100a01007387 */ /* 0x0001e80000100a00 */
[----:B------:R0:W2:Y:S01]  /*2ec0*/  @P2 LDG.E.U8 R15, desc[UR30][R10.64] ;  /* 0x0000001e0a0f2981 */ /* 0x0000a2000c1e1100 */
[----:B-1----:R-:W-:-:S03]  /*2ed0*/  IADD3 R16, P3, PT, R2, R68, RZ ;  /* 0x0000004402107210 */ /* 0x002fc60007f7e0ff */
[----:B------:R1:W-:Y:S01]  /*2ee0*/  STL.64 [R1+0x3c8], R4 ;  /* 0x0003c80401007387 */ /* 0x0003e20000100a00 */
[----:B------:R-:W-:Y:S02]  /*2ef0*/  LEA.HI.X.SX32 R17, R2, R69, 0x1, P3 ;  /* 0x0000004502117211 */ /* 0x000fe400018f0eff */
[----:B0-----:R-:W-:-:S03]  /*2f00*/  IADD3 R10, P4, PT, R0, R68, RZ ;  /* 0x00000044000a7210 */ /* 0x001fc60007f9e0ff */
[----:B------:R-:W2:Y:S01]  /*2f10*/  @P2 LDG.E.U8 R55, desc[UR30][R16.64] ;  /* 0x0000001e10372981 */ /* 0x000ea2000c1e1100 */
[----:B------:R-:W-:Y:S01]  /*2f20*/  LEA.HI.X.SX32 R11, R0, R69, 0x1, P4 ;  /* 0x00000045000b7211 */ /* 0x000fe200020f0eff */
[C---:B------:R-:W-:Y:S02]  /*2f30*/  IMAD R0, R3.reuse, 0x23, RZ ;  /* 0x0000002303007824 */ /* 0x040fe400078e02ff */
[C---:B-1----:R-:W-:Y:S02]  /*2f40*/  IMAD R4, R3.reuse, 0x1b, RZ ;  /* 0x0000001b03047824 */ /* 0x042fe400078e02ff */
[----:B------:R0:W-:Y:S04]  /*2f50*/  STL.64 [R1+0x388], R10 ;  /* 0x0003880a01007387 */ /* 0x0001e80000100a00 */
[----:B------:R0:W2:Y:S04]  /*2f60*/  @P2 LDG.E.U8 R9, desc[UR30][R10.64] ;  /* 0x0000001e0a092981 */ /* 0x0000a8000c1e1100 */
[----:B------:R1:W-:Y:S01]  /*2f70*/  STL.64 [R1+0x6c8], R16 ;  /* 0x0006c81001007387 */ /* 0x0003e20000100a00 */
[----:B------:R-:W-:Y:S01]  /*2f80*/  IMAD R2, R3, 0x2b, RZ ;  /* 0x0000002b03027824 */ /* 0x000fe200078e02ff */
[----:B0-----:R-:W-:-:S02]  /*2f90*/  IADD3 R10, P3, PT, R4, R68, RZ ;  /* 0x00000044040a7210 */ /* 0x001fc40007f7e0ff */
[-C--:B-1----:R-:W-:Y:S02]  /*2fa0*/  IADD3 R16, P4, PT, R0, R68.reuse, RZ ;  /* 0x0000004400107210 */ /* 0x082fe40007f9e0ff */
[-C--:B------:R-:W-:Y:S02]  /*2fb0*/  LEA.HI.X.SX32 R11, R4, R69.reuse, 0x1, P3 ;  /* 0x00000045040b7211 */ /* 0x080fe400018f0eff */
[----:B------:R-:W-:Y:S01]  /*2fc0*/  LEA.HI.X.SX32 R17, R0, R69, 0x1, P4 ;  /* 0x0000004500117211 */ /* 0x000fe200020f0eff */
[----:B------:R-:W-:Y:S02]  /*2fd0*/  IMAD R0, R3, 0x33, RZ ;  /* 0x0000003303007824 */ /* 0x000fe400078e02ff */
[----:B------:R0:W-:Y:S04]  /*2fe0*/  STL.64 [R1+0x688], R10 ;  /* 0x0006880a01007387 */ /* 0x0001e80000100a00 */
[----:B------:R0:W2:Y:S04]  /*2ff0*/  @P2 LDG.E.U8 R53, desc[UR30][R10.64] ;  /* 0x0000001e0a352981 */ /* 0x0000a8000c1e1100 */
[----:B------:R1:W-:Y:S04]  /*3000*/  STL.64 [R1+0x648], R16 ;  /* 0x0006481001007387 */ /* 0x0003e80000100a00 */
[----:B------:R1:W2:Y:S01]  /*3010*/  @P2 LDG.E.U8 R49, desc[UR30][R16.64] ;  /* 0x0000001e10312981 */ /* 0x0002a2000c1e1100 */
[----:B0-----:R-:W-:-:S04]  /*3020*/  IADD3 R10, P3, PT, R2, R68, RZ ;  /* 0x00000044020a7210 */ /* 0x001fc80007f7e0ff */
[-C--:B------:R-:W-:Y:S02]  /*3030*/  LEA.HI.X.SX32 R11, R2, R69.reuse, 0x1, P3 ;  /* 0x00000045020b7211 */ /* 0x080fe400018f0eff */
[CC--:B-1----:R-:W-:Y:S01]  /*3040*/  IADD3 R16, P4, PT, R0.reuse, R68.reuse, RZ ;  /* 0x0000004400107210 */ /* 0x0c2fe20007f9e0ff */
[C---:B------:R-:W-:Y:S02]  /*3050*/  IMAD R2, R3.reuse, 0x3b, RZ ;  /* 0x0000003b03027824 */ /* 0x040fe400078e02ff */
[----:B------:R0:W2:Y:S01]  /*3060*/  @P2 LDG.E.U8 R45, desc[UR30][R10.64] ;  /* 0x0000001e0a2d2981 */ /* 0x0000a2000c1e1100 */
[----:B------:R-:W-:Y:S01]  /*3070*/  LEA.HI.X.SX32 R17, R0, R69, 0x1, P4 ;  /* 0x0000004500117211 */ /* 0x000fe200020f0eff */
[----:B------:R-:W-:Y:S02]  /*3080*/  IMAD R0, R3, 0x43, RZ ;  /* 0x0000004303007824 */ /* 0x000fe400078e02ff */
[----:B------:R0:W-:Y:S04]  /*3090*/  STL.64 [R1+0x608], R10 ;  /* 0x0006080a01007387 */ /* 0x0001e80000100a00 */
[----:B------:R1:W-:Y:S04]  /*30a0*/  STL.64 [R1+0x5c8], R16 ;  /* 0x0005c81001007387 */ /* 0x0003e80000100a00 */
[----:B------:R1:W2:Y:S01]  /*30b0*/  @P2 LDG.E.U8 R41, desc[UR30][R16.64] ;  /* 0x0000001e10292981 */ /* 0x0002a2000c1e1100 */
[----:B0-----:R-:W-:-:S02]  /*30c0*/  IADD3 R10, P3, PT, R2, R68, RZ ;  /* 0x00000044020a7210 */ /* 0x001fc40007f7e0ff */
[-C--:B-1----:R-:W-:Y:S02]  /*30d0*/  IADD3 R16, P4, PT, R0, R68.reuse, RZ ;  /* 0x0000004400107210 */ /* 0x082fe40007f9e0ff */
[-C--:B------:R-:W-:Y:S01]  /*30e0*/  LEA.HI.X.SX32 R11, R2, R69.reuse, 0x1, P3 ;  /* 0x00000045020b7211 */ /* 0x080fe200018f0eff */
[C---:B------:R-:W-:Y:S01]  /*30f0*/  IMAD R2, R3.reuse, 0x4b, RZ ;  /* 0x0000004b03027824 */ /* 0x040fe200078e02ff */
        /* <DEDUP_REMOVED lines=97> */
[----:B-1----:R-:W-:Y:S02]  /*3710*/  IADD3 R16, P4, PT, R0, R68, RZ ;  /* 0x0000004400107210 */ /* 0x002fe40007f9e0ff */
[-C--:B------:R-:W-:Y:S01]  /*3720*/  LEA.HI.X.SX32 R11, R2, R69.reuse, 0x1, P3 ;  /* 0x00000045020b7211 */ /* 0x080fe200018f0eff */
[C---:B------:R-:W-:Y:S01]  /*3730*/  IMAD R2, R3.reuse, 0x7c, RZ ;  /* 0x0000007c03027824 */ /* 0x040fe200078e02ff */
[----:B------:R-:W-:Y:S01]  /*3740*/  LEA.HI.X.SX32 R17, R0, R69, 0x1, P4 ;  /* 0x0000004500117211 */ /* 0x000fe200020f0eff */
[----:B------:R-:W-:Y:S02]  /*3750*/  IMAD R0, R3, 0x15, RZ ;  /* 0x0000001503007824 */ /* 0x000fe400078e02ff */
[----:B------:R0:W-:Y:S04]  /*3760*/  STL.64 [R1+0x400], R10 ;  /* 0x0004000a01007387 */ /* 0x0001e80000100a00 */
[----:B------:R0:W2:Y:S01]  /*3770*/  @P2 LDG.E.U8 R83, desc[UR30][R10.64] ;  /* 0x0000001e0a532981 */ /* 0x0000a2000c1e1100 */
[----:B------:R-:W-:-:S03]  /*3780*/  PRMT R81, RZ, 0x7610, R81 ;  /* 0x00007610ff517816 */ /* 0x000fc60000000051 */
[----:B------:R1:W-:Y:S04]  /*3790*/  STL.64 [R1+0x3b8], R16 ;  /* 0x0003b81001007387 */ /* 0x0003e80000100a00 */
[----:B------:R1:W2:Y:S01]  /*37a0*/  @P2 LDG.E.U8 R82, desc[UR30][R16.64] ;  /* 0x0000001e10522981 */ /* 0x0002a2000c1e1100 */
[CC--:B0-----:R-:W-:Y:S02]  /*37b0*/  IADD3 R10, P4, PT, R2.reuse, R68.reuse, RZ ;  /* 0x00000044020a7210 */ /* 0x0c1fe40007f9e0ff */
[----:B------:R-:W-:Y:S02]  /*37c0*/  PRMT R96, RZ, 0x7610, R96 ;  /* 0x00007610ff607816 */ /* 0x000fe40000000060 */
[----:B------:R-:W-:Y:S02]  /*37d0*/  LEA.HI.X.SX32 R11, R2, R69, 0x1, P4 ;  /* 0x00000045020b7211 */ /* 0x000fe400020f0eff */
[----:B-1----:R-:W-:Y:S01]  /*37e0*/  IADD3 R16, P3, PT, R0, R68, RZ ;  /* 0x0000004400107210 */ /* 0x002fe20007f7e0ff */
[----:B------:R-:W-:-:S02]  /*37f0*/  IMAD R2, R3, 0x1d, RZ ;  /* 0x0000001d03027824 */ /* 0x000fc400078e02ff */
[----:B------:R0:W2:Y:S01]  /*3800*/  @P2 LDG.E.U8 R81, desc[UR30][R10.64] ;  /* 0x0000001e0a512981 */ /* 0x0000a2000c1e1100 */
[----:B------:R-:W-:Y:S01]  /*3810*/  LEA.HI.X.SX32 R17, R0, R69, 0x1, P3 ;  /* 0x0000004500117211 */ /* 0x000fe200018f0eff */
[----:B------:R-:W-:Y:S02]  /*3820*/  IMAD R0, R3, 0x25, RZ ;  /* 0x0000002503007824 */ /* 0x000fe400078e02ff */
[----:B------:R0:W-:Y:S01]  /*3830*/  STL.64 [R1+0x378], R10 ;  /* 0x0003780a01007387 */ /* 0x0001e20000100a00 */
[----:B------:R-:W-:-:S03]  /*3840*/  PRMT R95, RZ, 0x7610, R95 ;  /* 0x00007610ff5f7816 */ /* 0x000fc6000000005f */
[----:B------:R1:W-:Y:S04]  /*3850*/  STL.64 [R1+0x6b8], R16 ;  /* 0x0006b81001007387 */ /* 0x0003e80000100a00 */
[----:B------:R1:W2:Y:S01]  /*3860*/  @P2 LDG.E.U8 R96, desc[UR30][R16.64] ;  /* 0x0000001e10602981 */ /* 0x0002a2000c1e1100 */
[-C--:B0-----:R-:W-:Y:S02]  /*3870*/  IADD3 R10, P3, PT, R2, R68.reuse, RZ ;  /* 0x00000044020a7210 */ /* 0x081fe40007f7e0ff */
[----:B------:R-:W-:Y:S02]  /*3880*/  PRMT R94, RZ, 0x7610, R94 ;  /* 0x00007610ff5e7816 */ /* 0x000fe4000000005e */
[----:B-1----:R-:W-:Y:S02]  /*3890*/  IADD3 R16, P4, PT, R0, R68, RZ ;  /* 0x0000004400107210 */ /* 0x002fe40007f9e0ff */
[-C--:B------:R-:W-:Y:S01]  /*38a0*/  LEA.HI.X.SX32 R11, R2, R69.reuse, 0x1, P3 ;  /* 0x00000045020b7211 */ /* 0x080fe200018f0eff */
[C---:B------:R-:W-:Y:S01]  /*38b0*/  IMAD R2, R3.reuse, 0x2d, RZ ;  /* 0x0000002d03027824 */ /* 0x040fe200078e02ff */
[----:B------:R-:W-:Y:S01]  /*38c0*/  LEA.HI.X.SX32 R17, R0, R69, 0x1, P4 ;  /* 0x0000004500117211 */ /* 0x000fe200020f0eff */
[----:B------:R-:W-:-:S02]  /*38d0*/  IMAD R0, R3, 0x35, RZ ;  /* 0x0000003503007824 */ /* 0x000fc400078e02ff */
        /* <DEDUP_REMOVED lines=133> */
[----:B------:R0:W-:Y:S04]  /*4130*/  STL.64 [R1+0x470], R10 ;  /* 0x0004700a01007387 */ /* 0x0001e80000100a00 */
[----:B------:R1:W-:Y:S04]  /*4140*/  STL.64 [R1+0x430], R16 ;  /* 0x0004301001007387 */ /* 0x0003e80000100a00 */
[----:B------:R1:W2:Y:S01]  /*4150*/  @P2 LDG.E.U8 R117, desc[UR30][R16.64] ;  /* 0x0000001e10752981 */ /* 0x0002a2000c1e1100 */
[----:B0-----:R-:W-:-:S02]  /*4160*/  IADD3 R10, P3, PT, R2, R68, RZ ;  /* 0x00000044020a7210 */ /* 0x001fc40007f7e0ff */
[----:B------:R-:W-:Y:S02]  /*4170*/  PRMT R115, RZ, 0x7610, R115 ;  /* 0x00007610ff737816 */ /* 0x000fe40000000073 */
[----:B-1----:R-:W-:Y:S02]  /*4180*/  IADD3 R16, P4, PT, R0, R68, RZ ;  /* 0x0000004400107210 */ /* 0x002fe40007f9e0ff */
[-C--:B------:R-:W-:Y:S02]  /*4190*/  LEA.HI.X.SX32 R11, R2, R69.reuse, 0x1, P3 ;  /* 0x00000045020b7211 */ /* 0x080fe400018f0eff */
[----:B------:R-:W-:Y:S01]  /*41a0*/  LEA.HI.X.SX32 R17, R0, R69, 0x1, P4 ;  /* 0x0000004500117211 */ /* 0x000fe200020f0eff */
[----:B------:R-:W-:Y:S02]  /*41b0*/  IMAD R0, R3, 0x17, RZ ;  /* 0x0000001703007824 */ /* 0x000fe400078e02ff */
[----:B------:R-:W-:Y:S04]  /*41c0*/  STL.64 [R1+0x3f0], R10 ;  /* 0x0003f00a01007387 */ /* 0x000fe80000100a00 */
[----:B------:R0:W-:Y:S04]  /*41d0*/  STL.64 [R1+0x3a8], R16 ;  /* 0x0003a81001007387 */ /* 0x0001e80000100a00 */
[----:B------:R0:W2:Y:S01]  /*41e0*/  @P2 LDG.E.U8 R115, desc[UR30][R16.64] ;  /* 0x0000001e10732981 */ /* 0x0000a2000c1e1100 */
[----:B------:R-:W-:-:S02]  /*41f0*/  PRMT R4, RZ, 0x7610, R4 ;  /* 0x00007610ff047816 */ /* 0x000fc40000000004 */
        /* <DEDUP_REMOVED lines=9> */
[C---:B------:R-:W-:Y:S02]  /*4290*/  IMAD R2, R3.reuse, 0x1f, RZ ;  /* 0x0000001f03027824 */ /* 0x040fe400078e02ff */
[----:B------:R-:W-:Y:S02]  /*42a0*/  IMAD R0, R3, 0x27, RZ ;  /* 0x0000002703007824 */ /* 0x000fe400078e02ff */
[----:B------:R0:W-:Y:S04]  /*42b0*/  STL.64 [R1+0x368], R10 ;  /* 0x0003680a01007387 */ /* 0x0001e80000100a00 */
[----:B------:R0:W3:Y:S01]  /*42c0*/  @P2 LDG.E.U8 R114, desc[UR30][R10.64] ;  /* 0x0000001e0a722981 */ /* 0x0000e2000c1e1100 */
[----:B------:R-:W-:-:S03]  /*42d0*/  PRMT R125, RZ, 0x7610, R125 ;  /* 0x00007610ff7d7816 */ /* 0x000fc6000000007d */
[----:B------:R-:W-:Y:S01]  /*42e0*/  STL.64 [R1+0x6a8], R16 ;  /* 0x0006a81001007387 */ /* 0x000fe20000100a00 */
[----:B0-----:R-:W-:-:S04]  /*42f0*/  IADD3 R10, P3, PT, R2, R68, RZ ;  /* 0x00000044020a7210 */ /* 0x001fc80007f7e0ff */
[----:B------:R-:W-:Y:S01]  /*4300*/  LEA.HI.X.SX32 R11, R2, R69, 0x1, P3 ;  /* 0x00000045020b7211 */ /* 0x000fe200018f0eff */
[----:B------:R-:W-:Y:S01]  /*4310*/  IMAD R2, R3, 0x2f, RZ ;  /* 0x0000002f03027824 */ /* 0x000fe200078e02ff */
[----:B------:R-:W-:-:S03]  /*4320*/  PRMT R124, RZ, 0x7610, R124 ;  /* 0x00007610ff7c7816 */ /* 0x000fc6000000007c */
[----:B------:R0:W3:Y:S01]  /*4330*/  @P2 LDG.E.U8 R125, desc[UR30][R10.64] ;  /* 0x0000001e0a7d2981 */ /* 0x0000e2000c1e1100 */
[----:B------:R-:W-:Y:S02]  /*4340*/  PRMT R123, RZ, 0x7610, R123 ;  /* 0x00007610ff7b7816 */ /* 0x000fe4000000007b */
[----:B------:R-:W-:Y:S02]  /*4350*/  PRMT R122, RZ, 0x7610, R122 ;  /* 0x00007610ff7a7816 */ /* 0x000fe4000000007a */
[----:B------:R-:W-:Y:S02]  /*4360*/  PRMT R121, RZ, 0x7610, R121 ;  /* 0x00007610ff797816 */ /* 0x000fe40000000079 */
[----:B------:R-:W-:Y:S02]  /*4370*/  PRMT R119, RZ, 0x7610, R119 ;  /* 0x00007610ff777816 */ /* 0x000fe40000000077 */
[----:B------:R-:W-:Y:S02]  /*4380*/  PRMT R118, RZ, 0x7610, R118 ;  /* 0x00007610ff767816 */ /* 0x000fe40000000076 */
[----:B------:R-:W-:-:S02]  /*4390*/  PRMT R60, RZ, 0x7610, R60 ;  /* 0x00007610ff3c7816 */ /* 0x000fc4000000003c */
[----:B------:R-:W-:Y:S02]  /*43a0*/  PRMT R58, RZ, 0x7610, R58 ;  /* 0x00007610ff3a7816 */ /* 0x000fe4000000003a */
[----:B------:R-:W-:Y:S01]  /*43b0*/  PRMT R56, RZ, 0x7610, R56 ;  /* 0x00007610ff387816 */ /* 0x000fe20000000038 */
[C---:B------:R-:W-:Y:S01]  /*43c0*/  IMAD.SHL.U32 R7, R84.reuse, 0x2, RZ ;  /* 0x0000000254077824 */ /* 0x040fe200078e00ff */
[----:B------:R-:W-:Y:S01]  /*43d0*/  PRMT R6, RZ, 0x7610, R6 ;  /* 0x00007610ff067816 */ /* 0x000fe20000000006 */
[C---:B------:R-:W-:Y:S02]  /*43e0*/  IMAD R8, R84.reuse, 0xb, RZ ;  /* 0x0000000b54087824 */ /* 0x040fe400078e02ff */
[C---:B------:R-:W-:Y:S02]  /*43f0*/  IMAD R57, R3.reuse, 0xc, RZ ;  /* 0x0000000c03397824 */ /* 0x040fe400078e02ff */
[----:B------:R-:W-:Y:S02]  /*4400*/  IMAD R59, R84, 0xc, RZ ;  /* 0x0000000c543b7824 */ /* 0x000fe400078e02ff */
[----:B------:R-:W-:-:S02]  /*4410*/  IMAD R62, R3, 0x5, RZ ;  /* 0x00000005033e7824 */ /* 0x000fc400078e02ff */
[C---:B------:R-:W-:Y:S01]  /*4420*/  IMAD R64, R84.reuse, 0x5, RZ ;  /* 0x0000000554407824 */ /* 0x040fe200078e02ff */
[----:B------:R-:W-:Y:S01]  /*4430*/  PRMT R86, RZ, 0x7610, R86 ;  /* 0x00007610ff567816 */ /* 0x000fe20000000056 */
[C---:B------:R-:W-:Y:S02]  /*4440*/  IMAD R79, R84.reuse, 0x6, RZ ;  /* 0x00000006544f7824 */ /* 0x040fe400078e02ff */
[----:B------:R-:W-:Y:S01]  /*4450*/  IMAD R97, R84, 0xe, RZ ;  /* 0x0000000e54617824 */ /* 0x000fe200078e02ff */
[----:B--2---:R1:W-:Y:S04]  /*4460*/  STL [R1+0x4], R4 ;  /* 0x0000040401007387 */ /* 0x0043e80000100800 */
[----:B------:R0:W-:Y:S01]  /*4470*/  STL.64 [R1+0x668], R10 ;  /* 0x0006680a01007387 */ /* 0x0001e20000100a00 */
[----:B-1----:R-:W-:-:S04]  /*4480*/  IADD3 R4, P4, PT, R0, R68, RZ ;  /* 0x0000004400047210 */ /* 0x002fc80007f9e0ff */
[----:B------:R-:W-:Y:S01]  /*4490*/  LEA.HI.X.SX32 R5, R0, R69, 0x1, P4 ;  /* 0x0000004500057211 */ /* 0x000fe200020f0eff */
[----:B------:R-:W-:Y:S01]  /*44a0*/  IMAD R0, R3, 0x37, RZ ;  /* 0x0000003703007824 */ /* 0x000fe200078e02ff */
[----:B0-----:R-:W-:-:S03]  /*44b0*/  IADD3 R10, P3, PT, R2, R68, RZ ;  /* 0x00000044020a7210 */ /* 0x001fc60007f7e0ff */
[----:B------:R0:W-:Y:S01]  /*44c0*/  STL.64 [R1+0x628], R4 ;  /* 0x0006280401007387 */ /* 0x0001e20000100a00 */
[----:B------:R-:W-:Y:S01]  /*44d0*/  LEA.HI.X.SX32 R11, R2, R69, 0x1, P3 ;  /* 0x00000045020b7211 */ /* 0x000fe200018f0eff */
[----:B------:R-:W-:Y:S02]  /*44e0*/  IMAD R2, R3, 0x3f, RZ ;  /* 0x0000003f03027824 */ /* 0x000fe400078e02ff */
[----:B------:R0:W2:Y:S04]  /*44f0*/  @P2 LDG.E.U8 R124, desc[UR30][R4.64] ;  /* 0x0000001e047c2981 */ /* 0x0000a8000c1e1100 */
        /* <DEDUP_REMOVED lines=9> */
[C---:B------:R-:W-:Y:S01]  /*4590*/  IMAD R2, R3.reuse, 0x4f, RZ ;  /* 0x0000004f03027824 */ /* 0x040fe200078e02ff */
[-C--:B------:R-:W-:Y:S02]  /*45a0*/  IADD3 R50, P3, PT, R0, R68.reuse, RZ ;  /* 0x0000004400327210 */ /* 0x080fe40007f7e0ff */
[----:B------:R1:W-:Y:S02]  /*45b0*/  STL.64 [R1+0x568], R10 ;  /* 0x0005680a01007387 */ /* 0x0003e40000100a00 */
[----:B------:R-:W-:Y:S02]  /*45c0*/  IADD3 R16, P4, PT, R2, R68, RZ ;  /* 0x0000004402107210 */ /* 0x000fe40007f9e0ff */
[----:B------:R1:W2:Y:S01]  /*45d0*/  @P2 LDG.E.U8 R121, desc[UR30][R10.64] ;  /* 0x0000001e0a792981 */ /* 0x0002a2000c1e1100 */
[C---:B0-----:R-:W-:Y:S01]  /*45e0*/  IMAD R4, R3.reuse, 0x57, RZ ;  /* 0x0000005703047824 */ /* 0x041fe200078e02ff */
[-C--:B------:R-:W-:Y:S01]  /*45f0*/  LEA.HI.X.SX32 R51, R0, R69.reuse, 0x1, P3 ;  /* 0x0000004500337211 */ /* 0x080fe200018f0eff */
[----:B------:R-:W-:Y:S01]  /*4600*/  IMAD.SHL.U32 R0, R3, 0x8, RZ ;  /* 0x0000000803007824 */ /* 0x000fe200078e00ff */
[----:B------:R-:W-:-:S02]  /*4610*/  LEA.HI.X.SX32 R17, R2, R69, 0x1, P4 ;  /* 0x0000004502117211 */ /* 0x000fc400020f0eff */
[CC--:B-1----:R-:W-:Y:S01]  /*4620*/  IADD3 R10, P5, PT, R4.reuse, R68.reuse, RZ ;  /* 0x00000044040a7210 */ /* 0x0c2fe20007fbe0ff */
[----:B------:R-:W-:Y:S01]  /*4630*/  IMAD.SHL.U32 R2, R3, 0x10, RZ ;  /* 0x0000001003027824 */ /* 0x000fe200078e00ff */
[----:B------:R-:W-:Y:S02]  /*4640*/  STL.64 [R1+0x528], R50 ;  /* 0x0005283201007387 */ /* 0x000fe40000100a00 */
[----:B------:R-:W-:Y:S01]  /*4650*/  LEA.HI.X.SX32 R11, R4, R69, 0x1, P5 ;  /* 0x00000045040b7211 */ /* 0x000fe200028f0eff */
[----:B------:R-:W-:Y:S01]  /*4660*/  IMAD.SHL.U32 R4, R84, 0x8, RZ ;  /* 0x0000000854047824 */ /* 0x000fe200078e00ff */
[----:B------:R-:W-:Y:S01]  /*4670*/  IADD3 RZ, P3, PT, R0, R68, RZ ;  /* 0x0000004400ff7210 */ /* 0x000fe20007f7e0ff */
[----:B------:R0:W-:Y:S01]  /*4680*/  STL.64 [R1+0x4e8], R16 ;  /* 0x0004e81001007387 */ /* 0x0001e20000100a00 */
[----:B------:R-:W-:-:S03]  /*4690*/  IMAD.SHL.U32 R5, R84, 0x10, RZ ;  /* 0x0000001054057824 */ /* 0x000fc600078e00ff */
[----:B------:R0:W2:Y:S01]  /*46a0*/  @P2 LDG.E.U8 R119, desc[UR30][R16.64] ;  /* 0x0000001e10772981 */ /* 0x0000a2000c1e1100 */
[----:B------:R-:W-:-:S03]  /*46b0*/  IADD3 RZ, P4, PT, R2, R68, RZ ;  /* 0x0000004402ff7210 */ /* 0x000fc60007f9e0ff */
[----:B------:R1:W-:Y:S04]  /*46c0*/  STL.64 [R1+0x4a8], R10 ;  /* 0x0004a80a01007387 */ /* 0x0003e80000100a00 */
[----:B------:R1:W2:Y:S01]  /*46d0*/  @P2 LDG.E.U8 R118, desc[UR30][R10.64] ;  /* 0x0000001e0a762981 */ /* 0x0002a2000c1e1100 */
[--C-:B0-----:R-:W-:Y:S01]  /*46e0*/  IMAD.IADD R16, R4, 0x1, R68.reuse ;  /* 0x0000000104107824 */ /* 0x101fe200078e0244 */
[----:B------:R-:W-:Y:S02]  /*46f0*/  IADD3 R4, P5, PT, R68, R84, RZ ;  /* 0x0000005444047210 */ /* 0x000fe40007fbe0ff */
[-C--:B------:R-:W-:Y:S01]  /*4700*/  LEA.HI.X.SX32 R17, R0, R69.reuse, 0x1, P3 ;  /* 0x0000004500117211 */ /* 0x080fe200018f0eff */
[----:B------:R-:W-:Y:S02]  /*4710*/  IMAD R0, R3, 0x9, RZ ;  /* 0x0000000903007824 */ /* 0x000fe400078e02ff */
[----:B-1----:R-:W-:Y:S01]  /*4720*/  IMAD.IADD R10, R5, 0x1, R68 ;  /* 0x00000001050a7824 */ /* 0x002fe200078e0244 */
[----:B------:R-:W-:-:S02]  /*4730*/  LEA.HI.X.SX32 R5, R84, R69, 0x1, P5 ;  /* 0x0000004554057211 */ /* 0x000fc400028f0eff */
[----:B------:R-:W-:Y:S01]  /*4740*/  LEA.HI.X.SX32 R11, R2, R69, 0x1, P4 ;  /* 0x00000045020b7211 */ /* 0x000fe200020f0eff */
[----:B------:R-:W-:Y:S01]  /*4750*/  IMAD.SHL.U32 R2, R3, 0x2, RZ ;  /* 0x0000000203027824 */ /* 0x000fe200078e00ff */
[-C--:B------:R-:W-:Y:S01]  /*4760*/  IADD3 RZ, P4, PT, R0, R68.reuse, RZ ;  /* 0x0000004400ff7210 */ /* 0x080fe20007f9e0ff */
[----:B------:R0:W2:Y:S03]  /*4770*/  @P2 LDG.E.U8 R60, desc[UR30][R4.64] ;  /* 0x0000001e043c2981 */ /* 0x0000a6000c1e1100 */
[----:B------:R-:W-:Y:S01]  /*4780*/  IADD3 RZ, P3, PT, R2, R68, RZ ;  /* 0x0000004402ff7210 */ /* 0x000fe20007f7e0ff */
[----:B------:R1:W-:Y:S04]  /*4790*/  STL.64 [R1+0x758], R16 ;  /* 0x0007581001007387 */ /* 0x0003e80000100a00 */
[----:B------:R1:W2:Y:S01]  /*47a0*/  @P2 LDG.E.U8 R58, desc[UR30][R16.64] ;  /* 0x0000001e103a2981 */ /* 0x0002a2000c1e1100 */
[----:B0-----:R-:W-:-:S03]  /*47b0*/  IMAD R5, R84, 0x9, RZ ;  /* 0x0000000954057824 */ /* 0x001fc600078e02ff */
[----:B------:R0:W-:Y:S04]  /*47c0*/  STL.64 [R1+0x750], R10 ;  /* 0x0007500a01007387 */ /* 0x0001e80000100a00 */
[----:B------:R0:W3:Y:S01]  /*47d0*/  @P2 LDG.E.U8 R56, desc[UR30][R10.64] ;  /* 0x0000001e0a382981 */ /* 0x0000e2000c1e1100 */
[-C--:B-1----:R-:W-:Y:S01]  /*47e0*/  LEA.HI.X.SX32 R17, R0, R69.reuse, 0x1, P4 ;  /* 0x0000004500117211 */ /* 0x082fe200020f0eff */
[----:B------:R-:W-:Y:S02]  /*47f0*/  IMAD R0, R3, 0xa, RZ ;  /* 0x0000000a03007824 */ /* 0x000fe400078e02ff */
[--C-:B------:R-:W-:Y:S02]  /*4800*/  IMAD.IADD R16, R5, 0x1, R68.reuse ;  /* 0x0000000105107824 */ /* 0x100fe400078e0244 */
[----:B0-----:R-:W-:Y:S01]  /*4810*/  IMAD.IADD R10, R7, 0x1, R68 ;  /* 0x00000001070a7824 */ /* 0x001fe200078e0244 */
[----:B------:R-:W-:Y:S01]  /*4820*/  LEA.HI.X.SX32 R11, R2, R69, 0x1, P3 ;  /* 0x00000045020b7211 */ /* 0x000fe200018f0eff */
[----:B------:R-:W-:Y:S01]  /*4830*/  IMAD R2, R84, 0xa, RZ ;  /* 0x0000000a54027824 */ /* 0x000fe200078e02ff */
[----:B------:R-:W-:Y:S01]  /*4840*/  IADD3 RZ, P3, PT, R0, R68, RZ ;  /* 0x0000004400ff7210 */ /* 0x000fe20007f7e0ff */
[----:B------:R-:W-:Y:S01]  /*4850*/  STL.64 [R1+0x718], R16 ;  /* 0x0007181001007387 */ /* 0x000fe20000100a00 */
[----:B------:R-:W-:Y:S01]  /*4860*/  IMAD R7, R3, 0xb, RZ ;  /* 0x0000000b03077824 */ /* 0x000fe200078e02ff */
[----:B------:R-:W-:-:S02]  /*4870*/  PRMT R4, RZ, 0x7610, R4 ;  /* 0x00007610ff047816 */ /* 0x000fc40000000004 */
[----:B------:R0:W-:Y:S04]  /*4880*/  STL.64 [R1+0x748], R10 ;  /* 0x0007480a01007387 */ /* 0x0001e80000100a00 */
[----:B------:R0:W3:Y:S01]  /*4890*/  @P2 LDG.E.U8 R6, desc[UR30][R10.64] ;  /* 0x0000001e0a062981 */ /* 0x0000e2000c1e1100 */
[----:B------:R-:W-:Y:S01]  /*48a0*/  IMAD R5, R84, 0x3, RZ ;  /* 0x0000000354057824 */ /* 0x000fe200078e02ff */
[----:B------:R-:W-:Y:S02]  /*48b0*/  IADD3 RZ, P4, PT, R7, R68, RZ ;  /* 0x0000004407ff7210 */ /* 0x000fe40007f9e0ff */
[----:B------:R1:W3:Y:S01]  /*48c0*/  @P2 LDG.E.U8 R4, desc[UR30][R16.64] ;  /* 0x0000001e10042981 */ /* 0x0002e2000c1e1100 */
[----:B0-----:R-:W-:Y:S01]  /*48d0*/  IMAD.IADD R10, R2, 0x1, R68 ;  /* 0x00000001020a7824 */ /* 0x001fe200078e0244 */
[----:B------:R-:W-:Y:S01]  /*48e0*/  LEA.HI.X.SX32 R11, R0, R69, 0x1, P3 ;  /* 0x00000045000b7211 */ /* 0x000fe200018f0eff */
[----:B------:R-:W-:Y:S01]  /*48f0*/  IMAD R0, R3, 0x3, RZ ;  /* 0x0000000303007824 */ /* 0x000fe200078e02ff */
[----:B------:R-:W-:Y:S01]  /*4900*/  PRMT R2, RZ, 0x7610, R2 ;  /* 0x00007610ff027816 */ /* 0x000fe20000000002 */
[----:B-1----:R-:W-:-:S02]  /*4910*/  IMAD.IADD R16, R5, 0x1, R68 ;  /* 0x0000000105107824 */ /* 0x002fc400078e0244 */
[----:B------:R0:W-:Y:S01]  /*4920*/  STL.64 [R1+0x710], R10 ;  /* 0x0007100a01007387 */ /* 0x0001e20000100a00 */
[----:B------:R-:W-:-:S03]  /*4930*/  IADD3 RZ, P3, PT, R0, R68, RZ ;  /* 0x0000004400ff7210 */ /* 0x000fc60007f7e0ff */
[----:B------:R0:W4:Y:S01]  /*4940*/  @P2 LDG.E.U8 R2, desc[UR30][R10.64] ;  /* 0x0000001e0a022981 */ /* 0x000122000c1e1100 */
[----:B------:R-:W-:Y:S02]  /*4950*/  PRMT R5, RZ, 0x7610, R5 ;  /* 0x00007610ff057816 */ /* 0x000fe40000000005 */
[-C--:B------:R-:W-:Y:S02]  /*4960*/  LEA.HI.X.SX32 R17, R0, R69.reuse, 0x1, P3 ;  /* 0x0000004500117211 */ /* 0x080fe400018f0eff */
[----:B------:R-:W-:Y:S02]  /*4970*/  PRMT R0, RZ, 0x7610, R0 ;  /* 0x00007610ff007816 */ /* 0x000fe40000000000 */
[----:B0-----:R-:W-:Y:S01]  /*4980*/  LEA.HI.X.SX32 R11, R7, R69, 0x1, P4 ;  /* 0x00000045070b7211 */ /* 0x001fe200020f0eff */
[----:B------:R-:W-:Y:S02]  /*4990*/  IMAD.SHL.U32 R7, R3, 0x4, RZ ;  /* 0x0000000403077824 */ /* 0x000fe400078e00ff */
[----:B------:R-:W-:Y:S01]  /*49a0*/  IMAD.IADD R10, R8, 0x1, R68 ;  /* 0x00000001080a7824 */ /* 0x000fe200078e0244 */
[----:B------:R0:W4:Y:S01]  /*49b0*/  @P2 LDG.E.U8 R5, desc[UR30][R16.64] ;  /* 0x0000001e10052981 */ /* 0x000122000c1e1100 */
[----:B------:R-:W-:Y:S01]  /*49c0*/  IMAD.SHL.U32 R8, R84, 0x4, RZ ;  /* 0x0000000454087824 */ /* 0x000fe200078e00ff */
[----:B------:R-:W-:-:S02]  /*49d0*/  IADD3 RZ, P3, PT, R7, R68, RZ ;  /* 0x0000004407ff7210 */ /* 0x000fc40007f7e0ff */
[----:B------:R-:W-:Y:S01]  /*49e0*/  IADD3 RZ, P4, PT, R57, R68, RZ ;  /* 0x0000004439ff7210 */ /* 0x000fe20007f9e0ff */
[----:B------:R0:W-:Y:S04]  /*49f0*/  STL.64 [R1+0x740], R16 ;  /* 0x0007401001007387 */ /* 0x0001e80000100a00 */
[----:B------:R1:W-:Y:S04]  /*4a00*/  STL.64 [R1+0x708], R10 ;  /* 0x0007080a01007387 */ /* 0x0003e80000100a00 */
[----:B------:R1:W4:Y:S01]  /*4a10*/  @P2 LDG.E.U8 R0, desc[UR30][R10.64] ;  /* 0x0000001e0a002981 */ /* 0x000322000c1e1100 */
[----:B0-----:R-:W-:Y:S01]  /*4a20*/  IMAD.IADD R16, R8, 0x1, R68 ;  /* 0x0000000108107824 */ /* 0x001fe200078e0244 */
[----:B------:R-:W-:-:S02]  /*4a30*/  PRMT R8, RZ, 0x7610, R8 ;  /* 0x00007610ff087816 */ /* 0x000fc40000000008 */
[-C--:B------:R-:W-:Y:S02]  /*4a40*/  LEA.HI.X.SX32 R17, R7, R69.reuse, 0x1, P3 ;  /* 0x0000004507117211 */ /* 0x080fe400018f0eff */
[----:B-1----:R-:W-:Y:S01]  /*4a50*/  LEA.HI.X.SX32 R11, R57, R69, 0x1, P4 ;  /* 0x00000045390b7211 */ /* 0x002fe200020f0eff */
[----:B------:R-:W-:Y:S01]  /*4a60*/  IMAD R57, R3, 0x5f, RZ ;  /* 0x0000005f03397824 */ /* 0x000fe200078e02ff */
[----:B------:R-:W-:Y:S01]  /*4a70*/  PRMT R7, RZ, 0x7610, R7 ;  /* 0x00007610ff077816 */ /* 0x000fe20000000007 */
[----:B------:R-:W-:Y:S01]  /*4a80*/  IMAD.IADD R10, R59, 0x1, R68 ;  /* 0x000000013b0a7824 */ /* 0x000fe200078e0244 */
[----:B------:R0:W-:Y:S01]  /*4a90*/  STL.64 [R1+0x738], R16 ;  /* 0x0007381001007387 */ /* 0x0001e20000100a00 */
[----:B------:R-:W-:-:S03]  /*4aa0*/  IADD3 RZ, P3, PT, R62, R68, RZ ;  /* 0x000000443eff7210 */ /* 0x000fc60007f7e0ff */
[----:B------:R0:W4:Y:S01]  /*4ab0*/  @P2 LDG.E.U8 R8, desc[UR30][R16.64] ;  /* 0x0000001e10082981 */ /* 0x000122000c1e1100 */
[----:B------:R-:W-:-:S03]  /*4ac0*/  PRMT R59, RZ, 0x7610, R59 ;  /* 0x00007610ff3b7816 */ /* 0x000fc6000000003b */
[----:B------:R1:W-:Y:S04]  /*4ad0*/  STL.64 [R1+0x700], R10 ;  /* 0x0007000a01007387 */ /* 0x0003e80000100a00 */
[----:B------:R1:W4:Y:S01]  /*4ae0*/  @P2 LDG.E.U8 R7, desc[UR30][R10.64] ;  /* 0x0000001e0a072981 */ /* 0x000322000c1e1100 */
[----:B0-----:R-:W-:-:S04]  /*4af0*/  IADD3 R16, P4, PT, R57, R68, RZ ;  /* 0x0000004439107210 */ /* 0x001fc80007f9e0ff */
[-C--:B------:R-:W-:Y:S01]  /*4b00*/  LEA.HI.X.SX32 R17, R57, R69.reuse, 0x1, P4 ;  /* 0x0000004539117211 */ /* 0x080fe200020f0eff */
[----:B------:R-:W-:Y:S02]  /*4b10*/  IMAD R57, R3, 0xd, RZ ;  /* 0x0000000d03397824 */ /* 0x000fe400078e02ff */
[----:B-1----:R-:W-:Y:S01]  /*4b20*/  IMAD.IADD R10, R64, 0x1, R68 ;  /* 0x00000001400a7824 */ /* 0x002fe200078e0244 */
[----:B------:R-:W-:Y:S01]  /*4b30*/  LEA.HI.X.SX32 R11, R62, R69, 0x1, P3 ;  /* 0x000000453e0b7211 */ /* 0x000fe200018f0eff */
[----:B------:R-:W-:Y:S01]  /*4b40*/  IMAD R62, R84, 0xd, RZ ;  /* 0x0000000d543e7824 */ /* 0x000fe200078e02ff */
[----:B------:R-:W-:Y:S01]  /*4b50*/  STL.64 [R1+0x468], R16 ;  /* 0x0004681001007387 */ /* 0x000fe20000100a00 */
[----:B------:R-:W-:-:S03]  /*4b60*/  IADD3 RZ, P3, PT, R57, R68, RZ ;  /* 0x0000004439ff7210 */ /* 0x000fc60007f7e0ff */
[----:B------:R0:W-:Y:S01]  /*4b70*/  STL.64 [R1+0x730], R10 ;  /* 0x0007300a01007387 */ /* 0x0001e20000100a00 */
[----:B------:R-:W-:-:S03]  /*4b80*/  IMAD R64, R3, 0xe, RZ ;  /* 0x0000000e03407824 */ /* 0x000fc600078e02ff */
[----:B------:R0:W4:Y:S02]  /*4b90*/  @P2 LDG.E.U8 R59, desc[UR30][R10.64] ;  /* 0x0000001e0a3b2981 */ /* 0x000124000c1e1100 */
[----:B------:R-:W-:Y:S02]  /*4ba0*/  IADD3 RZ, P4, PT, R64, R68, RZ ;  /* 0x0000004440ff7210 */ /* 0x000fe40007f9e0ff */
[----:B------:R1:W4:Y:S01]  /*4bb0*/  @P2 LDG.E.U8 R86, desc[UR30][R16.64] ;  /* 0x0000001e10562981 */ /* 0x000322000c1e1100 */
[----:B0-----:R-:W-:Y:S02]  /*4bc0*/  IMAD.IADD R10, R62, 0x1, R68 ;  /* 0x000000013e0a7824 */ /* 0x001fe400078e0244 */
[----:B------:R-:W-:Y:S01]  /*4bd0*/  IMAD R62, R3, 0x6, RZ ;  /* 0x00000006033e7824 */ /* 0x000fe200078e02ff */
[----:B------:R-:W-:Y:S02]  /*4be0*/  LEA.HI.X.SX32 R11, R57, R69, 0x1, P3 ;  /* 0x00000045390b7211 */ /* 0x000fe400018f0eff */
[----:B------:R-:W-:-:S02]  /*4bf0*/  PRMT R57, RZ, 0x7610, R57 ;  /* 0x00007610ff397816 */ /* 0x000fc40000000039 */
[C---:B------:R-:W-:Y:S01]  /*4c00*/  IADD3 RZ, P3, PT, R62.reuse, R68, RZ ;  /* 0x000000443eff7210 */ /* 0x040fe20007f7e0ff */
[----:B------:R0:W-:Y:S01]  /*4c10*/  STL.64 [R1+0x6f8], R10 ;  /* 0x0006f80a01007387 */ /* 0x0001e20000100a00 */
[--C-:B-1----:R-:W-:Y:S02]  /*4c20*/  IMAD.IADD R16, R79, 0x1, R68.reuse ;  /* 0x000000014f107824 */ /* 0x102fe400078e0244 */
[-C--:B------:R-:W-:Y:S01]  /*4c30*/  LEA.HI.X.SX32 R17, R62, R69.reuse, 0x1, P3 ;  /* 0x000000453e117211 */ /* 0x080fe200018f0eff */
[----:B------:R0:W4:Y:S04]  /*4c40*/  @P2 LDG.E.U8 R57, desc[UR30][R10.64] ;  /* 0x0000001e0a392981 */ /* 0x000128000c1e1100 */
[----:B------:R-:W-:Y:S01]  /*4c50*/  STL.64 [R1+0x728], R16 ;  /* 0x0007281001007387 */ /* 0x000fe20000100a00 */
[----:B0-----:R-:W-:Y:S01]  /*4c60*/  IMAD.IADD R10, R97, 0x1, R68 ;  /* 0x00000001610a7824 */ /* 0x001fe200078e0244 */
[----:B------:R-:W-:-:S05]  /*4c70*/  LEA.HI.X.SX32 R11, R64, R69, 0x1, P4 ;  /* 0x00000045400b7211 */ /* 0x000fca00020f0eff */
[----:B------:R0:W-:Y:S04]  /*4c80*/  STL.64 [R1+0x6f0], R10 ;  /* 0x0006f00a01007387 */ /* 0x0001e80000100a00 */
[----:B------:R-:W4:Y:S04]  /*4c90*/  LDL.LU R48, [R1+0x10] ;  /* 0x0000100001307983 */ /* 0x000f280000300800 */
[----:B------:R-:W4:Y:S01]  /*4ca0*/  LDL.LU R52, [R1] ;  /* 0x0000000001347983 */ /* 0x000f220000300800 */
[C---:B------:R-:W-:Y:S01]  /*4cb0*/  IMAD R62, R3.reuse, 0x7, RZ ;  /* 0x00000007033e7824 */ /* 0x040fe200078e02ff */
[----:B------:R-:W-:Y:S01]  /*4cc0*/  PRMT R79, RZ, 0x7610, R79 ;  /* 0x00007610ff4f7816 */ /* 0x000fe2000000004f */
[----:B------:R-:W-:Y:S01]  /*4cd0*/  IMAD R64, R3, 0xf, RZ ;  /* 0x0000000f03407824 */ /* 0x000fe200078e02ff */
[----:B------:R-:W-:Y:S01]  /*4ce0*/  PRMT R120, RZ, 0x7610, R120 ;  /* 0x00007610ff787816 */ /* 0x000fe20000000078 */
[C---:B------:R-:W-:Y:S01]  /*4cf0*/  IMAD R97, R84.reuse, 0x7, RZ ;  /* 0x0000000754617824 */ /* 0x040fe200078e02ff */
[----:B------:R-:W-:Y:S01]  /*4d00*/  PRMT R80, RZ, 0x7610, R80 ;  /* 0x00007610ff507816 */ /* 0x000fe20000000050 */
[----:B------:R-:W-:Y:S01]  /*4d10*/  IMAD R84, R84, 0xf, RZ ;  /* 0x0000000f54547824 */ /* 0x000fe200078e02ff */
[-C--:B------:R-:W-:Y:S01]  /*4d20*/  IADD3 RZ, P3, PT, R62, R68.reuse, RZ ;  /* 0x000000443eff7210 */ /* 0x080fe20007f7e0ff */
[----:B------:R0:W4:Y:S01]  /*4d30*/  @P2 LDG.E.U8 R79, desc[UR30][R10.64] ;  /* 0x0000001e0a4f2981 */ /* 0x000122000c1e1100 */
[----:B------:R-:W-:-:S02]  /*4d40*/  IADD3 RZ, P4, PT, R64, R68, RZ ;  /* 0x0000004440ff7210 */ /* 0x000fc40007f9e0ff */
[----:B------:R-:W-:Y:S01]  /*4d50*/  PRMT R98, RZ, 0x7610, R98 ;  /* 0x00007610ff627816 */ /* 0x000fe20000000062 */
[----:B------:R1:W4:Y:S04]  /*4d60*/  @P2 LDG.E.U8 R120, desc[UR30][R50.64] ;  /* 0x0000001e32782981 */ /* 0x000328000c1e1100 */
[----:B------:R1:W4:Y:S01]  /*4d70*/  @P2 LDG.E.U8 R80, desc[UR30][R16.64] ;  /* 0x0000001e10502981 */ /* 0x000322000c1e1100 */
[--C-:B0-----:R-:W-:Y:S01]  /*4d80*/  IMAD.IADD R10, R97, 0x1, R68.reuse ;  /* 0x00000001610a7824 */ /* 0x101fe200078e0244 */
[-C--:B------:R-:W-:Y:S02]  /*4d90*/  LEA.HI.X.SX32 R11, R62, R69.reuse, 0x1, P3 ;  /* 0x000000453e0b7211 */ /* 0x080fe400018f0eff */
[----:B------:R-:W-:Y:S01]  /*4da0*/  PRMT R97, RZ, 0x7610, R97 ;  /* 0x00007610ff617816 */ /* 0x000fe20000000061 */
[----:B-1----:R-:W-:Y:S01]  /*4db0*/  IMAD.IADD R50, R84, 0x1, R68 ;  /* 0x0000000154327824 */ /* 0x002fe200078e0244 */
[----:B------:R-:W-:Y:S01]  /*4dc0*/  LEA.HI.X.SX32 R51, R64, R69, 0x1, P4 ;  /* 0x0000004540337211 */ /* 0x000fe200020f0eff */
[----:B------:R-:W-:-:S02]  /*4dd0*/  IMAD R62, R3, 0x6f, RZ ;  /* 0x0000006f033e7824 */ /* 0x000fc400078e02ff */
[C---:B------:R-:W-:Y:S01]  /*4de0*/  IMAD R16, R3.reuse, 0x67, RZ ;  /* 0x0000006703107824 */ /* 0x040fe200078e02ff */
[----:B------:R0:W-:Y:S01]  /*4df0*/  STL.64 [R1+0x720], R10 ;  /* 0x0007200a01007387 */ /* 0x0001e20000100a00 */
[----:B------:R-:W-:-:S03]  /*4e00*/  IMAD R44, R3, 0x7f, RZ ;  /* 0x0000007f032c7824 */ /* 0x000fc600078e02ff */
[----:B------:R0:W4:Y:S04]  /*4e10*/  @P2 LDG.E.U8 R98, desc[UR30][R10.64] ;  /* 0x0000001e0a622981 */ /* 0x000128000c1e1100 */
[----:B------:R1:W-:Y:S04]  /*4e20*/  STL.64 [R1+0x6e8], R50 ;  /* 0x0006e83201007387 */ /* 0x0003e80000100a00 */
[----:B------:R1:W4:Y:S01]  /*4e30*/  @P2 LDG.E.U8 R97, desc[UR30][R50.64] ;  /* 0x0000001e32612981 */ /* 0x000322000c1e1100 */
[----:B0-----:R-:W-:-:S04]  /*4e40*/  IADD3 R10, P3, PT, R16, R68, RZ ;  /* 0x00000044100a7210 */ /* 0x001fc80007f7e0ff */
[----:B------:R-:W-:Y:S02]  /*4e50*/  LEA.HI.X.SX32 R11, R16, R69, 0x1, P3 ;  /* 0x00000045100b7211 */ /* 0x000fe400018f0eff */
[----:B-1----:R-:W-:-:S04]  /*4e60*/  IADD3 R50, P4, PT, R62, R68, RZ ;  /* 0x000000443e327210 */ /* 0x002fc80007f9e0ff */
[----:B------:R-:W-:Y:S02]  /*4e70*/  LEA.HI.X.SX32 R51, R62, R69, 0x1, P4 ;  /* 0x000000453e337211 */ /* 0x000fe400020f0eff */
[----:B------:R-:W-:-:S04]  /*4e80*/  IADD3 R16, P4, PT, R44, R68, RZ ;  /* 0x000000442c107210 */ /* 0x000fc80007f9e0ff */
[----:B------:R-:W-:Y:S02]  /*4e90*/  LEA.HI.X.SX32 R17, R44, R69, 0x1, P4 ;  /* 0x000000452c117211 */ /* 0x000fe400020f0eff */
[----:B------:R-:W0:Y:S01]  /*4ea0*/  S2R R44, SR_TID.X ;  /* 0x00000000002c7919 */ /* 0x000e220000002100 */
[----:B------:R-:W-:-:S04]  /*4eb0*/  @!UP0 UIADD3 UR6, UPT, UPT, -UR5, 0x100000, URZ ;  /* 0x0010000005068890 */ /* 0x000fc8000fffe1ff */
[----:B------:R-:W-:Y:S02]  /*4ec0*/  @!UP0 USHF.L.U32 UR7, UR6, 0xb, URZ ;  /* 0x0000000b06078899 */ /* 0x000fe400080006ff */
[----:B------:R-:W-:Y:S01]  /*4ed0*/  @!UP0 USHF.L.U32 UR6, UR6, 0x1, URZ ;  /* 0x0000000106068899 */ /* 0x000fe200080006ff */
[----:B------:R-:W-:-:S11]  /*4ee0*/  VOTEU.ALL UP1, P1 ;  /* 0x0000000000ff7886 */ /* 0x000fd60000820000 */
[----:B------:R1:W1:Y:S01]  /*4ef0*/  @!UP1 SYNCS.EXCH.64 URZ, [UR13+0x10008], UR6 ;  /* 0x010008060dff95b2 */ /* 0x0002620008000100 */
[----:B0-----:R-:W-:Y:S02]  /*4f00*/  LOP3.LUT R44, R44, 0x7f, RZ, 0xc0, !PT ;  /* 0x0000007f2c2c7812 */ /* 0x001fe400078ec0ff */
[----:B------:R-:W-:Y:S01]  /*4f10*/  PRMT R84, RZ, 0x7610, R84 ;  /* 0x00007610ff547816 */ /* 0x000fe20000000054 */
[----:B------:R-:W-:Y:S01]  /*4f20*/  IMAD R3, R3, 0x77, RZ ;  /* 0x0000007703037824 */ /* 0x000fe200078e02ff */
[----:B------:R-:W-:Y:S01]  /*4f30*/  STL.64 [R1+0x428], R10 ;  /* 0x0004280a01007387 */ /* 0x000fe20000100a00 */
[----:B------:R-:W-:-:S03]  /*4f40*/  PRMT R64, RZ, 0x7610, R64 ;  /* 0x00007610ff407816 */ /* 0x000fc60000000040 */
[----:B------:R0:W4:Y:S04]  /*4f50*/  @P2 LDG.E.U8 R84, desc[UR30][R10.64] ;  /* 0x0000001e0a542981 */ /* 0x000128000c1e1100 */
[----:B--2---:R2:W-:Y:S01]  /*4f60*/  STS.U8 [R44+UR13+0x400], R58 ;  /* 0x0004003a2c007988 */ /* 0x0045e2000800000d */
[----:B------:R-:W-:-:S03]  /*4f70*/  PRMT R62, RZ, 0x7610, R62 ;  /* 0x00007610ff3e7816 */ /* 0x000fc6000000003e */
[----:B------:R1:W-:Y:S04]  /*4f80*/  STL.64 [R1+0x3e0], R50 ;  /* 0x0003e03201007387 */ /* 0x0003e80000100a00 */
[----:B------:R-:W4:Y:S01]  /*4f90*/  @P2 LDG.E.U8 R64, desc[UR30][R50.64] ;  /* 0x0000001e32402981 */ /* 0x000f22000c1e1100 */
[----:B--2---:R-:W2:Y:S01]  /*4fa0*/  S2R R58, SR_TID.X ;  /* 0x00000000003a7919 */ /* 0x004ea20000002100 */
[----:B0-----:R-:W-:-:S04]  /*4fb0*/  IADD3 R10, P3, PT, R3, R68, RZ ;  /* 0x00000044030a7210 */ /* 0x001fc80007f7e0ff */
[----:B------:R-:W-:Y:S01]  /*4fc0*/  LEA.HI.X.SX32 R11, R3, R69, 0x1, P3 ;  /* 0x00000045030b7211 */ /* 0x000fe200018f0eff */
[----:B-1----:R-:W4:Y:S01]  /*4fd0*/  LDL.LU.64 R50, [R1+0x848] ;  /* 0x0008480001327983 */ /* 0x002f220000300a00 */
[----:B------:R-:W-:-:S03]  /*4fe0*/  PRMT R3, RZ, 0x7610, R3 ;  /* 0x00007610ff037816 */ /* 0x000fc60000000003 */
[----:B------:R0:W-:Y:S04]  /*4ff0*/  STL.64 [R1+0x3a0], R10 ;  /* 0x0003a00a01007387 */ /* 0x0001e80000100a00 */
[----:B------:R-:W4:Y:S04]  /*5000*/  @P2 LDG.E.U8 R62, desc[UR30][R10.64] ;  /* 0x0000001e0a3e2981 */ /* 0x000f28000c1e1100 */
[----:B------:R-:W4:Y:S04]  /*5010*/  @P2 LDG.E.U8 R3, desc[UR30][R16.64] ;  /* 0x0000001e10032981 */ /* 0x000f28000c1e1100 */
[----:B0-----:R-:W4:Y:S04]  /*5020*/  LDL.LU.64 R10, [R1+0x840] ;  /* 0x00084000010a7983 */ /* 0x001f280000300a00 */
[----:B------:R0:W-:Y:S01]  /*5030*/  STL.64 [R1+0x360], R16 ;  /* 0x0003601001007387 */ /* 0x0001e20000100a00 */
[----:B--2---:R-:W-:-:S05]  /*5040*/  LOP3.LUT R58, R58, 0x7f, RZ, 0xc0, !PT ;  /* 0x0000007f3a3a7812 */ /* 0x004fca00078ec0ff */
[----:B---3--:R1:W-:Y:S04]  /*5050*/  STS.U8 [R58+UR13+0x800], R56 ;  /* 0x000800383a007988 */ /* 0x0083e8000800000d */
[----:B0-----:R-:W2:Y:S04]  /*5060*/  LDL.LU.64 R16, [R1+0x838] ;  /* 0x0008380001107983 */ /* 0x001ea80000300a00 */
[----:B------:R-:W3:Y:S04]  /*5070*/  LDL.LU R44, [R1+0x830] ;  /* 0x00083000012c7983 */ /* 0x000ee80000300800 */
[----:B-1----:R-:W2:Y:S04]  /*5080*/  LDL.LU R56, [R1+0xc] ;  /* 0x00000c0001387983 */ /* 0x002ea80000300800 */
[----:B----4-:R0:W-:Y:S04]  /*5090*/  STS.U8 [R58+UR13], R48 ;  /* 0x000000303a007988 */ /* 0x0101e8000800000d */
[----:B------:R1:W-:Y:S04]  /*50a0*/  STS.U8 [R58+UR13+0xc00], R52 ;  /* 0x000c00343a007988 */ /* 0x0003e8000800000d */
[----:B0-----:R-:W4:Y:S04]  /*50b0*/  LDL.LU R48, [R1+0x82c] ;  /* 0x00082c0001307983 */ /* 0x001f280000300800 */
[----:B-1----:R-:W2:Y:S04]  /*50c0*/  LDL.LU R52, [R1+0x828] ;  /* 0x0008280001347983 */ /* 0x002ea80000300800 */
[----:B--2---:R0:W-:Y:S04]  /*50d0*/  STS.U8 [R58+UR13+0x1000], R52 ;  /* 0x001000343a007988 */ /* 0x0041e8000800000d */
[----:B0-----:R-:W2:Y:S04]  /*50e0*/  LDL.LU R52, [R1+0x8] ;  /* 0x0000080001347983 */ /* 0x001ea80000300800 */
[----:B----4-:R0:W-:Y:S02]  /*50f0*/  STS.U8 [R58+UR13+0x1400], R48 ;  /* 0x001400303a007988 */ /* 0x0101e4000800000d */
[----:B0-----:R-:W0:Y:S02]  /*5100*/  S2R R48, SR_TID.X ;  /* 0x0000000000307919 */ /* 0x001e240000002100 */
[----:B---3--:R-:W-:Y:S04]  /*5110*/  STS.U8 [R58+UR13+0x1800], R44 ;  /* 0x0018002c3a007988 */ /* 0x008fe8000800000d */
[----:B------:R-:W-:Y:S04]  /*5120*/  STS.U8 [R58+UR13+0x1c00], R40 ;  /* 0x001c00283a007988 */ /* 0x000fe8000800000d */
[----:B------:R-:W-:Y:S04]  /*5130*/  STS.U8 [R58+UR13+0x2000], R36 ;  /* 0x002000243a007988 */ /* 0x000fe8000800000d */
[----:B------:R-:W-:Y:S04]  /*5140*/  STS.U8 [R58+UR13+0x2400], R32 ;  /* 0x002400203a007988 */ /* 0x000fe8000800000d */
[----:B------:R-:W-:Y:S04]  /*5150*/  STS.U8 [R58+UR13+0x2800], R28 ;  /* 0x0028001c3a007988 */ /* 0x000fe8000800000d */
[----:B------:R-:W-:Y:S01]  /*5160*/  STS.U8 [R58+UR13+0x2c00], R24 ;  /* 0x002c00183a007988 */ /* 0x000fe2000800000d */
[----:B0-----:R-:W-:-:S03]  /*5170*/  LOP3.LUT R48, R48, 0x7f, RZ, 0xc0, !PT ;  /* 0x0000007f30307812 */ /* 0x001fc600078ec0ff */
[----:B------:R-:W-:Y:S01]  /*5180*/  STS.U8 [R58+UR13+0x3000], R20 ;  /* 0x003000143a007988 */ /* 0x000fe2000800000d */
[----:B------:R-:W-:-:S03]  /*5190*/  LOP3.LUT R48, R48, 0x10, RZ, 0x3c, !PT ;  /* 0x0000001030307812 */ /* 0x000fc600078e3cff */
[----:B------:R-:W-:Y:S04]  /*51a0*/  STS.U8 [R58+UR13+0x3400], R17 ;  /* 0x003400113a007988 */ /* 0x000fe8000800000d */
[----:B------:R-:W-:Y:S04]  /*51b0*/  STS.U8 [R58+UR13+0x3800], R14 ;  /* 0x0038000e3a007988 */ /* 0x000fe8000800000d */
[----:B------:R-:W-:Y:S04]  /*51c0*/  STS.U8 [R58+UR13+0x3c00], R11 ;  /* 0x003c000b3a007988 */ /* 0x000fe8000800000d */
[----:B------:R-:W-:Y:S04]  /*51d0*/  STS.U8 [R48+UR13+0x80], R60 ;  /* 0x0000803c30007988 */ /* 0x000fe8000800000d */
[----:B------:R-:W-:Y:S04]  /*51e0*/  STS.U8 [R48+UR13+0x480], R4 ;  /* 0x0004800430007988 */ /* 0x000fe8000800000d */
[----:B------:R0:W-:Y:S04]  /*51f0*/  STS.U8 [R48+UR13+0x880], R56 ;  /* 0x0008803830007988 */ /* 0x0001e8000800000d */
[----:B------:R-:W-:Y:S04]  /*5200*/  STS.U8 [R48+UR13+0xc80], R112 ;  /* 0x000c807030007988 */ /* 0x000fe8000800000d */
[----:B------:R-:W-:Y:S04]  /*5210*/  STS.U8 [R48+UR13+0x1080], R51 ;  /* 0x0010803330007988 */ /* 0x000fe8000800000d */
[----:B------:R-:W-:Y:S04]  /*5220*/  STS.U8 [R48+UR13+0x1480], R47 ;  /* 0x0014802f30007988 */ /* 0x000fe8000800000d */
[----:B------:R-:W-:Y:S04]  /*5230*/  STS.U8 [R48+UR13+0x1880], R43 ;  /* 0x0018802b30007988 */ /* 0x000fe8000800000d */
[----:B------:R-:W-:Y:S01]  /*5240*/  STS.U8 [R48+UR13+0x1c80], R39 ;  /* 0x001c802730007988 */ /* 0x000fe2000800000d */
[----:B0-----:R-:W-:-:S03]  /*5250*/  LOP3.LUT R56, R58, 0x20, RZ, 0x3c, !PT ;  /* 0x000000203a387812 */ /* 0x001fc600078e3cff */
        /* <DEDUP_REMOVED lines=10> */
[----:B------:R-:W-:-:S03]  /*5300*/  LOP3.LUT R58, R58, 0x30, RZ, 0x3c, !PT ;  /* 0x000000303a3a7812 */ /* 0x000fc600078e3cff */
[----:B--2---:R-:W-:Y:S04]  /*5310*/  STS.U8 [R56+UR13+0x900], R52 ;  /* 0x0009003438007988 */ /* 0x004fe8000800000d */
        /* <DEDUP_REMOVED lines=29> */
[----:B0-----:R-:W2:Y:S01]  /*54f0*/  LDL.LU R58, [R1+0x4] ;  /* 0x00000400013a7983 */ /* 0x001ea20000300800 */
[----:B------:R-:W0:Y:S02]  /*5500*/  S2R R56, SR_TID.X ;  /* 0x0000000000387919 */ /* 0x000e240000002100 */
[----:B0-----:R-:W-:-:S04]  /*5510*/  LOP3.LUT R0, R56, 0x7f, RZ, 0xc0, !PT ;  /* 0x0000007f38007812 */ /* 0x001fc800078ec0ff */
[----:B------:R-:W-:-:S05]  /*5520*/  LOP3.LUT R2, R0, 0x40, RZ, 0x3c, !PT ;  /* 0x0000004000027812 */ /* 0x000fca00078e3cff */
        /* <DEDUP_REMOVED lines=17> */
[----:B------:R1:W-:Y:S04]  /*5640*/  STS.U8 [R4+UR13+0x280], R59 ;  /* 0x0002803b04007988 */ /* 0x0003e8000800000d */
[----:B------:R1:W-:Y:S04]  /*5650*/  STS.U8 [R4+UR13+0x680], R57 ;  /* 0x0006803904007988 */ /* 0x0003e8000800000d */
[----:B------:R1:W-:Y:S04]  /*5660*/  STS.U8 [R4+UR13+0xa80], R96 ;  /* 0x000a806004007988 */ /* 0x0003e8000800000d */
[----:B------:R1:W-:Y:S04]  /*5670*/  STS.U8 [R4+UR13+0xe80], R95 ;  /* 0x000e805f04007988 */ /* 0x0003e8000800000d */
[----:B------:R1:W-:Y:S04]  /*5680*/  STS.U8 [R4+UR13+0x1280], R94 ;  /* 0x0012805e04007988 */ /* 0x0003e8000800000d */
[----:B------:R1:W-:Y:S04]  /*5690*/  STS.U8 [R4+UR13+0x1680], R93 ;  /* 0x0016805d04007988 */ /* 0x0003e8000800000d */
[----:B------:R1:W-:Y:S04]  /*56a0*/  STS.U8 [R4+UR13+0x1a80], R92 ;  /* 0x001a805c04007988 */ /* 0x0003e8000800000d */
[----:B------:R1:W-:Y:S01]  /*56b0*/  STS.U8 [R4+UR13+0x1e80], R91 ;  /* 0x001e805b04007988 */ /* 0x0003e2000800000d */
[----:B0-----:R-:W-:-:S03]  /*56c0*/  LOP3.LUT R2, R0, 0x60, RZ, 0x3c, !PT ;  /* 0x0000006000027812 */ /* 0x001fc600078e3cff */
        /* <DEDUP_REMOVED lines=16> */
[----:B------:R-:W-:-:S03]  /*57d0*/  LOP3.LUT R0, R0, 0x70, RZ, 0x3c, !PT ;  /* 0x0000007000007812 */ /* 0x000fc600078e3cff */
        /* <DEDUP_REMOVED lines=10> */
[----:B------:R-:W-:-:S04]  /*5880*/  @!UP0 UIADD3 UR4, UPT, UPT, -UR5, 0x100000, URZ ;  /* 0x0010000005048890 */ /* 0x000fc8000fffe1ff */
[----:B------:R-:W-:Y:S02]  /*5890*/  @!UP0 USHF.L.U32 UR5, UR4, 0xb, URZ ;  /* 0x0000000b04058899 */ /* 0x000fe400080006ff */
[----:B------:R-:W-:Y:S01]  /*58a0*/  @!UP0 USHF.L.U32 UR4, UR4, 0x1, URZ ;  /* 0x0000000104048899 */ /* 0x000fe200080006ff */
[----:B------:R-:W-:Y:S01]  /*58b0*/  ISETP.EQ.U32.AND P3, PT, RZ, UR23, P2 ;  /* 0x00000017ff007c0c */ /* 0x000fe20009762070 */
[----:B------:R-:W-:Y:S01]  /*58c0*/  VOTEU.ALL UP1, P1 ;  /* 0x0000000000ff7886 */ /* 0x000fe20000820000 */
[----:B------:R-:W-:Y:S02]  /*58d0*/  UIADD3 UR7, UPT, UPT, UR13, 0x4000, URZ ;  /* 0x000040000d077890 */ /* 0x000fe4000fffe0ff */
[----:B------:R-:W-:Y:S01]  /*58e0*/  UIADD3 UR10, UPT, UPT, UR12, 0x100000, URZ ;  /* 0x001000000c0a7890 */ /* 0x000fe2000fffe0ff */
[----:B--2---:R1:W-:Y:S04]  /*58f0*/  STS.U8 [R0+UR13+0xb80], R58 ;  /* 0x000b803a00007988 */ /* 0x0043e8000800000d */
        /* <DEDUP_REMOVED lines=13> */
[----:B------:R0:W-:Y:S06]  /*59d0*/  MEMBAR.ALL.CTA ;  /* 0x0000000000007992 */ /* 0x0001ec0000008000 */
[----:B0-----:R-:W-:Y:S04]  /*59e0*/  FENCE.VIEW.ASYNC.S ;  /* 0x00000000000073c6 */ /* 0x001fe80000000000 */
[----:B------:R-:W0:Y:S02]  /*59f0*/  FENCE.VIEW.ASYNC.S ;  /* 0x00000000000073c6 */ /* 0x000e240000000000 */
[----:B0-----:R1:W0:Y:S02]  /*5a00*/  @!UP1 SYNCS.EXCH.64 URZ, [UR13+0x4000], UR4 ;  /* 0x004000040dff95b2 */ /* 0x0012240008000100 */
[----:B0-----:R-:W-:Y:S06]  /*5a10*/  BAR.SYNC.DEFER_BLOCKING 0x0 ;  /* 0x0000000000007b1d */ /* 0x001fec0000010000 */
[----:B-1----:R-:W-:Y:S05]  /*5a20*/  @!P3 BRA `(.L_x_6) ;  /* 0x000000000084b947 */ /* 0x002fea0003800000 */
[----:B------:R-:W-:Y:S02]  /*5a30*/  UIADD3 UR4, UPT, UPT, UR13, 0xc000, URZ ;  /* 0x0000c0000d047890 */ /* 0x000fe4000fffe0ff */
[----:B------:R-:W-:Y:S02]  /*5a40*/  USHF.R.U32.HI UR16, URZ, 0x4, UR13 ;  /* 0x00000004ff107899 */ /* 0x000fe4000801160d */
[----:B------:R-:W-:Y:S02]  /*5a50*/  USHF.R.U32.HI UR4, URZ, 0x4, UR4 ;  /* 0x00000004ff047899 */ /* 0x000fe40008011604 */
[----:B------:R-:W-:Y:S02]  /*5a60*/  USGXT.U32 UR16, UR16, 0xe ;  /* 0x0000000e1010789a */ /* 0x000fe40008000000 */
[----:B------:R-:W-:Y:S02]  /*5a70*/  USGXT.U32 UR8, UR4, 0xe ;  /* 0x0000000e0408789a */ /* 0x000fe40008000000 */
[----:B------:R-:W-:-:S02]  /*5a80*/  UIADD3 UR28, UP2, UPT, UR16, 0x2, URZ ;  /* 0x00000002101c7890 */ /* 0x000fc4000ff5e0ff */
[----:B------:R-:W-:Y:S01]  /*5a90*/  UIADD3 UR32, UP1, UPT, UR8, 0x80, URZ ;  /* 0x0000008008207890 */ /* 0x000fe2000ff3e0ff */
[----:B------:R-:W-:Y:S01]  /*5aa0*/  UMOV UR4, URZ ;  /* 0x000000ff00047c82 */ /* 0x000fe20008000000 */
[----:B------:R-:W-:Y:S01]  /*5ab0*/  UMOV UR34, 0x0 ;  /* 0x0000000000227882 */ /* 0x000fe20000000000 */
[----:B------:R-:W-:Y:S02]  /*5ac0*/  UIADD3.X UR29, UPT, UPT, UR4, 0x40004040, URZ, UP2, !UPT ;  /* 0x40004040041d7890 */ /* 0x000fe400097fe4ff */
[----:B------:R-:W-:Y:S02]  /*5ad0*/  UIADD3.X UR33, UPT, UPT, UR4, -0x7fffbfe0, URZ, UP1, !UPT ;  /* 0x8000402004217890 */ /* 0x000fe40008ffe4ff */
[----:B------:R-:W-:Y:S02]  /*5ae0*/  UIADD3.64 UR20, UPT, UPT, UR28, 0x2, URZ ;  /* 0x000000021c147897 */ /* 0x000fe4000fffe0ff */
[----:B------:R-:W-:Y:S02]  /*5af0*/  UIADD3.64 UR18, UPT, UPT, UR32, 0x80, URZ ;  /* 0x0000008020127897 */ /* 0x000fe4000fffe0ff */
[----:B------:R-:W-:-:S02]  /*5b00*/  UIADD3.64 UR26, UPT, UPT, UR28, 0x4, URZ ;  /* 0x000000041c1a7897 */ /* 0x000fc4000fffe0ff */
[----:B------:R-:W-:Y:S01]  /*5b10*/  UIADD3.64 UR24, UPT, UPT, UR32, 0x100, URZ ;  /* 0x0000010020187897 */ /* 0x000fe2000fffe0ff */
[----:B------:R-:W-:Y:S01]  /*5b20*/  UMOV UR35, 0x4208010 ;  /* 0x0420801000237882 */ /* 0x000fe20000000000 */
[----:B------:R-:W-:Y:S01]  /*5b30*/  UMOV UR17, 0x40004040 ;  /* 0x4000404000117882 */ /* 0x000fe20000000000 */
[----:B------:R-:W-:Y:S01]  /*5b40*/  UMOV UR9, 0x80004020 ;  /* 0x8000402000097882 */ /* 0x000fe20000000000 */
[----:B------:R-:W-:Y:S01]  /*5b50*/  UMOV UR36, 0x0 ;  /* 0x0000000000247882 */ /* 0x000fe20000000000 */
[----:B------:R-:W-:Y:S01]  /*5b60*/  UMOV UR37, 0x4208010 ;  /* 0x0420801000257882 */ /* 0x000fe20000000000 */
[----:B------:R-:W-:Y:S01]  /*5b70*/  UMOV UR38, 0x0 ;  /* 0x0000000000267882 */ /* 0x000fe20000000000 */
[----:B------:R-:W-:Y:S01]  /*5b80*/  UMOV UR39, 0x4208010 ;  /* 0x0420801000277882 */ /* 0x000fe20000000000 */
[----:B------:R-:W-:Y:S01]  /*5b90*/  UMOV UR4, UR7 ;  /* 0x0000000700047c82 */ /* 0x000fe20008000000 */
[----:B------:R-:W-:Y:S01]  /*5ba0*/  UMOV UR5, URZ ;  /* 0x000000ff00057c82 */ /* 0x000fe20008000000 */
[----:B------:R0:W-:Y:S01]  /*5bb0*/  UTCQMMA gdesc[UR8], gdesc[UR16], tmem[UR10], tmem[UR34], idesc[UR35], !UPT ;  /* 0x00ff2210080075ea */ /* 0x0001e2000f80030a */
[----:B------:R-:W-:Y:S01]  /*5bc0*/  UMOV UR40, 0x0 ;  /* 0x0000000000287882 */ /* 0x000fe20000000000 */
[----:B------:R-:W-:Y:S01]  /*5bd0*/  UMOV UR41, 0x4208010 ;  /* 0x0420801000297882 */ /* 0x000fe20000000000 */
[----:B------:R0:W-:Y:S01]  /*5be0*/  UTCQMMA gdesc[UR32], gdesc[UR28], tmem[UR10], tmem[UR36], idesc[UR37], UPT ;  /* 0x00ff241c200075ea */ /* 0x0001e2000b80030a */
[----:B------:R-:W-:Y:S01]  /*5bf0*/  UMOV UR4, UR4 ;  /* 0x0000000400047c82 */ /* 0x000fe20008000000 */
[----:B------:R0:W-:Y:S01]  /*5c00*/  UTCQMMA gdesc[UR18], gdesc[UR20], tmem[UR10], tmem[UR38], idesc[UR39], UPT ;  /* 0x00ff2614120075ea */ /* 0x0001e2000b80030a */
[----:B------:R0:W-:Y:S01]  /*5c10*/  UTCQMMA gdesc[UR24], gdesc[UR26], tmem[UR10], tmem[UR40], idesc[UR41], UPT ;  /* 0x00ff281a180075ea */ /* 0x0001e2000b80030a */
[----:B------:R0:W-:Y:S01]  /*5c20*/  UTCBAR [UR4], URZ ;  /* 0x000000ff040073e9 */ /* 0x0001e200080000ff */
[----:B------:R-:W-:Y:S01]  /*5c30*/  NOP ;  /* 0x0000000000007918 */ /* 0x000fe20000000000 */
.L_x_6:
[----:B------:R-:W-:Y:S05]  /*5c40*/  @!P2 BRA `(.L_x_7) ;  /* 0x000000000008a947 */ /* 0x000fea0003800000 */
[----:B------:R-:W1:Y:S02]  /*5c50*/  SYNCS.PHASECHK.TRANS64.TRYWAIT P4, [UR13+0x4000], RZ ;  /* 0x004000ffff0075a7 */ /* 0x000e64000808110d */
[----:B-1----:R-:W-:Y:S05]  /*5c60*/  @!P4 BRA `(.L_x_8) ;  /* 0x0000011800d8c947 */ /* 0x002fea0003800000 */
.L_x_7:
[----:B------:R-:W-:Y:S01]  /*5c70*/  BAR.SYNC.DEFER_BLOCKING 0x0 ;  /* 0x0000000000007b1d */ /* 0x000fe20000010000 */
[----:B------:R-:W-:-:S05]  /*5c80*/  PRMT R92, RZ, 0x7610, R92 ;  /* 0x00007610ff5c7816 */ /* 0x000fca000000005c */
[----:B0-----:R-:W0:Y:S02]  /*5c90*/  LDCU UR8, c[0x0][0x3a8] ;  /* 0x00007500ff0877ac */ /* 0x001e240008000800 */
[----:B------:R-:W1:Y:S01]  /*5ca0*/  LDC R76, c[0x0][0x3d8] ;  /* 0x0000f600ff4c7b82 */ /* 0x000e620000000800 */
[----:B------:R-:W-:Y:S01]  /*5cb0*/  LDTM.16dp32bit_t0_t15.x64 R4, tmem[UR11+0x100000] ;  /* 0x1000000b000479ee */ /* 0x000fe20008b00000 */
[----:B------:R-:W0:Y:S01]  /*5cc0*/  LDTM.16dp32bit_t16_t31.x64 R4, tmem[UR11+0x100040] ;  /* 0x1000400b000479ee */ /* 0x000e220008b20000 */
[----:B------:R-:W2:Y:S01]  /*5cd0*/  S2R R74, SR_TID.X ;  /* 0x00000000004a7919 */ /* 0x000ea20000002100 */
[----:B------:R-:W3:Y:S01]  /*5ce0*/  LDCU UR4, c[0x0][0x3a8] ;  /* 0x00007500ff0477ac */ /* 0x000ee20008000800 */
[----:B------:R-:W-:Y:S01]  /*5cf0*/  STL.64 [R1+0x858], R106 ;  /* 0x0008586a01007387 */ /* 0x000fe20000100a00 */
[----:B------:R-:W4:Y:S02]  /*5d00*/  LDCU UR9, c[0x0][0x3a8] ;  /* 0x00007500ff0977ac */ /* 0x000f240008000800 */
[----:B------:R-:W1:Y:S01]  /*5d10*/  LDC R75, c[0x0][0x3d8] ;  /* 0x0000f600ff4b7b82 */ /* 0x000e620000000800 */
[----:B------:R-:W-:Y:S01]  /*5d20*/  STL.64 [R1+0x850], R100 ;  /* 0x0008506401007387 */ /* 0x000fe20000100a00 */
[----:B------:R-:W1:Y:S03]  /*5d30*/  LDCU UR6, c[0x0][0x3d8] ;  /* 0x00007b00ff0677ac */ /* 0x000e660008000800 */
[----:B------:R1:W-:Y:S03]  /*5d40*/  STL.64 [R1+0x848], R94 ;  /* 0x0008485e01007387 */ /* 0x0003e60000100a00 */
[----:B------:R-:W1:Y:S01]  /*5d50*/  LDC R77, c[0x0][0x3d8] ;  /* 0x0000f600ff4d7b82 */ /* 0x000e620000000800 */
[----:B------:R-:W-:Y:S01]  /*5d60*/  PRMT R114, RZ, 0x7610, R114 ;  /* 0x00007610ff727816 */ /* 0x000fe20000000072 */
[----:B------:R-:W-:Y:S04]  /*5d70*/  STL.64 [R1+0x840], R110 ;  /* 0x0008406e01007387 */ /* 0x000fe80000100a00 */
[----:B------:R-:W-:Y:S01]  /*5d80*/  STL [R1+0x82c], R69 ;  /* 0x00082c4501007387 */ /* 0x000fe20000100800 */
[----:B------:R-:W1:Y:S01]  /*5d90*/  @!P1 SYNCS.CCTL.IV [UR13+0x4000] ;  /* 0x00400000ff0099b1 */ /* 0x000e62000800000d */
[----:B0-----:R-:W-:Y:S01]  /*5da0*/  FMUL R3, R4, UR8 ;  /* 0x0000000804037c20 */ /* 0x001fe20008400000 */
[----:B------:R-:W-:Y:S01]  /*5db0*/  FMUL R2, R5, UR8 ;  /* 0x0000000805027c20 */ /* 0x000fe20008400000 */
[----:B------:R-:W-:Y:S01]  /*5dc0*/  FMUL R0, R6, UR8 ;  /* 0x0000000806007c20 */ /* 0x000fe20008400000 */
[----:B------:R-:W-:Y:S01]  /*5dd0*/  FMUL R71, R7, UR8 ;  /* 0x0000000807477c20 */ /* 0x000fe20008400000 */
[----:B------:R-:W-:Y:S01]  /*5de0*/  FMUL R70, R8, UR8 ;  /* 0x0000000808467c20 */ /* 0x000fe20008400000 */
[----:B------:R-:W-:Y:S01]  /*5df0*/  FMUL R73, R47, UR8 ;  /* 0x000000082f497c20 */ /* 0x000fe20008400000 */
[----:B------:R-:W-:Y:S01]  /*5e00*/  FMUL R72, R48, UR8 ;  /* 0x0000000830487c20 */ /* 0x000fe20008400000 */
[----:B------:R-:W-:Y:S01]  /*5e10*/  FMNMX3 R0, R3, R2, R0, !PT ;  /* 0x0000000203007276 */ /* 0x000fe20007800000 */
[----:B------:R-:W-:Y:S01]  /*5e20*/  FMUL R3, R9, UR8 ;  /* 0x0000000809037c20 */ /* 0x000fe20008400000 */
[----:B------:R-:W-:Y:S01]  /*5e30*/  FMUL R2, R10, UR8 ;  /* 0x000000080a027c20 */ /* 0x000fe20008400000 */
[----:B--2---:R-:W-:Y:S01]  /*5e40*/  LOP3.LUT R74, R74, 0x7f, RZ, 0xc0, !PT ;  /* 0x0000007f4a4a7812 */ /* 0x004fe200078ec0ff */
[----:B------:R-:W-:Y:S01]  /*5e50*/  STL [R1+0x828], R68 ;  /* 0x0008284401007387 */ /* 0x000fe20000100800 */
[----:B------:R-:W-:Y:S01]  /*5e60*/  FMNMX3 R0, R0, R71, R70, !PT ;  /* 0x0000004700007276 */ /* 0x000fe20007800046 */
[----:B---3--:R-:W-:Y:S01]  /*5e70*/  FMUL R71, R12, UR4 ;  /* 0x000000040c477c20 */ /* 0x008fe20008400000 */
[----:B------:R-:W-:Y:S01]  /*5e80*/  FMUL R70, R11, UR8 ;  /* 0x000000080b467c20 */ /* 0x000fe20008400000 */
[----:B------:R-:W0:Y:S01]  /*5e90*/  LDCU.64 UR4, c[0x0][0x3d0] ;  /* 0x00007a00ff0477ac */ /* 0x000e220008000a00 */
[----:B------:R-:W-:Y:S01]  /*5ea0*/  FMNMX3 R0, R0, R3, R2, !PT ;  /* 0x0000000300007276 */ /* 0x000fe20007800002 */
[----:B------:R-:W-:Y:S01]  /*5eb0*/  FMUL R3, R13, UR8 ;  /* 0x000000080d037c20 */ /* 0x000fe20008400000 */
[----:B------:R-:W-:Y:S01]  /*5ec0*/  FMUL R2, R14, UR8 ;  /* 0x000000080e027c20 */ /* 0x000fe20008400000 */
[----:B------:R-:W-:Y:S01]  /*5ed0*/  NOP ;  /* 0x0000000000007918 */ /* 0x000fe20000000000 */
[----:B------:R-:W-:Y:S01]  /*5ee0*/  FMNMX3 R0, R0, R70, R71, !PT ;  /* 0x0000004600007276 */ /* 0x000fe20007800047 */
[----:B------:R-:W-:Y:S01]  /*5ef0*/  FMUL R71, R15, UR8 ;  /* 0x000000080f477c20 */ /* 0x000fe20008400000 */
[----:B------:R-:W-:Y:S01]  /*5f00*/  FMUL R70, R16, UR8 ;  /* 0x0000000810467c20 */ /* 0x000fe20008400000 */
[----:B------:R-:W-:Y:S01]  /*5f10*/  PRMT R78, RZ, 0x7610, R78 ;  /* 0x00007610ff4e7816 */ /* 0x000fe2000000004e */
[----:B------:R-:W2:Y:S01]  /*5f20*/  LDC R79, c[0x0][0x3d8] ;  /* 0x0000f600ff4f7b82 */ /* 0x000ea20000000800 */
[----:B------:R-:W-:Y:S01]  /*5f30*/  FMNMX3 R0, R0, R3, R2, !PT ;  /* 0x0000000300007276 */ /* 0x000fe20007800002 */
[----:B------:R-:W-:Y:S01]  /*5f40*/  FMUL R3, R17, UR8 ;  /* 0x0000000811037c20 */ /* 0x000fe20008400000 */
[----:B------:R-:W-:-:S02]  /*5f50*/  FMUL R2, R18, UR8 ;  /* 0x0000000812027c20 */ /* 0x000fc40008400000 */
[----:B------:R-:W-:Y:S01]  /*5f60*/  FMNMX3 R0, R0, R71, R70, !PT ;  /* 0x0000004700007276 */ /* 0x000fe20007800046 */
[----:B------:R-:W-:Y:S01]  /*5f70*/  FMUL R71, R19, UR8 ;  /* 0x0000000813477c20 */ /* 0x000fe20008400000 */
[----:B------:R-:W-:Y:S02]  /*5f80*/  FMUL R70, R20, UR8 ;  /* 0x0000000814467c20 */ /* 0x000fe40008400000 */
[----:B------:R-:W-:Y:S01]  /*5f90*/  FMNMX3 R0, R0, R3, R2, !PT ;  /* 0x0000000300007276 */ /* 0x000fe20007800002 */
[----:B------:R-:W-:Y:S01]  /*5fa0*/  FMUL R3, R21, UR8 ;  /* 0x0000000815037c20 */ /* 0x000fe20008400000 */
[----:B------:R-:W-:Y:S01]  /*5fb0*/  FMUL R2, R22, UR8 ;  /* 0x0000000816027c20 */ /* 0x000fe20008400000 */
[----:B0-----:R-:W-:Y:S01]  /*5fc0*/  UIMAD UR4, UR14, UR4, URZ ;  /* 0x000000040e0472a4 */ /* 0x001fe2000f8e02ff */
        /* <DEDUP_REMOVED lines=8> */
[----:B------:R-:W-:Y:S02]  /*6050*/  FMUL R70, R28, UR8 ;  /* 0x000000081c467c20 */ /* 0x000fe40008400000 */
        /* <DEDUP_REMOVED lines=36> */
[----:B------:R-:W-:Y:S02]  /*62a0*/  FMNMX3 R0, R0, R71, R70, !PT ;  /* 0x0000004700007276 */ /* 0x000fe40007800046 */
[----:B------:R-:W0:Y:S02]  /*62b0*/  LDC.64 R70, c[0x0][0x390] ;  /* 0x0000e400ff467b82 */ /* 0x000e240000000a00 */
        /* <DEDUP_REMOVED lines=11> */
[----:B----4-:R-:W-:-:S02]  /*6370*/  FMUL R72, R64, UR9 ;  /* 0x0000000940487c20 */ /* 0x010fc40008400000 */
[----:B------:R-:W-:Y:S01]  /*6380*/  FMNMX3 R2, R0, R3, R2, !PT ;  /* 0x0000000300027276 */ /* 0x000fe20007800002 */
[----:B------:R-:W-:Y:S02]  /*6390*/  IMAD R0, R74, UR5, RZ ;  /* 0x000000054a007c24 */ /* 0x000fe4000f8e02ff */
[----:B------:R-:W-:Y:S01]  /*63a0*/  FMUL R74, R61, UR8 ;  /* 0x000000083d4a7c20 */ /* 0x000fe20008400000 */
[----:B------:R-:W-:Y:S01]  /*63b0*/  USHF.R.S32.HI UR5, URZ, 0x1f, UR4 ;  /* 0x0000001fff057899 */ /* 0x000fe20008011404 */
[----:B------:R-:W-:Y:S01]  /*63c0*/  FMUL R3, R63, UR9 ;  /* 0x000000093f037c20 */ /* 0x000fe20008400000 */
[----:B0-----:R-:W-:Y:S02]  /*63d0*/  IADD3 R70, P4, P5, R0, UR4, R70 ;  /* 0x0000000400467c10 */ /* 0x001fe4000fd9e046 */
[----:B------:R-:W-:Y:S02]  /*63e0*/  FMNMX3 R2, R2, R74, R73, !PT ;  /* 0x0000004a02027276 */ /* 0x000fe40007800049 */
[----:B------:R-:W0:Y:S01]  /*63f0*/  LDC R73, c[0x0][0x3d8] ;  /* 0x0000f600ff497b82 */ /* 0x000e220000000800 */
[----:B------:R-:W-:-:S04]  /*6400*/  SHF.R.S32.HI R0, RZ, 0x1f, R0 ;  /* 0x0000001fff007819 */ /* 0x000fc80000011400 */
[----:B------:R-:W-:Y:S02]  /*6410*/  IADD3.X R71, PT, PT, R0, UR5, R71, P4, P5 ;  /* 0x0000000500477c10 */ /* 0x000fe4000a7ea447 */
[----:B------:R-:W-:Y:S01]  /*6420*/  FMNMX3 R0, R2, R3, R72, !PT ;  /* 0x0000000302007276 */ /* 0x000fe20007800048 */
[----:B------:R-:W3:Y:S01]  /*6430*/  LDC R74, c[0x0][0x3d8] ;  /* 0x0000f600ff4a7b82 */ /* 0x000ee20000000800 */
[----:B------:R-:W-:Y:S01]  /*6440*/  FMUL R72, R65, UR9 ;  /* 0x0000000941487c20 */ /* 0x000fe20008400000 */
[----:B------:R-:W-:Y:S01]  /*6450*/  FMUL R3, R66, UR9 ;  /* 0x0000000942037c20 */ /* 0x000fe20008400000 */
[----:B-1----:R-:W-:Y:S02]  /*6460*/  IADD3 R94, P4, PT, R70, UR6, RZ ;  /* 0x00000006465e7c10 */ /* 0x002fe4000ff9e0ff */
[----:B------:R-:W-:Y:S02]  /*6470*/  PRMT R113, RZ, 0x7610, R113 ;  /* 0x00007610ff717816 */ /* 0x000fe40000000071 */
[----:B------:R-:W-:Y:S01]  /*6480*/  FMNMX3 R3, R0, R72, R3, !PT ;  /* 0x0000004800037276 */ /* 0x000fe20007800003 */
[----:B------:R-:W-:Y:S01]  /*6490*/  IMAD.SHL.U32 R0, R76, 0x2, RZ ;  /* 0x000000024c007824 */ /* 0x000fe200078e00ff */
[----:B------:R-:W-:Y:S01]  /*64a0*/  LEA.HI.X.SX32 R95, R75, R71, 0x1, P4 ;  /* 0x000000474b5f7211 */ /* 0x000fe200020f0eff */
[----:B------:R-:W-:Y:S01]  /*64b0*/  IMAD R72, R77, 0x3, RZ ;  /* 0x000000034d487824 */ /* 0x000fe200078e02ff */
[----:B------:R-:W1:Y:S01]  /*64c0*/  LDC R76, c[0x0][0x3d8] ;  /* 0x0000f600ff4c7b82 */ /* 0x000e620000000800 */
[----:B------:R-:W-:-:S02]  /*64d0*/  PRMT R97, RZ, 0x7610, R97 ;  /* 0x00007610ff617816 */ /* 0x000fc40000000061 */
[C---:B------:R-:W-:Y:S01]  /*64e0*/  IADD3 R106, P4, PT, R0.reuse, R70, RZ ;  /* 0x00000046006a7210 */ /* 0x040fe20007f9e0ff */
[----:B------:R4:W-:Y:S01]  /*64f0*/  STL.64 [R1+0x358], R94 ;  /* 0x0003585e01007387 */ /* 0x0009e20000100a00 */
[----:B------:R-:W-:Y:S02]  /*6500*/  PRMT R80, RZ, 0x7610, R80 ;  /* 0x00007610ff507816 */ /* 0x000fe40000000050 */
[----:B------:R-:W-:Y:S01]  /*6510*/  LEA.HI.X.SX32 R107, R0, R71, 0x1, P4 ;  /* 0x00000047006b7211 */ /* 0x000fe200020f0eff */
[----:B0-----:R-:W-:Y:S01]  /*6520*/  IMAD.SHL.U32 R0, R73, 0x4, RZ ;  /* 0x0000000449007824 */ /* 0x001fe200078e00ff */
[----:B------:R4:W2:Y:S01]  /*6530*/  @P2 LDG.E.U8 R92, desc[UR30][R94.64] ;  /* 0x0000001e5e5c2981 */ /* 0x0008a2000c1e1100 */
[----:B------:R-:W0:Y:S01]  /*6540*/  LDC R75, c[0x0][0x3d8] ;  /* 0x0000f600ff4b7b82 */ /* 0x000e220000000800 */
[----:B------:R-:W-:Y:S02]  /*6550*/  PRMT R101, RZ, 0x7610, R101 ;  /* 0x00007610ff657816 */ /* 0x000fe40000000065 */
[----:B------:R1:W-:Y:S01]  /*6560*/  STL.64 [R1+0x350], R106 ;  /* 0x0003506a01007387 */ /* 0x0003e20000100a00 */
[----:B------:R-:W-:-:S02]  /*6570*/  PRMT R96, RZ, 0x7610, R96 ;  /* 0x00007610ff607816 */ /* 0x000fc40000000060 */
[----:B------:R-:W-:Y:S01]  /*6580*/  PRMT R112, RZ, 0x7610, R112 ;  /* 0x00007610ff707816 */ /* 0x000fe20000000070 */
[----:B------:R1:W2:Y:S01]  /*6590*/  @P2 LDG.E.U8 R114, desc[UR30][R106.64] ;  /* 0x0000001e6a722981 */ /* 0x0002a2000c1e1100 */
[----:B------:R-:W0:Y:S01]  /*65a0*/  LDC R77, c[0x0][0x3d8] ;  /* 0x0000f600ff4d7b82 */ /* 0x000e220000000800 */
[CC--:B----4-:R-:W-:Y:S02]  /*65b0*/  IADD3 R94, P5, PT, R72.reuse, R70.reuse, RZ ;  /* 0x00000046485e7210 */ /* 0x0d0fe40007fbe0ff */
[----:B------:R-:W-:Y:S02]  /*65c0*/  PRMT R100, RZ, 0x7610, R100 ;  /* 0x00007610ff647816 */ /* 0x000fe40000000064 */
[----:B------:R-:W-:Y:S01]  /*65d0*/  LEA.HI.X.SX32 R95, R72, R71, 0x1, P5 ;  /* 0x00000047485f7211 */ /* 0x000fe200028f0eff */
[----:B---3--:R-:W-:Y:S01]  /*65e0*/  IMAD R72, R74, 0x5, RZ ;  /* 0x000000054a487824 */ /* 0x008fe200078e02ff */
[----:B------:R-:W-:Y:S02]  /*65f0*/  PRMT R81, RZ, 0x7610, R81 ;  /* 0x00007610ff517816 */ /* 0x000fe40000000051 */
[----:B-1----:R-:W-:Y:S01]  /*6600*/  IADD3 R106, P4, PT, R0, R70, RZ ;  /* 0x00000046006a7210 */ /* 0x002fe20007f9e0ff */
[----:B------:R1:W3:Y:S01]  /*6610*/  @P2 LDG.E.U8 R78, desc[UR30][R94.64] ;  /* 0x0000001e5e4e2981 */ /* 0x0002e2000c1e1100 */
[----:B------:R-:W-:-:S02]  /*6620*/  PRMT R74, RZ, 0x7610, R74 ;  /* 0x00007610ff4a7816 */ /* 0x000fc4000000004a */
[----:B------:R-:W-:Y:S01]  /*6630*/  LEA.HI.X.SX32 R107, R0, R71, 0x1, P4 ;  /* 0x00000047006b7211 */ /* 0x000fe200020f0eff */
[----:B------:R1:W-:Y:S01]  /*6640*/  STL.64 [R1+0x348], R94 ;  /* 0x0003485e01007387 */ /* 0x0003e20000100a00 */
[----:B------:R-:W-:Y:S02]  /*6650*/  PRMT R93, RZ, 0x7610, R93 ;  /* 0x00007610ff5d7816 */ /* 0x000fe4000000005d */
[----:B------:R-:W-:Y:S01]  /*6660*/  PRMT R82, RZ, 0x7610, R82 ;  /* 0x00007610ff527816 */ /* 0x000fe20000000052 */
[----:B------:R-:W4:Y:S01]  /*6670*/  @P2 LDG.E.U8 R74, desc[UR30][R106.64] ;  /* 0x0000001e6a4a2981 */ /* 0x000f22000c1e1100 */
[----:B------:R-:W-:Y:S02]  /*6680*/  PRMT R73, RZ, 0x7610, R73 ;  /* 0x00007610ff497816 */ /* 0x000fe40000000049 */
[----:B------:R-:W-:Y:S02]  /*6690*/  PRMT R117, RZ, 0x7610, R117 ;  /* 0x00007610ff757816 */ /* 0x000fe40000000075 */
[----:B------:R-:W-:-:S02]  /*66a0*/  PRMT R116, RZ, 0x7610, R116 ;  /* 0x00007610ff747816 */ /* 0x000fc40000000074 */
[----:B------:R-:W-:Y:S02]  /*66b0*/  PRMT R102, RZ, 0x7610, R102 ;  /* 0x00007610ff667816 */ /* 0x000fe40000000066 */
[C---:B-1----:R-:W-:Y:S02]  /*66c0*/  IADD3 R94, P5, PT, R72.reuse, R70, RZ ;  /* 0x00000046485e7210 */ /* 0x042fe40007fbe0ff */
[----:B------:R-:W-:Y:S02]  /*66d0*/  PRMT R83, RZ, 0x7610, R83 ;  /* 0x00007610ff537816 */ /* 0x000fe40000000053 */
[----:B------:R-:W-:Y:S02]  /*66e0*/  LEA.HI.X.SX32 R95, R72, R71, 0x1, P5 ;  /* 0x00000047485f7211 */ /* 0x000fe400028f0eff */
[----:B------:R-:W-:Y:S02]  /*66f0*/  PRMT R99, RZ, 0x7610, R99 ;  /* 0x00007610ff637816 */ /* 0x000fe40000000063 */
[----:B------:R-:W-:Y:S01]  /*6700*/  PRMT R111, RZ, 0x7610, R111 ;  /* 0x00007610ff6f7816 */ /* 0x000fe2000000006f */
[----:B------:R-:W2:Y:S01]  /*6710*/  @P2 LDG.E.U8 R73, desc[UR30][R94.64] ;  /* 0x0000001e5e492981 */ /* 0x000ea2000c1e1100 */
[----:B------:R-:W-:Y:S01]  /*6720*/  IMAD.SHL.U32 R0, R76, 0x8, RZ ;  /* 0x000000084c007824 */ /* 0x000fe200078e00ff */
[----:B------:R-:W-:Y:S01]  /*6730*/  PRMT R115, RZ, 0x7610, R115 ;  /* 0x00007610ff737816 */ /* 0x000fe20000000073 */
[----:B0-----:R-:W-:Y:S01]  /*6740*/  IMAD R72, R77, 0xa, RZ ;  /* 0x0000000a4d487824 */ /* 0x001fe200078e02ff */
[----:B------:R-:W0:Y:S01]  /*6750*/  LDC R76, c[0x0][0x3d8] ;  /* 0x0000f600ff4c7b82 */ /* 0x000e220000000800 */
[----:B------:R-:W-:-:S02]  /*6760*/  PRMT R84, RZ, 0x7610, R84 ;  /* 0x00007610ff547816 */ /* 0x000fc40000000054 */
[C---:B------:R-:W-:Y:S02]  /*6770*/  IADD3 R120, P4, PT, R0.reuse, R70, RZ ;  /* 0x0000004600787210 */ /* 0x040fe40007f9e0ff */
[----:B------:R-:W-:Y:S02]  /*6780*/  PRMT R98, RZ, 0x7610, R98 ;  /* 0x00007610ff627816 */ /* 0x000fe40000000062 */
[----:B------:R-:W-:Y:S01]  /*6790*/  LEA.HI.X.SX32 R121, R0, R71, 0x1, P4 ;  /* 0x0000004700797211 */ /* 0x000fe200020f0eff */
[----:B------:R-:W1:Y:S01]  /*67a0*/  LDC R77, c[0x0][0x3d8] ;  /* 0x0000f600ff4d7b82 */ /* 0x000e620000000800 */
        /* <DEDUP_REMOVED lines=21> */
[----:B------:R-:W-:Y:S01]  /*6900*/  PRMT R2, RZ, 0x7610, R2 ;  /* 0x00007610ff027816 */ /* 0x000fe20000000002 */
[----:B---3--:R3:W-:Y:S04]  /*6910*/  STL [R1+0x30], R78 ;  /* 0x0000304e01007387 */ /* 0x0087e80000100800 */
[----:B------:R-:W-:Y:S04]  /*6920*/  STL.64 [R1+0x340], R106 ;  /* 0x0003406a01007387 */ /* 0x000fe80000100a00 */
[----:B----4-:R4:W-:Y:S01]  /*6930*/  STL [R1+0x770], R74 ;  /* 0x0007704a01007387 */ /* 0x0109e20000100800 */
[----:B---3--:R-:W3:Y:S01]  /*6940*/  LDC R78, c[0x0][0x3d8] ;  /* 0x0000f600ff4e7b82 */ /* 0x008ee20000000800 */
[----:B------:R-:W-:-:S02]  /*6950*/  PRMT R0, RZ, 0x7610, R0 ;  /* 0x00007610ff007816 */ /* 0x000fc40000000000 */
[----:B------:R-:W3:Y:S05]  /*6960*/  @P2 LDG.E.U8 R2, desc[UR30][R70.64] ;  /* 0x0000001e46022981 */ /* 0x000eea000c1e1100 */
[----:B----4-:R-:W4:Y:S01]  /*6970*/  LDC R74, c[0x0][0x3d8] ;  /* 0x0000f600ff4a7b82 */ /* 0x010f220000000800 */
[----:B------:R0:W-:Y:S04]  /*6980*/  STL.64 [R1+0x338], R94 ;  /* 0x0003385e01007387 */ /* 0x0001e80000100a00 */
[----:B------:R-:W3:Y:S04]  /*6990*/  @P2 LDG.E.U8 R0, desc[UR30][R120.64] ;  /* 0x0000001e78002981 */ /* 0x000ee8000c1e1100 */
[----:B--2---:R2:W-:Y:S01]  /*69a0*/  STL [R1+0x7c4], R73 ;  /* 0x0007c44901007387 */ /* 0x0045e20000100800 */
[----:B0-----:R-:W-:Y:S01]  /*69b0*/  IADD3 R94, P4, PT, R72, R70, RZ ;  /* 0x00000046485e7210 */ /* 0x001fe20007f9e0ff */
[----:B--2---:R-:W-:-:S02]  /*69c0*/  IMAD R73, R75, 0x9, RZ ;  /* 0x000000094b497824 */ /* 0x004fc400078e02ff */
[----:B------:R-:W0:Y:S03]  /*69d0*/  LDC R75, c[0x0][0x3d8] ;  /* 0x0000f600ff4b7b82 */ /* 0x000e260000000800 */
[C---:B------:R-:W-:Y:S02]  /*69e0*/  IADD3 R106, P5, PT, R73.reuse, R70, RZ ;  /* 0x00000046496a7210 */ /* 0x040fe40007fbe0ff */
[-C--:B------:R-:W-:Y:S02]  /*69f0*/  LEA.HI.X.SX32 R95, R72, R71.reuse, 0x1, P4 ;  /* 0x00000047485f7211 */ /* 0x080fe400020f0eff */
[----:B------:R-:W-:Y:S01]  /*6a00*/  LEA.HI.X.SX32 R107, R73, R71, 0x1, P5 ;  /* 0x00000047496b7211 */ /* 0x000fe200028f0eff */
[----:B----4-:R-:W-:Y:S01]  /*6a10*/  IMAD R73, R74, 0xc, RZ ;  /* 0x0000000c4a497824 */ /* 0x010fe200078e02ff */
[----:B------:R-:W-:Y:S01]  /*6a20*/  STL.64 [R1+0x330], R120 ;  /* 0x0003307801007387 */ /* 0x000fe20000100a00 */
[----:B---3--:R-:W-:-:S02]  /*6a30*/  IMAD R72, R78, 0xb, RZ ;  /* 0x0000000b4e487824 */ /* 0x008fc400078e02ff */
[----:B------:R-:W2:Y:S01]  /*6a40*/  LDC R78, c[0x0][0x3d8] ;  /* 0x0000f600ff4e7b82 */ /* 0x000ea20000000800 */
[----:B------:R-:W-:Y:S04]  /*6a50*/  STL.64 [R1+0x328], R106 ;  /* 0x0003286a01007387 */ /* 0x000fe80000100a00 */
[----:B------:R3:W-:Y:S04]  /*6a60*/  STL.64 [R1+0x320], R94 ;  /* 0x0003205e01007387 */ /* 0x0007e80000100a00 */
[----:B------:R3:W4:Y:S04]  /*6a70*/  @P2 LDG.E.U8 R113, desc[UR30][R94.64] ;  /* 0x0000001e5e712981 */ /* 0x000728000c1e1100 */
[----:B------:R0:W2:Y:S01]  /*6a80*/  @P2 LDG.E.U8 R97, desc[UR30][R106.64] ;  /* 0x0000001e6a612981 */ /* 0x0000a2000c1e1100 */
[----:B---3--:R-:W-:-:S02]  /*6a90*/  IADD3 R94, P5, PT, R73, R70, RZ ;  /* 0x00000046495e7210 */ /* 0x008fc40007fbe0ff */
[C---:B0-----:R-:W-:Y:S02]  /*6aa0*/  IADD3 R106, P4, PT, R72.reuse, R70, RZ ;  /* 0x00000046486a7210 */ /* 0x041fe40007f9e0ff */
[-C--:B------:R-:W-:Y:S02]  /*6ab0*/  LEA.HI.X.SX32 R95, R73, R71.reuse, 0x1, P5 ;  /* 0x00000047495f7211 */ /* 0x080fe400028f0eff */
[----:B------:R-:W-:Y:S01]  /*6ac0*/  LEA.HI.X.SX32 R107, R72, R71, 0x1, P4 ;  /* 0x00000047486b7211 */ /* 0x000fe200020f0eff */
[----:B------:R-:W-:Y:S02]  /*6ad0*/  IMAD R72, R75, 0xd, RZ ;  /* 0x0000000d4b487824 */ /* 0x000fe400078e02ff */
[----:B------:R-:W3:Y:S04]  /*6ae0*/  @P2 LDG.E.U8 R80, desc[UR30][R94.64] ;  /* 0x0000001e5e502981 */ /* 0x000ee8000c1e1100 */
[----:B------:R0:W-:Y:S04]  /*6af0*/  STL.64 [R1+0x318], R106 ;  /* 0x0003186a01007387 */ /* 0x0001e80000100a00 */
[----:B------:R0:W2:Y:S01]  /*6b00*/  @P2 LDG.E.U8 R101, desc[UR30][R106.64] ;  /* 0x0000001e6a652981 */ /* 0x0000a2000c1e1100 */
[----:B------:R-:W-:-:S02]  /*6b10*/  PRMT R75, RZ, 0x7610, R75 ;  /* 0x00007610ff4b7816 */ /* 0x000fc4000000004b */
[----:B0-----:R-:W-:-:S04]  /*6b20*/  IADD3 R106, P4, PT, R72, R70, RZ ;  /* 0x00000046486a7210 */ /* 0x001fc80007f9e0ff */
[----:B------:R-:W-:-:S05]  /*6b30*/  LEA.HI.X.SX32 R107, R72, R71, 0x1, P4 ;  /* 0x00000047486b7211 */ /* 0x000fca00020f0eff */
[----:B------:R0:W2:Y:S01]  /*6b40*/  @P2 LDG.E.U8 R75, desc[UR30][R106.64] ;  /* 0x0000001e6a4b2981 */ /* 0x0000a2000c1e1100 */
[----:B------:R-:W-:-:S03]  /*6b50*/  IMAD.SHL.U32 R73, R76, 0x10, RZ ;  /* 0x000000104c497824 */ /* 0x000fc600078e00ff */
[----:B------:R0:W-:Y:S01]  /*6b60*/  STL.64 [R1+0x310], R94 ;  /* 0x0003105e01007387 */ /* 0x0001e20000100a00 */
[----:B-1----:R-:W-:Y:S01]  /*6b70*/  IMAD R72, R77, 0x11, RZ ;  /* 0x000000114d487824 */ /* 0x002fe200078e02ff */
[----:B------:R-:W-:Y:S01]  /*6b80*/  PRMT R74, RZ, 0x7610, R74 ;  /* 0x00007610ff4a7816 */ /* 0x000fe2000000004a */
[----:B------:R-:W1:Y:S08]  /*6b90*/  LDC R76, c[0x0][0x3d8] ;  /* 0x0000f600ff4c7b82 */ /* 0x000e700000000800 */
[----:B------:R-:W1:Y:S01]  /*6ba0*/  LDC R77, c[0x0][0x3d8] ;  /* 0x0000f600ff4d7b82 */ /* 0x000e620000000800 */
[----:B0-----:R-:W-:-:S04]  /*6bb0*/  IADD3 R94, P5, PT, R73, R70, RZ ;  /* 0x00000046495e7210 */ /* 0x001fc80007fbe0ff */
[----:B------:R-:W-:Y:S01]  /*6bc0*/  LEA.HI.X.SX32 R95, R73, R71, 0x1, P5 ;  /* 0x00000047495f7211 */ /* 0x000fe200028f0eff */
[----:B------:R-:W-:Y:S02]  /*6bd0*/  IMAD R73, R79, 0x13, RZ ;  /* 0x000000134f497824 */ /* 0x000fe400078e02ff */
[----:B------:R-:W0:Y:S02]  /*6be0*/  LDC R79, c[0x0][0x3d8] ;  /* 0x0000f600ff4f7b82 */ /* 0x000e240000000800 */
[----:B------:R0:W4:Y:S04]  /*6bf0*/  @P2 LDG.E.U8 R74, desc[UR30][R94.64] ;  /* 0x0000001e5e4a2981 */ /* 0x000128000c1e1100 */
[----:B---3--:R3:W-:Y:S02]  /*6c00*/  STL [R1+0x780], R80 ;  /* 0x0007805001007387 */ /* 0x0087e40000100800 */
[----:B---3--:R-:W3:Y:S02]  /*6c10*/  LDC R80, c[0x0][0x3d8] ;  /* 0x0000f600ff507b82 */ /* 0x008ee40000000800 */
[----:B------:R0:W-:Y:S04]  /*6c20*/  STL.64 [R1+0x308], R106 ;  /* 0x0003086a01007387 */ /* 0x0001e80000100a00 */
[----:B------:R-:W-:Y:S01]  /*6c30*/  STL.64 [R1+0x300], R94 ;  /* 0x0003005e01007387 */ /* 0x000fe20000100a00 */
[----:B0-----:R-:W-:-:S03]  /*6c40*/  IADD3 R106, P4, PT, R72, R70, RZ ;  /* 0x00000046486a7210 */ /* 0x001fc60007f9e0ff */
[----:B--2---:R0:W-:Y:S01]  /*6c50*/  STL [R1+0x7c0], R75 ;  /* 0x0007c04b01007387 */ /* 0x0041e20000100800 */
[-C--:B------:R-:W-:Y:S01]  /*6c60*/  LEA.HI.X.SX32 R107, R72, R71.reuse, 0x1, P4 ;  /* 0x00000047486b7211 */ /* 0x080fe200020f0eff */
[----:B0-----:R-:W-:Y:S01]  /*6c70*/  IMAD R75, R78, 0x12, RZ ;  /* 0x000000124e4b7824 */ /* 0x001fe200078e02ff */
[-C--:B------:R-:W-:Y:S01]  /*6c80*/  IADD3 R94, P4, PT, R73, R70.reuse, RZ ;  /* 0x00000046495e7210 */ /* 0x080fe20007f9e0ff */
[----:B---3--:R-:W-:Y:S02]  /*6c90*/  IMAD R72, R80, 0x14, RZ ;  /* 0x0000001450487824 */ /* 0x008fe400078e02ff */
[----:B------:R0:W-:Y:S01]  /*6ca0*/  STL.64 [R1+0x2f8], R106 ;  /* 0x0002f86a01007387 */ /* 0x0001e20000100a00 */
[----:B------:R-:W2:Y:S01]  /*6cb0*/  LDC R78, c[0x0][0x3d8] ;  /* 0x0000f600ff4e7b82 */ /* 0x000ea20000000800 */
[C---:B------:R-:W-:Y:S02]  /*6cc0*/  IADD3 R120, P5, PT, R75.reuse, R70, RZ ;  /* 0x000000464b787210 */ /* 0x040fe40007fbe0ff */
[----:B------:R-:W3:Y:S02]  /*6cd0*/  @P2 LDG.E.U8 R96, desc[UR30][R106.64] ;  /* 0x0000001e6a602981 */ /* 0x000ee4000c1e1100 */
[----:B------:R-:W-:-:S02]  /*6ce0*/  LEA.HI.X.SX32 R121, R75, R71, 0x1, P5 ;  /* 0x000000474b797211 */ /* 0x000fc400028f0eff */
[----:B------:R-:W-:Y:S01]  /*6cf0*/  STL [R1+0x24], R101 ;  /* 0x0000246501007387 */ /* 0x000fe20000100800 */
[----:B------:R-:W-:Y:S01]  /*6d00*/  LEA.HI.X.SX32 R95, R73, R71, 0x1, P4 ;  /* 0x00000047495f7211 */ /* 0x000fe200020f0eff */
[----:B------:R-:W2:Y:S02]  /*6d10*/  LDC R80, c[0x0][0x3d8] ;  /* 0x0000f600ff507b82 */ /* 0x000ea40000000800 */
[----:B------:R1:W2:Y:S04]  /*6d20*/  @P2 LDG.E.U8 R112, desc[UR30][R120.64] ;  /* 0x0000001e78702981 */ /* 0x0002a8000c1e1100 */
[----:B0-----:R-:W2:Y:S01]  /*6d30*/  LDL.LU.64 R106, [R1+0x858] ;  /* 0x00085800016a7983 */ /* 0x001ea20000300a00 */
[----:B------:R-:W-:-:S03]  /*6d40*/  PRMT R75, RZ, 0x7610, R75 ;  /* 0x00007610ff4b7816 */ /* 0x000fc6000000004b */
[----:B------:R1:W-:Y:S04]  /*6d50*/  STL.64 [R1+0x2f0], R120 ;  /* 0x0002f07801007387 */ /* 0x0003e80000100a00 */
[----:B------:R0:W2:Y:S01]  /*6d60*/  @P2 LDG.E.U8 R75, desc[UR30][R94.64] ;  /* 0x0000001e5e4b2981 */ /* 0x0000a2000c1e1100 */
[----:B-1----:R-:W-:-:S04]  /*6d70*/  IADD3 R120, P4, PT, R72, R70, RZ ;  /* 0x0000004648787210 */ /* 0x002fc80007f9e0ff */
[----:B------:R-:W-:-:S05]  /*6d80*/  LEA.HI.X.SX32 R121, R72, R71, 0x1, P4 ;  /* 0x0000004748797211 */ /* 0x000fca00020f0eff */
[----:B------:R-:W3:Y:S01]  /*6d90*/  @P2 LDG.E.U8 R100, desc[UR30][R120.64] ;  /* 0x0000001e78642981 */ /* 0x000ee2000c1e1100 */
[----:B------:R-:W-:Y:S02]  /*6da0*/  IMAD R73, R76, 0x15, RZ ;  /* 0x000000154c497824 */ /* 0x000fe400078e02ff */
[----:B------:R-:W1:Y:S01]  /*6db0*/  LDC R76, c[0x0][0x3d8] ;  /* 0x0000f600ff4c7b82 */ /* 0x000e620000000800 */
[----:B------:R0:W-:Y:S01]  /*6dc0*/  STL.64 [R1+0x2e8], R94 ;  /* 0x0002e85e01007387 */ /* 0x0001e20000100a00 */
[----:B------:R-:W-:-:S03]  /*6dd0*/  IMAD R72, R77, 0x18, RZ ;  /* 0x000000184d487824 */ /* 0x000fc600078e02ff */
[----:B------:R-:W-:Y:S03]  /*6de0*/  STL.64 [R1+0x2e0], R120 ;  /* 0x0002e07801007387 */ /* 0x000fe60000100a00 */
[----:B------:R-:W2:Y:S01]  /*6df0*/  LDC R77, c[0x0][0x3d8] ;  /* 0x0000f600ff4d7b82 */ /* 0x000ea20000000800 */
[----:B0-----:R-:W-:-:S04]  /*6e00*/  IADD3 R94, P5, PT, R73, R70, RZ ;  /* 0x00000046495e7210 */ /* 0x001fc80007fbe0ff */
[----:B------:R-:W-:Y:S02]  /*6e10*/  LEA.HI.X.SX32 R95, R73, R71, 0x1, P5 ;  /* 0x00000047495f7211 */ /* 0x000fe400028f0eff */
[----:B------:R-:W-:-:S03]  /*6e20*/  PRMT R73, RZ, 0x7610, R73 ;  /* 0x00007610ff497816 */ /* 0x000fc60000000049 */
[----:B------:R0:W4:Y:S01]  /*6e30*/  @P2 LDG.E.U8 R81, desc[UR30][R94.64] ;  /* 0x0000001e5e512981 */ /* 0x000122000c1e1100 */
[----:B-1----:R-:W-:-:S03]  /*6e40*/  IMAD R76, R76, 0x1b, RZ ;  /* 0x0000001b4c4c7824 */ /* 0x002fc600078e02ff */
[----:B--2---:R1:W-:Y:S02]  /*6e50*/  STL [R1+0x44], R75 ;  /* 0x0000444b01007387 */ /* 0x0043e40000100800 */
[----:B-1----:R-:W-:Y:S02]  /*6e60*/  IMAD R75, R78, 0x19, RZ ;  /* 0x000000194e4b7824 */ /* 0x002fe400078e02ff */
[----:B------:R-:W1:Y:S01]  /*6e70*/  LDC R78, c[0x0][0x3d8] ;  /* 0x0000f600ff4e7b82 */ /* 0x000e620000000800 */
[----:B---3--:R2:W-:Y:S04]  /*6e80*/  STL [R1+0x77c], R100 ;  /* 0x00077c6401007387 */ /* 0x0085e80000100800 */
[----:B------:R0:W-:Y:S01]  /*6e90*/  STL.64 [R1+0x2d8], R94 ;  /* 0x0002d85e01007387 */ /* 0x0001e20000100a00 */
[----:B--2---:R-:W-:-:S04]  /*6ea0*/  IADD3 R100, P4, PT, R72, R70, RZ ;  /* 0x0000004648647210 */ /* 0x004fc80007f9e0ff */
[-C--:B------:R-:W-:Y:S01]  /*6eb0*/  LEA.HI.X.SX32 R101, R72, R71.reuse, 0x1, P4 ;  /* 0x0000004748657211 */ /* 0x080fe200020f0eff */
[----:B------:R-:W-:Y:S01]  /*6ec0*/  IMAD R72, R79, 0x1a, RZ ;  /* 0x0000001a4f487824 */ /* 0x000fe200078e02ff */
[CC--:B0-----:R-:W-:Y:S01]  /*6ed0*/  IADD3 R94, P5, PT, R75.reuse, R70.reuse, RZ ;  /* 0x000000464b5e7210 */ /* 0x0c1fe20007fbe0ff */
[----:B------:R-:W0:Y:S02]  /*6ee0*/  LDC R79, c[0x0][0x3d8] ;  /* 0x0000f600ff4f7b82 */ /* 0x000e240000000800 */
[----:B------:R2:W3:Y:S01]  /*6ef0*/  @P2 LDG.E.U8 R73, desc[UR30][R100.64] ;  /* 0x0000001e64492981 */ /* 0x0004e2000c1e1100 */
[-C--:B------:R-:W-:Y:S01]  /*6f00*/  LEA.HI.X.SX32 R95, R75, R71.reuse, 0x1, P5 ;  /* 0x000000474b5f7211 */ /* 0x080fe200028f0eff */
[----:B------:R-:W-:Y:S01]  /*6f10*/  IMAD R75, R80, 0x1c, RZ ;  /* 0x0000001c504b7824 */ /* 0x000fe200078e02ff */
[CC--:B------:R-:W-:Y:S01]  /*6f20*/  IADD3 R120, P4, PT, R72.reuse, R70.reuse, RZ ;  /* 0x0000004648787210 */ /* 0x0c0fe20007f9e0ff */
[----:B------:R2:W-:Y:S02]  /*6f30*/  STL.64 [R1+0x2d0], R100 ;  /* 0x0002d06401007387 */ /* 0x0005e40000100a00 */
[----:B------:R-:W0:Y:S01]  /*6f40*/  LDC R80, c[0x0][0x3d8] ;  /* 0x0000f600ff507b82 */ /* 0x000e220000000800 */
[----:B------:R-:W-:Y:S01]  /*6f50*/  LEA.HI.X.SX32 R121, R72, R71, 0x1, P4 ;  /* 0x0000004748797211 */ /* 0x000fe200020f0eff */
[----:B------:R4:W-:Y:S04]  /*6f60*/  STL.64 [R1+0x2c8], R94 ;  /* 0x0002c85e01007387 */ /* 0x0009e80000100a00 */
[----:B------:R4:W3:Y:S01]  /*6f70*/  @P2 LDG.E.U8 R93, desc[UR30][R94.64] ;  /* 0x0000001e5e5d2981 */ /* 0x0008e2000c1e1100 */
[----:B--2---:R-:W-:-:S03]  /*6f80*/  IADD3 R100, P5, PT, R76, R70, RZ ;  /* 0x000000464c647210 */ /* 0x004fc60007fbe0ff */
[----:B------:R-:W2:Y:S01]  /*6f90*/  @P2 LDG.E.U8 R117, desc[UR30][R120.64] ;  /* 0x0000001e78752981 */ /* 0x000ea2000c1e1100 */
[-C--:B------:R-:W-:Y:S02]  /*6fa0*/  LEA.HI.X.SX32 R101, R76, R71.reuse, 0x1, P5 ;  /* 0x000000474c657211 */ /* 0x080fe400028f0eff */
[C---:B----4-:R-:W-:Y:S02]  /*6fb0*/  IADD3 R94, P4, PT, R75.reuse, R70, RZ ;  /* 0x000000464b5e7210 */ /* 0x050fe40007f9e0ff */
[----:B------:R-:W-:Y:S01]  /*6fc0*/  PRMT R76, RZ, 0x7610, R76 ;  /* 0x00007610ff4c7816 */ /* 0x000fe2000000004c */
[----:B------:R4:W2:Y:S01]  /*6fd0*/  @P2 LDG.E.U8 R82, desc[UR30][R100.64] ;  /* 0x0000001e64522981 */ /* 0x0008a2000c1e1100 */
[----:B------:R-:W-:-:S05]  /*6fe0*/  LEA.HI.X.SX32 R95, R75, R71, 0x1, P4 ;  /* 0x000000474b5f7211 */ /* 0x000fca00020f0eff */
[----:B------:R-:W2:Y:S04]  /*6ff0*/  @P2 LDG.E.U8 R76, desc[UR30][R94.64] ;  /* 0x0000001e5e4c2981 */ /* 0x000ea8000c1e1100 */
[----:B------:R4:W-:Y:S01]  /*7000*/  STL [R1+0x7bc], R81 ;  /* 0x0007bc5101007387 */ /* 0x0009e20000100800 */
[----:B-1----:R-:W-:Y:S02]  /*7010*/  IMAD R75, R78, 0x1d, RZ ;  /* 0x0000001d4e4b7824 */ /* 0x002fe400078e02ff */
[----:B------:R-:W1:Y:S01]  /*7020*/  LDC R78, c[0x0][0x3d8] ;  /* 0x0000f600ff4e7b82 */ /* 0x000e620000000800 */
[----:B------:R-:W-:Y:S07]  /*7030*/  STL.64 [R1+0x2c0], R120 ;  /* 0x0002c07801007387 */ /* 0x000fee0000100a00 */
[----:B----4-:R-:W4:Y:S01]  /*7040*/  LDC R81, c[0x0][0x3d8] ;  /* 0x0000f600ff517b82 */ /* 0x010f220000000800 */
[----:B------:R0:W-:Y:S04]  /*7050*/  STL.64 [R1+0x2b8], R100 ;  /* 0x0002b86401007387 */ /* 0x0001e80000100a00 */
[----:B------:R-:W-:Y:S01]  /*7060*/  STL.64 [R1+0x2b0], R94 ;  /* 0x0002b05e01007387 */ /* 0x000fe20000100a00 */
[----:B0-----:R-:W-:-:S04]  /*7070*/  IADD3 R100, P4, PT, R75, R70, RZ ;  /* 0x000000464b647210 */ /* 0x001fc80007f9e0ff */
[----:B------:R-:W-:Y:S01]  /*7080*/  LEA.HI.X.SX32 R101, R75, R71, 0x1, P4 ;  /* 0x000000474b657211 */ /* 0x000fe200020f0eff */
[----:B------:R-:W-:Y:S01]  /*7090*/  IMAD R75, R79, 0x21, RZ ;  /* 0x000000214f4b7824 */ /* 0x000fe200078e02ff */
[----:B------:R-:W-:Y:S01]  /*70a0*/  PRMT R72, RZ, 0x7610, R72 ;  /* 0x00007610ff487816 */ /* 0x000fe20000000048 */
[----:B------:R-:W0:Y:S01]  /*70b0*/  LDC R79, c[0x0][0x3d8] ;  /* 0x0000f600ff4f7b82 */ /* 0x000e220000000800 */
[----:B--2---:R2:W-:Y:S04]  /*70c0*/  STL [R1+0x778], R76 ;  /* 0x0007784c01007387 */ /* 0x0045e80000100800 */
[----:B------:R0:W-:Y:S01]  /*70d0*/  STL [R1+0x40], R82 ;  /* 0x0000405201007387 */ /* 0x0001e20000100800 */
[----:B--2---:R-:W-:Y:S02]  /*70e0*/  IMAD.SHL.U32 R76, R77, 0x20, RZ ;  /* 0x000000204d4c7824 */ /* 0x004fe400078e00ff */
[----:B0-----:R-:W0:Y:S01]  /*70f0*/  LDC R82, c[0x0][0x3d8] ;  /* 0x0000f600ff527b82 */ /* 0x001e220000000800 */
[----:B------:R-:W-:-:S02]  /*7100*/  PRMT R77, RZ, 0x7610, R77 ;  /* 0x00007610ff4d7816 */ /* 0x000fc4000000004d */
[CC--:B------:R-:W-:Y:S01]  /*7110*/  IADD3 R94, P5, PT, R76.reuse, R70.reuse, RZ ;  /* 0x000000464c5e7210 */ /* 0x0c0fe20007fbe0ff */
[----:B------:R2:W-:Y:S04]  /*7120*/  STL.64 [R1+0x2a8], R100 ;  /* 0x0002a86401007387 */ /* 0x0005e80000100a00 */
[----:B------:R2:W3:Y:S01]  /*7130*/  @P2 LDG.E.U8 R77, desc[UR30][R100.64] ;  /* 0x0000001e644d2981 */ /* 0x0004e2000c1e1100 */
[----:B------:R-:W-:Y:S01]  /*7140*/  LEA.HI.X.SX32 R95, R76, R71, 0x1, P5 ;  /* 0x000000474c5f7211 */ /* 0x000fe200028f0eff */
[----:B----4-:R-:W-:Y:S02]  /*7150*/  IMAD R76, R81, 0x22, RZ ;  /* 0x00000022514c7824 */ /* 0x010fe400078e02ff */
[----:B------:R-:W4:Y:S02]  /*7160*/  LDC R81, c[0x0][0x3d8] ;  /* 0x0000f600ff517b82 */ /* 0x000f240000000800 */
[----:B------:R1:W-:Y:S01]  /*7170*/  STL.64 [R1+0x2a0], R94 ;  /* 0x0002a05e01007387 */ /* 0x0003e20000100a00 */
[----:B--2---:R-:W-:-:S03]  /*7180*/  IADD3 R100, P4, PT, R75, R70, RZ ;  /* 0x000000464b647210 */ /* 0x004fc60007f9e0ff */
[----:B------:R2:W3:Y:S01]  /*7190*/  @P2 LDG.E.U8 R72, desc[UR30][R94.64] ;  /* 0x0000001e5e482981 */ /* 0x0004e2000c1e1100 */
[-C--:B------:R-:W-:Y:S01]  /*71a0*/  LEA.HI.X.SX32 R101, R75, R71.reuse, 0x1, P4 ;  /* 0x000000474b657211 */ /* 0x080fe200020f0eff */
[----:B-1----:R-:W-:Y:S02]  /*71b0*/  IMAD R75, R78, 0x23, RZ ;  /* 0x000000234e4b7824 */ /* 0x002fe400078e02ff */
[----:B------:R-:W1:Y:S02]  /*71c0*/  LDC R78, c[0x0][0x3d8] ;  /* 0x0000f600ff4e7b82 */ /* 0x000e640000000800 */
[----:B------:R-:W3:Y:S01]  /*71d0*/  @P2 LDG.E.U8 R102, desc[UR30][R100.64] ;  /* 0x0000001e64662981 */ /* 0x000ee2000c1e1100 */
[CC--:B--2---:R-:W-:Y:S02]  /*71e0*/  IADD3 R94, P5, PT, R76.reuse, R70.reuse, RZ ;  /* 0x000000464c5e7210 */ /* 0x0c4fe40007fbe0ff */
[C---:B------:R-:W-:Y:S02]  /*71f0*/  IADD3 R120, P4, PT, R75.reuse, R70, RZ ;  /* 0x000000464b787210 */ /* 0x040fe40007f9e0ff */
[-C--:B------:R-:W-:Y:S01]  /*7200*/  LEA.HI.X.SX32 R95, R76, R71.reuse, 0x1, P5 ;  /* 0x000000474c5f7211 */ /* 0x080fe200028f0eff */
[----:B0-----:R-:W-:Y:S01]  /*7210*/  IMAD R76, R82, 0x25, RZ ;  /* 0x00000025524c7824 */ /* 0x001fe200078e02ff */
[----:B------:R-:W-:Y:S01]  /*7220*/  STL.64 [R1+0x298], R100 ;  /* 0x0002986401007387 */ /* 0x000fe20000100a00 */
[----:B------:R-:W-:-:S03]  /*7230*/  LEA.HI.X.SX32 R121, R75, R71, 0x1, P4 ;  /* 0x000000474b797211 */ /* 0x000fc600020f0eff */
[----:B------:R0:W-:Y:S04]  /*7240*/  STL.64 [R1+0x290], R94 ;  /* 0x0002905e01007387 */ /* 0x0001e80000100a00 */
[----:B------:R0:W2:Y:S01]  /*7250*/  @P2 LDG.E.U8 R116, desc[UR30][R94.64] ;  /* 0x0000001e5e742981 */ /* 0x0000a2000c1e1100 */
[----:B------:R-:W-:Y:S01]  /*7260*/  PRMT R82, RZ, 0x7610, R82 ;  /* 0x00007610ff527816 */ /* 0x000fe20000000052 */
[----:B----4-:R-:W-:Y:S02]  /*7270*/  IMAD R75, R81, 0x28, RZ ;  /* 0x00000028514b7824 */ /* 0x010fe400078e02ff */
[----:B------:R-:W4:Y:S01]  /*7280*/  LDC R81, c[0x0][0x3d8] ;  /* 0x0000f600ff517b82 */ /* 0x000f220000000800 */
[----:B------:R-:W2:Y:S01]  /*7290*/  @P2 LDG.E.U8 R111, desc[UR30][R120.64] ;  /* 0x0000001e786f2981 */ /* 0x000ea2000c1e1100 */
[----:B0-----:R-:W-:-:S04]  /*72a0*/  IADD3 R94, P4, PT, R76, R70, RZ ;  /* 0x000000464c5e7210 */ /* 0x001fc80007f9e0ff */
[----:B------:R-:W-:-:S05]  /*72b0*/  LEA.HI.X.SX32 R95, R76, R71, 0x1, P4 ;  /* 0x000000474c5f7211 */ /* 0x000fca00020f0eff */
[----:B------:R-:W2:Y:S01]  /*72c0*/  @P2 LDG.E.U8 R82, desc[UR30][R94.64] ;  /* 0x0000001e5e522981 */ /* 0x000ea2000c1e1100 */
[----:B------:R-:W-:Y:S02]  /*72d0*/  IMAD R76, R79, 0x29, RZ ;  /* 0x000000294f4c7824 */ /* 0x000fe400078e02ff */
[----:B------:R-:W0:Y:S01]  /*72e0*/  LDC R79, c[0x0][0x3d8] ;  /* 0x0000f600ff4f7b82 */ /* 0x000e220000000800 */
[----:B---3--:R3:W-:Y:S02]  /*72f0*/  STL [R1+0x7d0], R77 ;  /* 0x0007d04d01007387 */ /* 0x0087e40000100800 */
[----:B---3--:R-:W-:-:S05]  /*7300*/  IMAD R77, R80, 0x24, RZ ;  /* 0x00000024504d7824 */ /* 0x008fca00078e02ff */
[----:B------:R-:W3:Y:S01]  /*7310*/  LDC R80, c[0x0][0x3d8] ;  /* 0x0000f600ff507b82 */ /* 0x000ee20000000800 */
[----:B------:R-:W-:-:S04]  /*7320*/  IADD3 R100, P5, PT, R77, R70, RZ ;  /* 0x000000464d647210 */ /* 0x000fc80007fbe0ff */
[----:B------:R-:W-:Y:S01]  /*7330*/  LEA.HI.X.SX32 R101, R77, R71, 0x1, P5 ;  /* 0x000000474d657211 */ /* 0x000fe200028f0eff */
[----:B------:R-:W-:Y:S04]  /*7340*/  STL.64 [R1+0x288], R120 ;  /* 0x0002887801007387 */ /* 0x000fe80000100a00 */
[----:B------:R0:W-:Y:S04]  /*7350*/  STL.64 [R1+0x280], R100 ;  /* 0x0002806401007387 */ /* 0x0001e80000100a00 */
[----:B------:R0:W4:Y:S04]  /*7360*/  @P2 LDG.E.U8 R83, desc[UR30][R100.64] ;  /* 0x0000001e64532981 */ /* 0x000128000c1e1100 */
[----:B------:R1:W-:Y:S01]  /*7370*/  STL.64 [R1+0x278], R94 ;  /* 0x0002785e01007387 */ /* 0x0003e20000100a00 */
[----:B0-----:R-:W-:-:S02]  /*7380*/  IADD3 R100, P4, PT, R75, R70, RZ ;  /* 0x000000464b647210 */ /* 0x001fc40007f9e0ff */
[CC--:B-1----:R-:W-:Y:S02]  /*7390*/  IADD3 R94, P5, PT, R76.reuse, R70.reuse, RZ ;  /* 0x000000464c5e7210 */ /* 0x0c2fe40007fbe0ff */
[-C--:B------:R-:W-:Y:S02]  /*73a0*/  LEA.HI.X.SX32 R101, R75, R71.reuse, 0x1, P4 ;  /* 0x000000474b657211 */ /* 0x080fe400020f0eff */
[----:B------:R-:W-:Y:S01]  /*73b0*/  LEA.HI.X.SX32 R95, R76, R71, 0x1, P5 ;  /* 0x000000474c5f7211 */ /* 0x000fe200028f0eff */
[----:B---3--:R-:W-:Y:S01]  /*73c0*/  IMAD R76, R80, 0x2b, RZ ;  /* 0x0000002b504c7824 */ /* 0x008fe200078e02ff */
[----:B--2---:R0:W-:Y:S01]  /*73d0*/  STL [R1+0x7cc], R82 ;  /* 0x0007cc5201007387 */ /* 0x0041e20000100800 */
[----:B------:R-:W-:Y:S01]  /*73e0*/  IMAD R75, R78, 0x2a, RZ ;  /* 0x0000002a4e4b7824 */ /* 0x000fe200078e02ff */
[----:B------:R-:W-:Y:S01]  /*73f0*/  PRMT R77, RZ, 0x7610, R77 ;  /* 0x00007610ff4d7816 */ /* 0x000fe2000000004d */
[----:B------:R-:W1:Y:S01]  /*7400*/  LDC R80, c[0x0][0x3d8] ;  /* 0x0000f600ff507b82 */ /* 0x000e620000000800 */
[----:B------:R-:W-:Y:S04]  /*7410*/  STL.64 [R1+0x270], R100 ;  /* 0x0002706401007387 */ /* 0x000fe80000100a00 */
[----:B------:R2:W-:Y:S04]  /*7420*/  STL.64 [R1+0x268], R94 ;  /* 0x0002685e01007387 */ /* 0x0005e80000100a00 */
[----:B------:R2:W3:Y:S01]  /*7430*/  @P2 LDG.E.U8 R99, desc[UR30][R94.64] ;  /* 0x0000001e5e632981 */ /* 0x0004e2000c1e1100 */
[----:B------:R-:W-:Y:S01]  /*7440*/  PRMT R78, RZ, 0x7610, R78 ;  /* 0x00007610ff4e7816 */ /* 0x000fe2000000004e */
[----:B0-----:R-:W0:Y:S02]  /*7450*/  LDC R82, c[0x0][0x3d8] ;  /* 0x0000f600ff527b82 */ /* 0x001e240000000800 */
[----:B------:R2:W3:Y:S02]  /*7460*/  @P2 LDG.E.U8 R77, desc[UR30][R100.64] ;  /* 0x0000001e644d2981 */ /* 0x0004e4000c1e1100 */
[----:B--2---:R-:W-:-:S04]  /*7470*/  IADD3 R94, P5, PT, R76, R70, RZ ;  /* 0x000000464c5e7210 */ /* 0x004fc80007fbe0ff */
[----:B------:R-:W-:-:S05]  /*7480*/  LEA.HI.X.SX32 R95, R76, R71, 0x1, P5 ;  /* 0x000000474c5f7211 */ /* 0x000fca00028f0eff */
[----:B------:R2:W3:Y:S01]  /*7490*/  @P2 LDG.E.U8 R78, desc[UR30][R94.64] ;  /* 0x0000001e5e4e2981 */ /* 0x0004e2000c1e1100 */
[----:B------:R-:W-:-:S04]  /*74a0*/  IADD3 R100, P4, PT, R75, R70, RZ ;  /* 0x000000464b647210 */ /* 0x000fc80007f9e0ff */
[-C--:B------:R-:W-:Y:S01]  /*74b0*/  LEA.HI.X.SX32 R101, R75, R71.reuse, 0x1, P4 ;  /* 0x000000474b657211 */ /* 0x080fe200020f0eff */
[----:B----4-:R-:W-:Y:S02]  /*74c0*/  IMAD R75, R81, 0x2c, RZ ;  /* 0x0000002c514b7824 */ /* 0x010fe400078e02ff */
[----:B0-----:R-:W-:Y:S01]  /*74d0*/  IMAD R76, R82, 0x30, RZ ;  /* 0x00000030524c7824 */ /* 0x001fe200078e02ff */
[----:B------:R-:W0:Y:S01]  /*74e0*/  LDC R81, c[0x0][0x3d8] ;  /* 0x0000f600ff517b82 */ /* 0x000e220000000800 */
[----:B------:R4:W4:Y:S01]  /*74f0*/  @P2 LDG.E.U8 R115, desc[UR30][R100.64] ;  /* 0x0000001e64732981 */ /* 0x000922000c1e1100 */
[C---:B------:R-:W-:Y:S02]  /*7500*/  IADD3 R120, P4, PT, R75.reuse, R70, RZ ;  /* 0x000000464b787210 */ /* 0x040fe40007f9e0ff */
[----:B------:R-:W-:Y:S02]  /*7510*/  PRMT R82, RZ, 0x7610, R82 ;  /* 0x00007610ff527816 */ /* 0x000fe40000000052 */
[----:B------:R-:W-:-:S05]  /*7520*/  LEA.HI.X.SX32 R121, R75, R71, 0x1, P4 ;  /* 0x000000474b797211 */ /* 0x000fca00020f0eff */
[----:B------:R-:W4:Y:S04]  /*7530*/  @P2 LDG.E.U8 R82, desc[UR30][R120.64] ;  /* 0x0000001e78522981 */ /* 0x000f28000c1e1100 */
[----:B------:R0:W-:Y:S04]  /*7540*/  STL [R1+0x790], R83 ;  /* 0x0007905301007387 */ /* 0x0001e80000100800 */
[----:B------:R-:W-:Y:S01]  /*7550*/  STL [R1+0x34], R111 ;  /* 0x0000346f01007387 */ /* 0x000fe20000100800 */
[----:B0-----:R-:W0:Y:S03]  /*7560*/  LDC R83, c[0x0][0x3d8] ;  /* 0x0000f600ff537b82 */ /* 0x001e260000000800 */
[----:B------:R-:W-:Y:S04]  /*7570*/  STL.64 [R1+0x260], R100 ;  /* 0x0002606401007387 */ /* 0x000fe80000100a00 */
[----:B------:R2:W-:Y:S02]  /*7580*/  STL.64 [R1+0x258], R94 ;  /* 0x0002585e01007387 */ /* 0x0005e40000100a00 */
[----:B--2---:R-:W-:-:S04]  /*7590*/  IADD3 R94, P4, PT, R76, R70, RZ ;  /* 0x000000464c5e7210 */ /* 0x004fc80007f9e0ff */
[----:B------:R-:W-:Y:S02]  /*75a0*/  LEA.HI.X.SX32 R95, R76, R71, 0x1, P4 ;  /* 0x000000474c5f7211 */ /* 0x000fe400020f0eff */
[----:B------:R-:W-:Y:S01]  /*75b0*/  PRMT R76, RZ, 0x7610, R76 ;  /* 0x00007610ff4c7816 */ /* 0x000fe2000000004c */
[----:B0-----:R-:W-:Y:S02]  /*75c0*/  IMAD R75, R83, 0x31, RZ ;  /* 0x00000031534b7824 */ /* 0x001fe400078e02ff */
[----:B------:R-:W0:Y:S03]  /*75d0*/  LDC R83, c[0x0][0x3d8] ;  /* 0x0000f600ff537b82 */ /* 0x000e260000000800 */
[----:B------:R-:W2:Y:S04]  /*75e0*/  @P2 LDG.E.U8 R76, desc[UR30][R94.64] ;  /* 0x0000001e5e4c2981 */ /* 0x000ea8000c1e1100 */
[----:B---3--:R3:W-:Y:S02]  /*75f0*/  STL [R1+0x60], R78 ;  /* 0x0000604e01007387 */ /* 0x0087e40000100800 */
[----:B---3--:R-:W-:-:S02]  /*7600*/  IMAD R78, R79, 0x2d, RZ ;  /* 0x0000002d4f4e7824 */ /* 0x008fc400078e02ff */
[----:B------:R-:W3:Y:S03]  /*7610*/  LDC R79, c[0x0][0x3d8] ;  /* 0x0000f600ff4f7b82 */ /* 0x000ee60000000800 */
[----:B----4-:R-:W-:-:S04]  /*7620*/  IADD3 R100, P5, PT, R78, R70, RZ ;  /* 0x000000464e647210 */ /* 0x010fc80007fbe0ff */
[----:B------:R-:W-:Y:S01]  /*7630*/  LEA.HI.X.SX32 R101, R78, R71, 0x1, P5 ;  /* 0x000000474e657211 */ /* 0x000fe200028f0eff */
[----:B-1----:R-:W-:Y:S01]  /*7640*/  IMAD R78, R80, 0x32, RZ ;  /* 0x00000032504e7824 */ /* 0x002fe200078e02ff */
[----:B------:R-:W-:Y:S01]  /*7650*/  STL.64 [R1+0x250], R120 ;  /* 0x0002507801007387 */ /* 0x000fe20000100a00 */
[----:B------:R-:W1:Y:S03]  /*7660*/  LDC R80, c[0x0][0x3d8] ;  /* 0x0000f600ff507b82 */ /* 0x000e660000000800 */
[----:B------:R4:W-:Y:S04]  /*7670*/  STL.64 [R1+0x248], R100 ;  /* 0x0002486401007387 */ /* 0x0009e80000100a00 */
[----:B------:R4:W2:Y:S04]  /*7680*/  @P2 LDG.E.U8 R84, desc[UR30][R100.64] ;  /* 0x0000001e64542981 */ /* 0x0008a8000c1e1100 */
[----:B------:R0:W-:Y:S01]  /*7690*/  STL.64 [R1+0x240], R94 ;  /* 0x0002405e01007387 */ /* 0x0001e20000100a00 */
[----:B----4-:R-:W-:-:S04]  /*76a0*/  IADD3 R100, P4, PT, R75, R70, RZ ;  /* 0x000000464b647210 */ /* 0x010fc80007f9e0ff */
[-C--:B------:R-:W-:Y:S02]  /*76b0*/  LEA.HI.X.SX32 R101, R75, R71.reuse, 0x1, P4 ;  /* 0x000000474b657211 */ /* 0x080fe400020f0eff */
[CC--:B0-----:R-:W-:Y:S01]  /*76c0*/  IADD3 R94, P5, PT, R78.reuse, R70.reuse, RZ ;  /* 0x000000464e5e7210 */ /* 0x0c1fe20007fbe0ff */
[----:B---3--:R-:W-:Y:S01]  /*76d0*/  IMAD R75, R79, 0x33, RZ ;  /* 0x000000334f4b7824 */ /* 0x008fe200078e02ff */
[----:B------:R0:W-:Y:S02]  /*76e0*/  STL [R1+0x78c], R82 ;  /* 0x00078c5201007387 */ /* 0x0001e40000100800 */
[----:B------:R-:W-:Y:S01]  /*76f0*/  LEA.HI.X.SX32 R95, R78, R71, 0x1, P5 ;  /* 0x000000474e5f7211 */ /* 0x000fe200028f0eff */
[----:B------:R-:W-:Y:S01]  /*7700*/  IMAD R78, R81, 0x34, RZ ;  /* 0x00000034514e7824 */ /* 0x000fe200078e02ff */
[----:B------:R3:W-:Y:S04]  /*7710*/  STL.64 [R1+0x238], R100 ;  /* 0x0002386401007387 */ /* 0x0007e80000100a00 */
[----:B------:R3:W4:Y:S01]  /*7720*/  @P2 LDG.E.U8 R98, desc[UR30][R100.64] ;  /* 0x0000001e64622981 */ /* 0x000722000c1e1100 */
[----:B------:R-:W-:Y:S01]  /*7730*/  PRMT R81, RZ, 0x7610, R81 ;  /* 0x00007610ff517816 */ /* 0x000fe20000000051 */
[----:B0-----:R-:W0:Y:S02]  /*7740*/  LDC R82, c[0x0][0x3d8] ;  /* 0x0000f600ff527b82 */ /* 0x001e240000000800 */
[----:B------:R1:W-:Y:S04]  /*7750*/  STL.64 [R1+0x230], R94 ;  /* 0x0002305e01007387 */ /* 0x0003e80000100a00 */
[----:B------:R1:W4:Y:S01]  /*7760*/  @P2 LDG.E.U8 R122, desc[UR30][R94.64] ;  /* 0x0000001e5e7a2981 */ /* 0x000322000c1e1100 */
[----:B---3--:R-:W-:-:S02]  /*7770*/  IADD3 R100, P4, PT, R75, R70, RZ ;  /* 0x000000464b647210 */ /* 0x008fc40007f9e0ff */
[----:B------:R-:W-:Y:S02]  /*7780*/  PRMT R79, RZ, 0x7610, R79 ;  /* 0x00007610ff4f7816 */ /* 0x000fe4000000004f */
[----:B------:R-:W-:Y:S02]  /*7790*/  LEA.HI.X.SX32 R101, R75, R71, 0x1, P4 ;  /* 0x000000474b657211 */ /* 0x000fe400020f0eff */
[----:B-1----:R-:W-:-:S03]  /*77a0*/  IADD3 R94, P5, PT, R78, R70, RZ ;  /* 0x000000464e5e7210 */ /* 0x002fc60007fbe0ff */
[----:B------:R1:W3:Y:S01]  /*77b0*/  @P2 LDG.E.U8 R81, desc[UR30][R100.64] ;  /* 0x0000001e64512981 */ /* 0x0002e2000c1e1100 */
[----:B------:R-:W-:-:S05]  /*77c0*/  LEA.HI.X.SX32 R95, R78, R71, 0x1, P5 ;  /* 0x000000474e5f7211 */ /* 0x000fca00028f0eff */
[----:B------:R-:W4:Y:S01]  /*77d0*/  @P2 LDG.E.U8 R79, desc[UR30][R94.64] ;  /* 0x0000001e5e4f2981 */ /* 0x000f22000c1e1100 */
[----:B0-----:R-:W-:Y:S02]  /*77e0*/  IMAD R75, R82, 0x38, RZ ;  /* 0x00000038524b7824 */ /* 0x001fe400078e02ff */
[----:B------:R-:W-:Y:S01]  /*77f0*/  IMAD R78, R83, 0x3a, RZ ;  /* 0x0000003a534e7824 */ /* 0x000fe200078e02ff */
[----:B------:R-:W0:Y:S08]  /*7800*/  LDC R82, c[0x0][0x3d8] ;  /* 0x0000f600ff527b82 */ /* 0x000e300000000800 */
[----:B------:R-:W0:Y:S01]  /*7810*/  LDC R83, c[0x0][0x3d8] ;  /* 0x0000f600ff537b82 */ /* 0x000e220000000800 */
[----:B--2---:R2:W-:Y:S07]  /*7820*/  STL [R1+0x7c8], R84 ;  /* 0x0007c85401007387 */ /* 0x0045ee0000100800 */
[----:B--2---:R-:W2:Y:S01]  /*7830*/  LDC R84, c[0x0][0x3d8] ;  /* 0x0000f600ff547b82 */ /* 0x004ea20000000800 */
[----:B------:R1:W-:Y:S02]  /*7840*/  STL.64 [R1+0x228], R100 ;  /* 0x0002286401007387 */ /* 0x0003e40000100a00 */
[----:B-1----:R-:W-:-:S04]  /*7850*/  IADD3 R100, P4, PT, R75, R70, RZ ;  /* 0x000000464b647210 */ /* 0x002fc80007f9e0ff */
[----:B------:R-:W-:Y:S02]  /*7860*/  LEA.HI.X.SX32 R101, R75, R71, 0x1, P4 ;  /* 0x000000474b657211 */ /* 0x000fe400020f0eff */
[----:B------:R-:W-:-:S06]  /*7870*/  PRMT R75, RZ, 0x7610, R75 ;  /* 0x00007610ff4b7816 */ /* 0x000fcc000000004b */
[----:B------:R-:W2:Y:S04]  /*7880*/  @P2 LDG.E.U8 R75, desc[UR30][R100.64] ;  /* 0x0000001e644b2981 */ /* 0x000ea8000c1e1100 */
[----:B---3--:R1:W-:Y:S04]  /*7890*/  STL [R1+0x54], R81 ;  /* 0x0000545101007387 */ /* 0x0083e80000100800 */
[----:B------:R-:W-:Y:S04]  /*78a0*/  STL.64 [R1+0x220], R94 ;  /* 0x0002205e01007387 */ /* 0x000fe80000100a00 */
[----:B----4-:R3:W-:Y:S01]  /*78b0*/  STL [R1+0x788], R79 ;  /* 0x0007884f01007387 */ /* 0x0107e20000100800 */
[----:B-1----:R-:W1:Y:S01]  /*78c0*/  LDC R81, c[0x0][0x3d8] ;  /* 0x0000f600ff517b82 */ /* 0x002e620000000800 */
[----:B---3--:R-:W-:Y:S01]  /*78d0*/  IMAD R79, R80, 0x39, RZ ;  /* 0x00000039504f7824 */ /* 0x008fe200078e02ff */
[-C--:B------:R-:W-:Y:S01]  /*78e0*/  IADD3 R94, P4, PT, R78, R70.reuse, RZ ;  /* 0x000000464e5e7210 */ /* 0x080fe20007f9e0ff */
[----:B------:R3:W-:Y:S05]  /*78f0*/  STL.64 [R1+0x218], R100 ;  /* 0x0002186401007387 */ /* 0x0007ea0000100a00 */
[----:B------:R-:W4:Y:S01]  /*7900*/  LDC R80, c[0x0][0x3d8] ;  /* 0x0000f600ff507b82 */ /* 0x000f220000000800 */
[----:B------:R-:W-:-:S02]  /*7910*/  IADD3 R120, P5, PT, R79, R70, RZ ;  /* 0x000000464f787210 */ /* 0x000fc40007fbe0ff */
[-C--:B------:R-:W-:Y:S01]  /*7920*/  LEA.HI.X.SX32 R95, R78, R71.reuse, 0x1, P4 ;  /* 0x000000474e5f7211 */ /* 0x080fe200020f0eff */
[----:B--2---:R-:W-:Y:S01]  /*7930*/  IMAD R78, R84, 0x3b, RZ ;  /* 0x0000003b544e7824 */ /* 0x004fe200078e02ff */
[----:B------:R-:W-:-:S03]  /*7940*/  LEA.HI.X.SX32 R121, R79, R71, 0x1, P5 ;  /* 0x000000474f797211 */ /* 0x000fc600028f0eff */
[----:B------:R-:W2:Y:S01]  /*7950*/  LDC R84, c[0x0][0x3d8] ;  /* 0x0000f600ff547b82 */ /* 0x000ea20000000800 */
[----:B------:R-:W2:Y:S04]  /*7960*/  @P2 LDG.E.U8 R119, desc[UR30][R94.64] ;  /* 0x0000001e5e772981 */ /* 0x000ea8000c1e1100 */
[----:B---3--:R-:W3:Y:S04]  /*7970*/  LDL.LU.64 R100, [R1+0x850] ;  /* 0x0008500001647983 */ /* 0x008ee80000300a00 */
[----:B------:R0:W-:Y:S04]  /*7980*/  STL.64 [R1+0x210], R120 ;  /* 0x0002107801007387 */ /* 0x0001e80000100a00 */
[----:B------:R0:W2:Y:S01]  /*7990*/  @P2 LDG.E.U8 R105, desc[UR30][R120.64] ;  /* 0x0000001e78692981 */ /* 0x0000a2000c1e1100 */
[----:B-1----:R-:W-:-:S02]  /*79a0*/  IMAD R79, R81, 0x3c, RZ ;  /* 0x0000003c514f7824 */ /* 0x002fc400078e02ff */
[----:B------:R-:W1:Y:S01]  /*79b0*/  LDC R81, c[0x0][0x3d8] ;  /* 0x0000f600ff517b82 */ /* 0x000e620000000800 */
[----:B0-----:R-:W-:-:S04]  /*79c0*/  IADD3 R120, P4, PT, R78, R70, RZ ;  /* 0x000000464e787210 */ /* 0x001fc80007f9e0ff */
[----:B------:R-:W-:Y:S01]  /*79d0*/  LEA.HI.X.SX32 R121, R78, R71, 0x1, P4 ;  /* 0x000000474e797211 */ /* 0x000fe200020f0eff */
[----:B------:R0:W-:Y:S04]  /*79e0*/  STL.64 [R1+0x208], R94 ;  /* 0x0002085e01007387 */ /* 0x0001e80000100a00 */
[----:B------:R-:W2:Y:S01]  /*79f0*/  @P2 LDG.E.U8 R110, desc[UR30][R120.64] ;  /* 0x0000001e786e2981 */ /* 0x000ea2000c1e1100 */
[----:B0-----:R-:W-:-:S04]  /*7a00*/  IADD3 R94, P5, PT, R79, R70, RZ ;  /* 0x000000464f5e7210 */ /* 0x001fc80007fbe0ff */
[----:B------:R-:W-:-:S05]  /*7a10*/  LEA.HI.X.SX32 R95, R79, R71, 0x1, P5 ;  /* 0x000000474f5f7211 */ /* 0x000fca00028f0eff */
[----:B------:R0:W3:Y:S01]  /*7a20*/  @P2 LDG.E.U8 R85, desc[UR30][R94.64] ;  /* 0x0000001e5e552981 */ /* 0x0000e2000c1e1100 */
[----:B----4-:R-:W-:-:S03]  /*7a30*/  IMAD.SHL.U32 R78, R80, 0x40, RZ ;  /* 0x00000040504e7824 */ /* 0x010fc600078e00ff */
[----:B------:R-:W-:Y:S01]  /*7a40*/  STL.64 [R1+0x200], R120 ;  /* 0x0002007801007387 */ /* 0x000fe20000100a00 */
[----:B------:R-:W-:Y:S02]  /*7a50*/  IMAD R79, R82, 0x41, RZ ;  /* 0x00000041524f7824 */ /* 0x000fe400078e02ff */
[----:B-1----:R-:W-:Y:S01]  /*7a60*/  IMAD R80, R81, 0x43, RZ ;  /* 0x0000004351507824 */ /* 0x002fe200078e02ff */
[----:B------:R-:W1:Y:S08]  /*7a70*/  LDC R82, c[0x0][0x3d8] ;  /* 0x0000f600ff527b82 */ /* 0x000e700000000800 */
[----:B------:R-:W4:Y:S01]  /*7a80*/  LDC R81, c[0x0][0x3d8] ;  /* 0x0000f600ff517b82 */ /* 0x000f220000000800 */
[----:B--2---:R2:W-:Y:S04]  /*7a90*/  STL [R1+0x50], R110 ;  /* 0x0000506e01007387 */ /* 0x0045e80000100800 */
[----:B------:R0:W-:Y:S01]  /*7aa0*/  STL.64 [R1+0x1f8], R94 ;  /* 0x0001f85e01007387 */ /* 0x0001e20000100a00 */
[----:B--2---:R-:W-:-:S04]  /*7ab0*/  IADD3 R110, P4, PT, R78, R70, RZ ;  /* 0x000000464e6e7210 */ /* 0x004fc80007f9e0ff */
[-C--:B------:R-:W-:Y:S01]  /*7ac0*/  LEA.HI.X.SX32 R111, R78, R71.reuse, 0x1, P4 ;  /* 0x000000474e6f7211 */ /* 0x080fe200020f0eff */
[----:B------:R-:W-:Y:S01]  /*7ad0*/  IMAD R78, R83, 0x42, RZ ;  /* 0x00000042534e7824 */ /* 0x000fe200078e02ff */
[CC--:B0-----:R-:W-:Y:S01]  /*7ae0*/  IADD3 R94, P5, PT, R79.reuse, R70.reuse, RZ ;  /* 0x000000464f5e7210 */ /* 0x0c1fe20007fbe0ff */
[----:B---3--:R0:W-:Y:S01]  /*7af0*/  STL [R1+0x79c], R85 ;  /* 0x00079c5501007387 */ /* 0x0081e20000100800 */
[----:B------:R-:W2:Y:S02]  /*7b00*/  LDC R83, c[0x0][0x3d8] ;  /* 0x0000f600ff537b82 */ /* 0x000ea40000000800 */
[-C--:B------:R-:W-:Y:S01]  /*7b10*/  LEA.HI.X.SX32 R95, R79, R71.reuse, 0x1, P5 ;  /* 0x000000474f5f7211 */ /* 0x080fe200028f0eff */
[----:B------:R-:W-:Y:S01]  /*7b20*/  IMAD R79, R84, 0x44, RZ ;  /* 0x00000044544f7824 */ /* 0x000fe200078e02ff */
[CC--:B------:R-:W-:Y:S01]  /*7b30*/  IADD3 R120, P4, PT, R78.reuse, R70.reuse, RZ ;  /* 0x000000464e787210 */ /* 0x0c0fe20007f9e0ff */
[----:B------:R3:W-:Y:S04]  /*7b40*/  STL.64 [R1+0x1f0], R110 ;  /* 0x0001f06e01007387 */ /* 0x0007e80000100a00 */
[----:B------:R3:W4:Y:S01]  /*7b50*/  @P2 LDG.E.U8 R86, desc[UR30][R110.64] ;  /* 0x0000001e6e562981 */ /* 0x000722000c1e1100 */
[-C--:B------:R-:W-:Y:S01]  /*7b60*/  LEA.HI.X.SX32 R121, R78, R71.reuse, 0x1, P4 ;  /* 0x000000474e797211 */ /* 0x080fe200020f0eff */
[----:B0-----:R-:W0:Y:S02]  /*7b70*/  LDC R85, c[0x0][0x3d8] ;  /* 0x0000f600ff557b82 */ /* 0x001e240000000800 */
[----:B------:R1:W-:Y:S04]  /*7b80*/  STL.64 [R1+0x1e8], R94 ;  /* 0x0001e85e01007387 */ /* 0x0003e80000100a00 */
[----:B------:R1:W4:Y:S01]  /*7b90*/  @P2 LDG.E.U8 R104, desc[UR30][R94.64] ;  /* 0x0000001e5e682981 */ /* 0x000322000c1e1100 */
[C---:B---3--:R-:W-:Y:S01]  /*7ba0*/  IADD3 R110, P5, PT, R80.reuse, R70, RZ ;  /* 0x00000046506e7210 */ /* 0x048fe20007fbe0ff */
[----:B------:R-:W3:Y:S02]  /*7bb0*/  LDC R84, c[0x0][0x3d8] ;  /* 0x0000f600ff547b82 */ /* 0x000ee40000000800 */
[----:B------:R-:W3:Y:S01]  /*7bc0*/  @P2 LDG.E.U8 R118, desc[UR30][R120.64] ;  /* 0x0000001e78762981 */ /* 0x000ee2000c1e1100 */
[----:B------:R-:W-:-:S02]  /*7bd0*/  LEA.HI.X.SX32 R111, R80, R71, 0x1, P5 ;  /* 0x00000047506f7211 */ /* 0x000fc400028f0eff */
[----:B-1----:R-:W-:-:S03]  /*7be0*/  IADD3 R94, P4, PT, R79, R70, RZ ;  /* 0x000000464f5e7210 */ /* 0x002fc60007f9e0ff */
[----:B------:R1:W3:Y:S01]  /*7bf0*/  @P2 LDG.E.U8 R88, desc[UR30][R110.64] ;  /* 0x0000001e6e582981 */ /* 0x0002e2000c1e1100 */
[----:B------:R-:W-:Y:S02]  /*7c00*/  PRMT R80, RZ, 0x7610, R80 ;  /* 0x00007610ff507816 */ /* 0x000fe40000000050 */
[----:B------:R-:W-:-:S05]  /*7c10*/  LEA.HI.X.SX32 R95, R79, R71, 0x1, P4 ;  /* 0x000000474f5f7211 */ /* 0x000fca00020f0eff */
[----:B------:R0:W3:Y:S02]  /*7c20*/  @P2 LDG.E.U8 R80, desc[UR30][R94.64] ;  /* 0x0000001e5e502981 */ /* 0x0000e4000c1e1100 */
[----:B0-----:R-:W-:Y:S02]  /*7c30*/  IMAD R78, R85, 0x48, RZ ;  /* 0x00000048554e7824 */ /* 0x001fe400078e02ff */
[----:B------:R-:W-:Y:S01]  /*7c40*/  IMAD R79, R82, 0x49, RZ ;  /* 0x00000049524f7824 */ /* 0x000fe200078e02ff */
[----:B------:R-:W-:Y:S01]  /*7c50*/  STL.64 [R1+0x1e0], R120 ;  /* 0x0001e07801007387 */ /* 0x000fe20000100a00 */
[----:B------:R-:W0:Y:S03]  /*7c60*/  LDC R82, c[0x0][0x3d8] ;  /* 0x0000f600ff527b82 */ /* 0x000e260000000800 */
[----:B------:R1:W-:Y:S04]  /*7c70*/  STL.64 [R1+0x1d8], R110 ;  /* 0x0001d86e01007387 */ /* 0x0003e80000100a00 */
[----:B------:R2:W-:Y:S01]  /*7c80*/  STL.64 [R1+0x1d0], R94 ;  /* 0x0001d05e01007387 */ /* 0x0005e20000100a00 */
[----:B-1----:R-:W-:-:S02]  /*7c90*/  IADD3 R110, P4, PT, R78, R70, RZ ;  /* 0x000000464e6e7210 */ /* 0x002fc40007f9e0ff */
[CC--:B--2---:R-:W-:Y:S02]  /*7ca0*/  IADD3 R94, P5, PT, R79.reuse, R70.reuse, RZ ;  /* 0x000000464f5e7210 */ /* 0x0c4fe40007fbe0ff */
[-C--:B------:R-:W-:Y:S02]  /*7cb0*/  LEA.HI.X.SX32 R111, R78, R71.reuse, 0x1, P4 ;  /* 0x000000474e6f7211 */ /* 0x080fe400020f0eff */
[----:B------:R-:W-:Y:S01]  /*7cc0*/  LEA.HI.X.SX32 R95, R79, R71, 0x1, P5 ;  /* 0x000000474f5f7211 */ /* 0x000fe200028f0eff */
[----:B------:R-:W-:Y:S01]  /*7cd0*/  IMAD R79, R83, 0x4b, RZ ;  /* 0x0000004b534f7824 */ /* 0x000fe200078e02ff */
[----:B------:R-:W-:Y:S01]  /*7ce0*/  PRMT R85, RZ, 0x7610, R85 ;  /* 0x00007610ff557816 */ /* 0x000fe20000000055 */
[----:B----4-:R-:W-:Y:S01]  /*7cf0*/  IMAD R78, R81, 0x4a, RZ ;  /* 0x0000004a514e7824 */ /* 0x010fe200078e02ff */
[----:B------:R-:W1:Y:S01]  /*7d00*/  LDC R83, c[0x0][0x3d8] ;  /* 0x0000f600ff537b82 */ /* 0x000e620000000800 */
[----:B------:R2:W4:Y:S04]  /*7d10*/  @P2 LDG.E.U8 R103, desc[UR30][R94.64] ;  /* 0x0000001e5e672981 */ /* 0x000528000c1e1100 */
[----:B------:R0:W4:Y:S03]  /*7d20*/  @P2 LDG.E.U8 R85, desc[UR30][R110.64] ;  /* 0x0000001e6e552981 */ /* 0x000126000c1e1100 */
[----:B------:R-:W0:Y:S01]  /*7d30*/  LDC R81, c[0x0][0x3d8] ;  /* 0x0000f600ff517b82 */ /* 0x000e220000000800 */
[----:B---3--:R3:W-:Y:S04]  /*7d40*/  STL [R1+0x798], R80 ;  /* 0x0007985001007387 */ /* 0x0087e80000100800 */
[----:B------:R-:W-:Y:S04]  /*7d50*/  STL.64 [R1+0x1c8], R110 ;  /* 0x0001c86e01007387 */ /* 0x000fe80000100a00 */
[----:B------:R2:W-:Y:S01]  /*7d60*/  STL.64 [R1+0x1c0], R94 ;  /* 0x0001c05e01007387 */ /* 0x0005e20000100a00 */
[----:B---3--:R-:W3:Y:S01]  /*7d70*/  LDC R80, c[0x0][0x3d8] ;  /* 0x0000f600ff507b82 */ /* 0x008ee20000000800 */
[----:B--2---:R-:W-:-:S04]  /*7d80*/  IADD3 R94, P5, PT, R79, R70, RZ ;  /* 0x000000464f5e7210 */ /* 0x004fc80007fbe0ff */
[----:B------:R-:W-:-:S05]  /*7d90*/  LEA.HI.X.SX32 R95, R79, R71, 0x1, P5 ;  /* 0x000000474f5f7211 */ /* 0x000fca00028f0eff */
[----:B------:R2:W4:Y:S01]  /*7da0*/  @P2 LDG.E.U8 R87, desc[UR30][R94.64] ;  /* 0x0000001e5e572981 */ /* 0x000522000c1e1100 */
[----:B0-----:R-:W-:-:S04]  /*7db0*/  IADD3 R110, P4, PT, R78, R70, RZ ;  /* 0x000000464e6e7210 */ /* 0x001fc80007f9e0ff */
[----:B------:R-:W-:Y:S01]  /*7dc0*/  LEA.HI.X.SX32 R111, R78, R71, 0x1, P4 ;  /* 0x000000474e6f7211 */ /* 0x000fe200020f0eff */
[----:B------:R-:W-:-:S04]  /*7dd0*/  IMAD R78, R84, 0x4c, RZ ;  /* 0x0000004c544e7824 */ /* 0x000fc800078e02ff */
[----:B------:R-:W-:Y:S04]  /*7de0*/  STL.64 [R1+0x1b8], R110 ;  /* 0x0001b86e01007387 */ /* 0x000fe80000100a00 */
[----:B------:R0:W-:Y:S01]  /*7df0*/  STL [R1+0x74], R88 ;  /* 0x0000745801007387 */ /* 0x0001e20000100800 */
[----:B------:R-:W-:-:S03]  /*7e00*/  IMAD R79, R82, 0x51, RZ ;  /* 0x00000051524f7824 */ /* 0x000fc600078e02ff */
[----:B------:R2:W-:Y:S01]  /*7e10*/  STL.64 [R1+0x1b0], R94 ;  /* 0x0001b05e01007387 */ /* 0x0005e20000100a00 */
[----:B------:R-:W-:Y:S01]  /*7e20*/  PRMT R82, RZ, 0x7610, R82 ;  /* 0x00007610ff527816 */ /* 0x000fe20000000052 */
[----:B---3--:R-:W-:Y:S02]  /*7e30*/  IMAD R80, R80, 0x50, RZ ;  /* 0x0000005050507824 */ /* 0x008fe400078e02ff */
[----:B------:R3:W4:Y:S01]  /*7e40*/  @P2 LDG.E.U8 R125, desc[UR30][R110.64] ;  /* 0x0000001e6e7d2981 */ /* 0x000722000c1e1100 */
[----:B------:R-:W-:Y:S01]  /*7e50*/  PRMT R84, RZ, 0x7610, R84 ;  /* 0x00007610ff547816 */ /* 0x000fe20000000054 */
[----:B0-----:R-:W0:Y:S01]  /*7e60*/  LDC R88, c[0x0][0x3d8] ;  /* 0x0000f600ff587b82 */ /* 0x001e220000000800 */
[----:B--2---:R-:W-:-:S04]  /*7e70*/  IADD3 R94, P4, PT, R78, R70, RZ ;  /* 0x000000464e5e7210 */ /* 0x004fc80007f9e0ff */
[----:B------:R-:W-:-:S05]  /*7e80*/  LEA.HI.X.SX32 R95, R78, R71, 0x1, P4 ;  /* 0x000000474e5f7211 */ /* 0x000fca00020f0eff */
[----:B------:R-:W2:Y:S01]  /*7e90*/  @P2 LDG.E.U8 R82, desc[UR30][R94.64] ;  /* 0x0000001e5e522981 */ /* 0x000ea2000c1e1100 */
[CC--:B------:R-:W-:Y:S02]  /*7ea0*/  IADD3 R120, P5, PT, R80.reuse, R70.reuse, RZ ;  /* 0x0000004650787210 */ /* 0x0c0fe40007fbe0ff */
[CC--:B---3--:R-:W-:Y:S02]  /*7eb0*/  IADD3 R110, P4, PT, R79.reuse, R70.reuse, RZ ;  /* 0x000000464f6e7210 */ /* 0x0c8fe40007f9e0ff */
[-C--:B------:R-:W-:Y:S02]  /*7ec0*/  LEA.HI.X.SX32 R121, R80, R71.reuse, 0x1, P5 ;  /* 0x0000004750797211 */ /* 0x080fe400028f0eff */
[----:B------:R-:W-:Y:S01]  /*7ed0*/  LEA.HI.X.SX32 R111, R79, R71, 0x1, P4 ;  /* 0x000000474f6f7211 */ /* 0x000fe200020f0eff */
[----:B------:R-:W-:Y:S01]  /*7ee0*/  IMAD R79, R81, 0x53, RZ ;  /* 0x00000053514f7824 */ /* 0x000fe200078e02ff */
[----:B------:R-:W3:Y:S01]  /*7ef0*/  LDC R80, c[0x0][0x3d8] ;  /* 0x0000f600ff507b82 */ /* 0x000ee20000000800 */
[----:B-1----:R-:W-:Y:S01]  /*7f00*/  IMAD R78, R83, 0x52, RZ ;  /* 0x00000052534e7824 */ /* 0x002fe200078e02ff */
[----:B------:R1:W2:Y:S04]  /*7f10*/  @P2 LDG.E.U8 R84, desc[UR30][R120.64] ;  /* 0x0000001e78542981 */ /* 0x0002a8000c1e1100 */
[----:B------:R0:W2:Y:S01]  /*7f20*/  @P2 LDG.E.U8 R108, desc[UR30][R110.64] ;  /* 0x0000001e6e6c2981 */ /* 0x0000a2000c1e1100 */
[----:B------:R-:W-:Y:S01]  /*7f30*/  PRMT R83, RZ, 0x7610, R83 ;  /* 0x00007610ff537816 */ /* 0x000fe20000000053 */
[----:B------:R-:W0:Y:S02]  /*7f40*/  LDC R81, c[0x0][0x3d8] ;  /* 0x0000f600ff517b82 */ /* 0x000e240000000800 */
[----:B----4-:R4:W-:Y:S06]  /*7f50*/  STL [R1+0x70], R87 ;  /* 0x0000705701007387 */ /* 0x0109ec0000100800 */
[----:B----4-:R-:W4:Y:S01]  /*7f60*/  LDC R87, c[0x0][0x3d8] ;  /* 0x0000f600ff577b82 */ /* 0x010f220000000800 */
[----:B------:R0:W-:Y:S04]  /*7f70*/  STL.64 [R1+0x1a8], R94 ;  /* 0x0001a85e01007387 */ /* 0x0001e80000100a00 */
[----:B0-----:R-:W3:Y:S04]  /*7f80*/  LDL.LU.64 R94, [R1+0x848] ;  /* 0x00084800015e7983 */ /* 0x001ee80000300a00 */
[----:B------:R1:W-:Y:S04]  /*7f90*/  STL.64 [R1+0x1a0], R120 ;  /* 0x0001a07801007387 */ /* 0x0003e80000100a00 */
[----:B------:R0:W-:Y:S01]  /*7fa0*/  STL.64 [R1+0x198], R110 ;  /* 0x0001986e01007387 */ /* 0x0001e20000100a00 */
[----:B-1----:R-:W-:-:S02]  /*7fb0*/  IADD3 R120, P4, PT, R78, R70, RZ ;  /* 0x000000464e787210 */ /* 0x002fc40007f9e0ff */
[CC--:B0-----:R-:W-:Y:S02]  /*7fc0*/  IADD3 R110, P5, PT, R79.reuse, R70.reuse, RZ ;  /* 0x000000464f6e7210 */ /* 0x0c1fe40007fbe0ff */
[-C--:B------:R-:W-:Y:S02]  /*7fd0*/  LEA.HI.X.SX32 R121, R78, R71.reuse, 0x1, P4 ;  /* 0x000000474e797211 */ /* 0x080fe400020f0eff */
[----:B------:R-:W-:Y:S01]  /*7fe0*/  LEA.HI.X.SX32 R111, R79, R71, 0x1, P5 ;  /* 0x000000474f6f7211 */ /* 0x000fe200028f0eff */
[----:B----4-:R-:W-:Y:S01]  /*7ff0*/  IMAD R78, R87, 0x54, RZ ;  /* 0x00000054574e7824 */ /* 0x010fe200078e02ff */
[----:B--2---:R0:W-:Y:S04]  /*8000*/  STL [R1+0x794], R82 ;  /* 0x0007945201007387 */ /* 0x0041e80000100800 */
[----:B------:R1:W2:Y:S01]  /*8010*/  @P2 LDG.E.U8 R124, desc[UR30][R120.64] ;  /* 0x0000001e787c2981 */ /* 0x0002a2000c1e1100 */
[----:B------:R-:W-:Y:S01]  /*8020*/  IMAD R79, R88, 0x58, RZ ;  /* 0x00000058584f7824 */ /* 0x000fe200078e02ff */
[----:B------:R-:W4:Y:S02]  /*8030*/  LDC R87, c[0x0][0x3d8] ;  /* 0x0000f600ff577b82 */ /* 0x000f240000000800 */
[----:B------:R1:W2:Y:S04]  /*8040*/  @P2 LDG.E.U8 R83, desc[UR30][R110.64] ;  /* 0x0000001e6e532981 */ /* 0x0002a8000c1e1100 */
[----:B------:R1:W-:Y:S02]  /*8050*/  STL.64 [R1+0x190], R120 ;  /* 0x0001907801007387 */ /* 0x0003e40000100a00 */
[----:B0-----:R-:W0:Y:S01]  /*8060*/  LDC R82, c[0x0][0x3d8] ;  /* 0x0000f600ff527b82 */ /* 0x001e220000000800 */
[----:B-1----:R-:W-:-:S04]  /*8070*/  IADD3 R120, P4, PT, R78, R70, RZ ;  /* 0x000000464e787210 */ /* 0x002fc80007f9e0ff */
[----:B------:R-:W-:-:S05]  /*8080*/  LEA.HI.X.SX32 R121, R78, R71, 0x1, P4 ;  /* 0x000000474e797211 */ /* 0x000fca00020f0eff */
[----:B------:R-:W4:Y:S04]  /*8090*/  @P2 LDG.E.U8 R90, desc[UR30][R120.64] ;  /* 0x0000001e785a2981 */ /* 0x000f28000c1e1100 */
[----:B------:R1:W-:Y:S01]  /*80a0*/  STL.64 [R1+0x188], R110 ;  /* 0x0001886e01007387 */ /* 0x0003e20000100a00 */
[----:B---3--:R-:W-:Y:S01]  /*80b0*/  IMAD R78, R80, 0x59, RZ ;  /* 0x00000059504e7824 */ /* 0x008fe200078e02ff */
[----:B-1----:R-:W-:-:S04]  /*80c0*/  IADD3 R110, P5, PT, R79, R70, RZ ;  /* 0x000000464f6e7210 */ /* 0x002fc80007fbe0ff */
[----:B------:R-:W-:Y:S01]  /*80d0*/  LEA.HI.X.SX32 R111, R79, R71, 0x1, P5 ;  /* 0x000000474f6f7211 */ /* 0x000fe200028f0eff */
[----:B------:R-:W-:Y:S02]  /*80e0*/  IMAD R79, R81, 0x5a, RZ ;  /* 0x0000005a514f7824 */ /* 0x000fe400078e02ff */
[----:B0-----:R-:W-:Y:S02]  /*80f0*/  IMAD R80, R82, 0x5b, RZ ;  /* 0x0000005b52507824 */ /* 0x001fe400078e02ff */
[----:B------:R0:W3:Y:S01]  /*8100*/  @P2 LDG.E.U8 R89, desc[UR30][R110.64] ;  /* 0x0000001e6e592981 */ /* 0x0000e2000c1e1100 */
[----:B------:R-:W-:Y:S01]  /*8110*/  PRMT R82, RZ, 0x7610, R82 ;  /* 0x00007610ff527816 */ /* 0x000fe20000000052 */
[----:B------:R-:W1:Y:S02]  /*8120*/  LDC R81, c[0x0][0x3d8] ;  /* 0x0000f600ff517b82 */ /* 0x000e640000000800 */
[----:B--2---:R2:W-:Y:S04]  /*8130*/  STL [R1+0x64], R83 ;  /* 0x0000645301007387 */ /* 0x0045e80000100800 */
[----:B------:R-:W-:Y:S04]  /*8140*/  STL.64 [R1+0x180], R120 ;  /* 0x0001807801007387 */ /* 0x000fe80000100a00 */
[----:B------:R0:W-:Y:S01]  /*8150*/  STL.64 [R1+0x178], R110 ;  /* 0x0001786e01007387 */ /* 0x0001e20000100a00 */
[----:B--2---:R-:W2:Y:S01]  /*8160*/  LDC R83, c[0x0][0x3d8] ;  /* 0x0000f600ff537b82 */ /* 0x004ea20000000800 */
[----:B0-----:R-:W-:-:S04]  /*8170*/  IADD3 R110, P4, PT, R78, R70, RZ ;  /* 0x000000464e6e7210 */ /* 0x001fc80007f9e0ff */
[-C--:B------:R-:W-:Y:S01]  /*8180*/  LEA.HI.X.SX32 R111, R78, R71.reuse, 0x1, P4 ;  /* 0x000000474e6f7211 */ /* 0x080fe200020f0eff */
[----:B----4-:R0:W-:Y:S01]  /*8190*/  STL [R1+0x7a8], R90 ;  /* 0x0007a85a01007387 */ /* 0x0101e20000100800 */
[CC--:B------:R-:W-:Y:S01]  /*81a0*/  IADD3 R120, P5, PT, R79.reuse, R70.reuse, RZ ;  /* 0x000000464f787210 */ /* 0x0c0fe20007fbe0ff */
[----:B------:R-:W-:Y:S02]  /*81b0*/  IMAD.MOV.U32 R78, RZ, RZ, R110 ;  /* 0x000000ffff4e7224 */ /* 0x000fe400078e006e */
[----:B------:R4:W-:Y:S01]  /*81c0*/  STL.64 [R1+0x170], R110 ;  /* 0x0001706e01007387 */ /* 0x0009e20000100a00 */
[----:B------:R-:W-:Y:S01]  /*81d0*/  LEA.HI.X.SX32 R121, R79, R71, 0x1, P5 ;  /* 0x000000474f797211 */ /* 0x000fe200028f0eff */
[----:B------:R-:W-:Y:S01]  /*81e0*/  IMAD.MOV.U32 R79, RZ, RZ, R111 ;  /* 0x000000ffff4f7224 */ /* 0x000fe200078e006f */
[----:B------:R-:W-:Y:S01]  /*81f0*/  PRMT R107, RZ, 0x7610, R107 ;  /* 0x00007610ff6b7816 */ /* 0x000fe2000000006b */
[----:B0-----:R-:W0:Y:S02]  /*8200*/  LDC R90, c[0x0][0x3d8] ;  /* 0x0000f600ff5a7b82 */ /* 0x001e240000000800 */
[----:B------:R-:W3:Y:S04]  /*8210*/  @P2 LDG.E.U8 R123, desc[UR30][R120.64] ;  /* 0x0000001e787b2981 */ /* 0x000ee8000c1e1100 */
[----:B------:R1:W3:Y:S01]  /*8220*/  @P2 LDG.E.U8 R107, desc[UR30][R78.64] ;  /* 0x0000001e4e6b2981 */ /* 0x0002e2000c1e1100 */
[----:B----4-:R-:W-:-:S04]  /*8230*/  IADD3 R110, P4, PT, R80, R70, RZ ;  /* 0x00000046506e7210 */ /* 0x010fc80007f9e0ff */
[----:B------:R-:W-:Y:S02]  /*8240*/  LEA.HI.X.SX32 R111, R80, R71, 0x1, P4 ;  /* 0x00000047506f7211 */ /* 0x000fe400020f0eff */
[----:B------:R-:W4:Y:S03]  /*8250*/  LDC R80, c[0x0][0x3d8] ;  /* 0x0000f600ff507b82 */ /* 0x000f260000000800 */
[----:B------:R2:W3:Y:S01]  /*8260*/  @P2 LDG.E.U8 R82, desc[UR30][R110.64] ;  /* 0x0000001e6e522981 */ /* 0x0004e2000c1e1100 */
[----:B-1----:R-:W-:Y:S02]  /*8270*/  IMAD R78, R87, 0x5c, RZ ;  /* 0x0000005c574e7824 */ /* 0x002fe400078e02ff */
[----:B--2---:R-:W-:Y:S01]  /*8280*/  IMAD R79, R83, 0x60, RZ ;  /* 0x00000060534f7824 */ /* 0x004fe200078e02ff */
[----:B------:R1:W-:Y:S01]  /*8290*/  STL.64 [R1+0x168], R120 ;  /* 0x0001687801007387 */ /* 0x0003e20000100a00 */
[----:B------:R-:W-:Y:S01]  /*82a0*/  PRMT R88, RZ, 0x7610, R88 ;  /* 0x00007610ff587816 */ /* 0x000fe20000000058 */
[----:B------:R-:W2:Y:S02]  /*82b0*/  LDC R83, c[0x0][0x3d8] ;  /* 0x0000f600ff537b82 */ /* 0x000ea40000000800 */
[----:B------:R1:W-:Y:S02]  /*82c0*/  STL.64 [R1+0x160], R110 ;  /* 0x0001606e01007387 */ /* 0x0003e40000100a00 */
[----:B-1----:R-:W-:-:S02]  /*82d0*/  IADD3 R120, P4, PT, R78, R70, RZ ;  /* 0x000000464e787210 */ /* 0x002fc40007f9e0ff */
[----:B------:R-:W-:Y:S02]  /*82e0*/  IADD3 R110, P5, PT, R79, R70, RZ ;  /* 0x000000464f6e7210 */ /* 0x000fe40007fbe0ff */
[-C--:B------:R-:W-:Y:S01]  /*82f0*/  LEA.HI.X.SX32 R121, R78, R71.reuse, 0x1, P4 ;  /* 0x000000474e797211 */ /* 0x080fe200020f0eff */
[----:B------:R-:W-:Y:S01]  /*8300*/  IMAD R78, R81, 0x61, RZ ;  /* 0x00000061514e7824 */ /* 0x000fe200078e02ff */
[----:B------:R-:W-:Y:S02]  /*8310*/  LEA.HI.X.SX32 R111, R79, R71, 0x1, P5 ;  /* 0x000000474f6f7211 */ /* 0x000fe400028f0eff */
[----:B------:R-:W-:Y:S01]  /*8320*/  PRMT R101, RZ, 0x7610, R101 ;  /* 0x00007610ff657816 */ /* 0x000fe20000000065 */
[----:B------:R-:W1:Y:S02]  /*8330*/  LDC R81, c[0x0][0x3d8] ;  /* 0x0000f600ff517b82 */ /* 0x000e640000000800 */
[----:B------:R1:W2:Y:S01]  /*8340*/  @P2 LDG.E.U8 R88, desc[UR30][R110.64] ;  /* 0x0000001e6e582981 */ /* 0x0002a2000c1e1100 */
[----:B0-----:R-:W-:Y:S01]  /*8350*/  IMAD R79, R90, 0x62, RZ ;  /* 0x000000625a4f7824 */ /* 0x001fe200078e02ff */
[----:B------:R-:W-:-:S02]  /*8360*/  PRMT R106, RZ, 0x7610, R106 ;  /* 0x00007610ff6a7816 */ /* 0x000fc4000000006a */
[----:B------:R0:W2:Y:S01]  /*8370*/  @P2 LDG.E.U8 R101, desc[UR30][R120.64] ;  /* 0x0000001e78652981 */ /* 0x0000a2000c1e1100 */
[----:B------:R-:W-:Y:S01]  /*8380*/  PRMT R100, RZ, 0x7610, R100 ;  /* 0x00007610ff647816 */ /* 0x000fe20000000064 */
[----:B------:R-:W0:Y:S02]  /*8390*/  LDC R90, c[0x0][0x3d8] ;  /* 0x0000f600ff5a7b82 */ /* 0x000e240000000800 */
[----:B---3--:R3:W-:Y:S04]  /*83a0*/  STL [R1+0x768], R82 ;  /* 0x0007685201007387 */ /* 0x0087e80000100800 */
[----:B------:R-:W-:Y:S04]  /*83b0*/  STL.64 [R1+0x158], R120 ;  /* 0x0001587801007387 */ /* 0x000fe80000100a00 */
[----:B------:R1:W-:Y:S01]  /*83c0*/  STL.64 [R1+0x150], R110 ;  /* 0x0001506e01007387 */ /* 0x0003e20000100a00 */
[----:B---3--:R-:W3:Y:S01]  /*83d0*/  LDC R82, c[0x0][0x3d8] ;  /* 0x0000f600ff527b82 */ /* 0x008ee20000000800 */
[----:B-1----:R-:W-:-:S04]  /*83e0*/  IADD3 R110, P4, PT, R78, R70, RZ ;  /* 0x000000464e6e7210 */ /* 0x002fc80007f9e0ff */
[-C--:B------:R-:W-:Y:S01]  /*83f0*/  LEA.HI.X.SX32 R111, R78, R71.reuse, 0x1, P4 ;  /* 0x000000474e6f7211 */ /* 0x080fe200020f0eff */
[----:B----4-:R-:W-:Y:S01]  /*8400*/  IMAD R78, R80, 0x63, RZ ;  /* 0x00000063504e7824 */ /* 0x010fe200078e02ff */
[C---:B0-----:R-:W-:Y:S02]  /*8410*/  IADD3 R120, P5, PT, R79.reuse, R70, RZ ;  /* 0x000000464f787210 */ /* 0x041fe40007fbe0ff */
[----:B------:R-:W-:Y:S01]  /*8420*/  PRMT R80, RZ, 0x7610, R80 ;  /* 0x00007610ff507816 */ /* 0x000fe20000000050 */
[----:B------:R0:W-:Y:S01]  /*8430*/  STL.64 [R1+0x148], R110 ;  /* 0x0001486e01007387 */ /* 0x0001e20000100a00 */
[----:B------:R-:W-:-:S03]  /*8440*/  LEA.HI.X.SX32 R121, R79, R71, 0x1, P5 ;  /* 0x000000474f797211 */ /* 0x000fc600028f0eff */
[----:B------:R0:W4:Y:S04]  /*8450*/  @P2 LDG.E.U8 R106, desc[UR30][R110.64] ;  /* 0x0000001e6e6a2981 */ /* 0x000128000c1e1100 */
[----:B------:R1:W4:Y:S01]  /*8460*/  @P2 LDG.E.U8 R80, desc[UR30][R120.64] ;  /* 0x0000001e78502981 */ /* 0x000322000c1e1100 */
[----:B0-----:R-:W-:-:S04]  /*8470*/  IADD3 R110, P4, PT, R78, R70, RZ ;  /* 0x000000464e6e7210 */ /* 0x001fc80007f9e0ff */
[----:B------:R-:W-:-:S05]  /*8480*/  LEA.HI.X.SX32 R111, R78, R71, 0x1, P4 ;  /* 0x000000474e6f7211 */ /* 0x000fca00020f0eff */
[----:B------:R-:W4:Y:S01]  /*8490*/  @P2 LDG.E.U8 R100, desc[UR30][R110.64] ;  /* 0x0000001e6e642981 */ /* 0x000f22000c1e1100 */
[----:B---3--:R-:W-:Y:S02]  /*84a0*/  IMAD R79, R82, 0x64, RZ ;  /* 0x00000064524f7824 */ /* 0x008fe400078e02ff */
[----:B--2---:R-:W-:Y:S01]  /*84b0*/  IMAD R78, R83, 0x68, RZ ;  /* 0x00000068534e7824 */ /* 0x004fe200078e02ff */
[----:B------:R1:W-:Y:S01]  /*84c0*/  STL.64 [R1+0x140], R120 ;  /* 0x0001407801007387 */ /* 0x0003e20000100a00 */
[----:B------:R-:W-:Y:S02]  /*84d0*/  PRMT R95, RZ, 0x7610, R95 ;  /* 0x00007610ff5f7816 */ /* 0x000fe4000000005f */
[----:B------:R-:W-:Y:S02]  /*84e0*/  PRMT R87, RZ, 0x7610, R87 ;  /* 0x00007610ff577816 */ /* 0x000fe40000000057 */
[----:B-1----:R-:W-:-:S04]  /*84f0*/  IADD3 R120, P4, PT, R79, R70, RZ ;  /* 0x000000464f787210 */ /* 0x002fc80007f9e0ff */
[----:B------:R-:W-:Y:S01]  /*8500*/  LEA.HI.X.SX32 R121, R79, R71, 0x1, P4 ;  /* 0x000000474f797211 */ /* 0x000fe200020f0eff */
[----:B------:R-:W-:-:S04]  /*8510*/  IMAD R79, R81, 0x69, RZ ;  /* 0x00000069514f7824 */ /* 0x000fc800078e02ff */
[----:B------:R0:W2:Y:S01]  /*8520*/  @P2 LDG.E.U8 R95, desc[UR30][R120.64] ;  /* 0x0000001e785f2981 */ /* 0x0000a2000c1e1100 */
[----:B------:R-:W-:-:S03]  /*8530*/  PRMT R94, RZ, 0x7610, R94 ;  /* 0x00007610ff5e7816 */ /* 0x000fc6000000005e */
[----:B----4-:R1:W-:Y:S04]  /*8540*/  STL [R1+0x1c], R80 ;  /* 0x00001c5001007387 */ /* 0x0103e80000100800 */
[----:B------:R3:W-:Y:S01]  /*8550*/  STL.64 [R1+0x138], R110 ;  /* 0x0001386e01007387 */ /* 0x0007e20000100a00 */
[----:B-1----:R-:W1:Y:S03]  /*8560*/  LDC R80, c[0x0][0x3d8] ;  /* 0x0000f600ff507b82 */ /* 0x002e660000000800 */
[----:B---3--:R-:W3:Y:S04]  /*8570*/  LDL.LU.64 R110, [R1+0x840] ;  /* 0x00084000016e7983 */ /* 0x008ee80000300a00 */
[----:B------:R4:W-:Y:S04]  /*8580*/  STL [R1+0x764], R100 ;  /* 0x0007646401007387 */ /* 0x0009e80000100800 */
[----:B------:R0:W-:Y:S01]  /*8590*/  STL [R1+0x7a4], R101 ;  /* 0x0007a46501007387 */ /* 0x0001e20000100800 */
[----:B----4-:R-:W-:-:S03]  /*85a0*/  IADD3 R100, P5, PT, R78, R70, RZ ;  /* 0x000000464e647210 */ /* 0x010fc60007fbe0ff */
[----:B------:R4:W-:Y:S01]  /*85b0*/  STL.64 [R1+0x130], R120 ;  /* 0x0001307801007387 */ /* 0x0009e20000100a00 */
[----:B0-----:R-:W-:Y:S01]  /*85c0*/  LEA.HI.X.SX32 R101, R78, R71, 0x1, P5 ;  /* 0x000000474e657211 */ /* 0x001fe200028f0eff */
[----:B------:R-:W-:-:S04]  /*85d0*/  IMAD R78, R90, 0x6a, RZ ;  /* 0x0000006a5a4e7824 */ /* 0x000fc800078e02ff */
[----:B------:R0:W-:Y:S01]  /*85e0*/  STL.64 [R1+0x128], R100 ;  /* 0x0001286401007387 */ /* 0x0001e20000100a00 */
[----:B----4-:R-:W-:-:S03]  /*85f0*/  IADD3 R120, P4, PT, R79, R70, RZ ;  /* 0x000000464f787210 */ /* 0x010fc60007f9e0ff */
[----:B------:R0:W4:Y:S01]  /*8600*/  @P2 LDG.E.U8 R87, desc[UR30][R100.64] ;  /* 0x0000001e64572981 */ /* 0x000122000c1e1100 */
[----:B------:R-:W-:Y:S02]  /*8610*/  LEA.HI.X.SX32 R121, R79, R71, 0x1, P4 ;  /* 0x000000474f797211 */ /* 0x000fe400020f0eff */
[----:B------:R-:W2:Y:S01]  /*8620*/  LDC R79, c[0x0][0x3d8] ;  /* 0x0000f600ff4f7b82 */ /* 0x000ea20000000800 */
[----:B0-----:R-:W-:-:S04]  /*8630*/  IADD3 R100, P4, PT, R78, R70, RZ ;  /* 0x000000464e647210 */ /* 0x001fc80007f9e0ff */
[----:B------:R-:W-:-:S05]  /*8640*/  LEA.HI.X.SX32 R101, R78, R71, 0x1, P4 ;  /* 0x000000474e657211 */ /* 0x000fca00020f0eff */
[----:B------:R-:W2:Y:S01]  /*8650*/  @P2 LDG.E.U8 R94, desc[UR30][R100.64] ;  /* 0x0000001e645e2981 */ /* 0x000ea2000c1e1100 */
[----:B-1----:R-:W-:Y:S01]  /*8660*/  IMAD R78, R80, 0x6b, RZ ;  /* 0x0000006b504e7824 */ /* 0x002fe200078e02ff */
[----:B------:R-:W-:Y:S01]  /*8670*/  PRMT R83, RZ, 0x7610, R83 ;  /* 0x00007610ff537816 */ /* 0x000fe20000000053 */
[----:B------:R-:W0:Y:S01]  /*8680*/  LDC R80, c[0x0][0x3d8] ;  /* 0x0000f600ff507b82 */ /* 0x000e220000000800 */
[----:B------:R-:W-:Y:S04]  /*8690*/  STL.64 [R1+0x120], R120 ;  /* 0x0001207801007387 */ /* 0x000fe80000100a00 */
[----:B------:R-:W-:Y:S01]  /*86a0*/  STL.64 [R1+0x118], R100 ;  /* 0x0001186401007387 */ /* 0x000fe20000100a00 */
[----:B------:R-:W-:-:S03]  /*86b0*/  PRMT R82, RZ, 0x7610, R82 ;  /* 0x00007610ff527816 */ /* 0x000fc60000000052 */
[----:B--2---:R1:W-:Y:S04]  /*86c0*/  STL [R1+0xc], R94 ;  /* 0x00000c5e01007387 */ /* 0x0043e80000100800 */
[----:B------:R2:W-:Y:S01]  /*86d0*/  STL [R1+0x7a0], R95 ;  /* 0x0007a05f01007387 */ /* 0x0005e20000100800 */
[----:B-1----:R-:W-:-:S04]  /*86e0*/  IADD3 R94, P4, PT, R78, R70, RZ ;  /* 0x000000464e5e7210 */ /* 0x002fc80007f9e0ff */
[----:B--2---:R-:W-:Y:S01]  /*86f0*/  LEA.HI.X.SX32 R95, R78, R71, 0x1, P4 ;  /* 0x000000474e5f7211 */ /* 0x004fe200020f0eff */
[----:B------:R-:W-:Y:S02]  /*8700*/  IMAD R78, R79, 0x6c, RZ ;  /* 0x0000006c4f4e7824 */ /* 0x000fe400078e02ff */
[----:B------:R-:W1:Y:S02]  /*8710*/  LDC R79, c[0x0][0x3d8] ;  /* 0x0000f600ff4f7b82 */ /* 0x000e640000000800 */
[----:B------:R2:W-:Y:S04]  /*8720*/  STL.64 [R1+0x110], R94 ;  /* 0x0001105e01007387 */ /* 0x0005e80000100a00 */
[----:B------:R2:W4:Y:S02]  /*8730*/  @P2 LDG.E.U8 R83, desc[UR30][R94.64] ;  /* 0x0000001e5e532981 */ /* 0x000524000c1e1100 */
[----:B--2---:R-:W-:-:S04]  /*8740*/  IADD3 R94, P4, PT, R78, R70, RZ ;  /* 0x000000464e5e7210 */ /* 0x004fc80007f9e0ff */
[----:B------:R-:W-:-:S05]  /*8750*/  LEA.HI.X.SX32 R95, R78, R71, 0x1, P4 ;  /* 0x000000474e5f7211 */ /* 0x000fca00020f0eff */
[----:B------:R-:W2:Y:S01]  /*8760*/  @P2 LDG.E.U8 R82, desc[UR30][R94.64] ;  /* 0x0000001e5e522981 */ /* 0x000ea2000c1e1100 */
[----:B0-----:R-:W-:Y:S02]  /*8770*/  IMAD R78, R80, 0x70, RZ ;  /* 0x00000070504e7824 */ /* 0x001fe400078e02ff */
[----:B------:R-:W0:Y:S01]  /*8780*/  LDC R80, c[0x0][0x3d8] ;  /* 0x0000f600ff507b82 */ /* 0x000e220000000800 */
[----:B------:R-:W-:Y:S01]  /*8790*/  STL.64 [R1+0x108], R94 ;  /* 0x0001085e01007387 */ /* 0x000fe20000100a00 */
[----:B-1----:R-:W-:Y:S01]  /*87a0*/  IMAD R79, R79, 0x71, RZ ;  /* 0x000000714f4f7824 */ /* 0x002fe200078e02ff */
[----:B---3--:R-:W-:Y:S02]  /*87b0*/  PRMT R110, RZ, 0x7610, R110 ;  /* 0x00007610ff6e7816 */ /* 0x008fe4000000006e */
[----:B------:R-:W-:Y:S01]  /*87c0*/  PRMT R81, RZ, 0x7610, R81 ;  /* 0x00007610ff517816 */ /* 0x000fe20000000051 */
[----:B--2---:R1:W-:Y:S04]  /*87d0*/  STL [R1+0x7b0], R82 ;  /* 0x0007b05201007387 */ /* 0x0043e80000100800 */
[----:B----4-:R2:W-:Y:S01]  /*87e0*/  STL [R1+0x760], R83 ;  /* 0x0007605301007387 */ /* 0x0105e20000100800 */
[----:B-1----:R-:W-:-:S04]  /*87f0*/  IADD3 R82, P4, PT, R78, R70, RZ ;  /* 0x000000464e527210 */ /* 0x002fc80007f9e0ff */
[----:B--2---:R-:W-:-:S05]  /*8800*/  LEA.HI.X.SX32 R83, R78, R71, 0x1, P4 ;  /* 0x000000474e537211 */ /* 0x004fca00020f0eff */
[----:B------:R1:W-:Y:S04]  /*8810*/  STL.64 [R1+0x100], R82 ;  /* 0x0001005201007387 */ /* 0x0003e80000100a00 */
[----:B------:R1:W2:Y:S01]  /*8820*/  @P2 LDG.E.U8 R91, desc[UR30][R82.64] ;  /* 0x0000001e525b2981 */ /* 0x0002a2000c1e1100 */
[----:B0-----:R-:W-:Y:S02]  /*8830*/  IMAD R78, R80, 0x72, RZ ;  /* 0x00000072504e7824 */ /* 0x001fe400078e02ff */
[----:B------:R-:W0:Y:S01]  /*8840*/  LDC R80, c[0x0][0x3d8] ;  /* 0x0000f600ff507b82 */ /* 0x000e220000000800 */
[----:B-1----:R-:W-:-:S04]  /*8850*/  IADD3 R82, P4, PT, R79, R70, RZ ;  /* 0x000000464f527210 */ /* 0x002fc80007f9e0ff */
[----:B------:R-:W-:-:S03]  /*8860*/  LEA.HI.X.SX32 R83, R79, R71, 0x1, P4 ;  /* 0x000000474f537211 */ /* 0x000fc600020f0eff */
[----:B------:R-:W1:Y:S02]  /*8870*/  LDC R79, c[0x0][0x3d8] ;  /* 0x0000f600ff4f7b82 */ /* 0x000e640000000800 */
[----:B------:R3:W-:Y:S04]  /*8880*/  STL.64 [R1+0xf8], R82 ;  /* 0x0000f85201007387 */ /* 0x0007e80000100a00 */
[----:B------:R3:W4:Y:S02]  /*8890*/  @P2 LDG.E.U8 R110, desc[UR30][R82.64] ;  /* 0x0000001e526e2981 */ /* 0x000724000c1e1100 */
[----:B---3--:R-:W-:-:S04]  /*88a0*/  IADD3 R82, P4, PT, R78, R70, RZ ;  /* 0x000000464e527210 */ /* 0x008fc80007f9e0ff */
[----:B------:R-:W-:-:S05]  /*88b0*/  LEA.HI.X.SX32 R83, R78, R71, 0x1, P4 ;  /* 0x000000474e537211 */ /* 0x000fca00020f0eff */
[----:B------:R3:W2:Y:S01]  /*88c0*/  @P2 LDG.E.U8 R81, desc[UR30][R82.64] ;  /* 0x0000001e52512981 */ /* 0x0006a2000c1e1100 */
[----:B-1----:R-:W-:-:S03]  /*88d0*/  IMAD R78, R79, 0x73, RZ ;  /* 0x000000734f4e7824 */ /* 0x002fc600078e02ff */
[----:B------:R3:W-:Y:S01]  /*88e0*/  STL.64 [R1+0xf0], R82 ;  /* 0x0000f05201007387 */ /* 0x0007e20000100a00 */
[----:B0-----:R-:W-:Y:S01]  /*88f0*/  IMAD R79, R80, 0x74, RZ ;  /* 0x00000074504f7824 */ /* 0x001fe200078e02ff */
[----:B------:R-:W-:Y:S02]  /*8900*/  PRMT R80, RZ, 0x7610, R80 ;  /* 0x00007610ff507816 */ /* 0x000fe40000000050 */
[----:B---3--:R-:W-:-:S04]  /*8910*/  IADD3 R82, P4, PT, R78, R70, RZ ;  /* 0x000000464e527210 */ /* 0x008fc80007f9e0ff */
[----:B------:R-:W-:-:S05]  /*8920*/  LEA.HI.X.SX32 R83, R78, R71, 0x1, P4 ;  /* 0x000000474e537211 */ /* 0x000fca00020f0eff */
[----:B------:R0:W3:Y:S01]  /*8930*/  @P2 LDG.E.U8 R80, desc[UR30][R82.64] ;  /* 0x0000001e52502981 */ /* 0x0000e2000c1e1100 */
[----:B------:R-:W-:-:S03]  /*8940*/  PRMT R90, RZ, 0x7610, R90 ;  /* 0x00007610ff5a7816 */ /* 0x000fc6000000005a */
[----:B--2---:R1:W-:Y:S04]  /*8950*/  STL [R1+0x8], R81 ;  /* 0x0000085101007387 */ /* 0x0043e80000100800 */
[----:B------:R0:W-:Y:S01]  /*8960*/  STL.64 [R1+0xe8], R82 ;  /* 0x0000e85201007387 */ /* 0x0001e20000100a00 */
[----:B-1----:R-:W1:Y:S01]  /*8970*/  LDC R81, c[0x0][0x3d8] ;  /* 0x0000f600ff517b82 */ /* 0x002e620000000800 */
[----:B0-----:R-:W-:-:S04]  /*8980*/  IADD3 R82, P4, PT, R79, R70, RZ ;  /* 0x000000464f527210 */ /* 0x001fc80007f9e0ff */
[----:B------:R-:W-:-:S03]  /*8990*/  LEA.HI.X.SX32 R83, R79, R71, 0x1, P4 ;  /* 0x000000474f537211 */ /* 0x000fc600020f0eff */
[----:B------:R-:W0:Y:S02]  /*89a0*/  LDC R79, c[0x0][0x3d8] ;  /* 0x0000f600ff4f7b82 */ /* 0x000e240000000800 */
[----:B------:R-:W-:Y:S04]  /*89b0*/  STL.64 [R1+0xe0], R82 ;  /* 0x0000e05201007387 */ /* 0x000fe80000100a00 */
[----:B---3--:R2:W-:Y:S04]  /*89c0*/  STL [R1+0x76c], R80 ;  /* 0x00076c5001007387 */ /* 0x0085e80000100800 */
[----:B------:R3:W4:Y:S01]  /*89d0*/  @P2 LDG.E.U8 R69, desc[UR30][R82.64] ;  /* 0x0000001e52452981 */ /* 0x000722000c1e1100 */
[----:B-1----:R-:W-:Y:S01]  /*89e0*/  IMAD R78, R81, 0x78, RZ ;  /* 0x00000078514e7824 */ /* 0x002fe200078e02ff */
[----:B--2---:R-:W1:Y:S04]  /*89f0*/  LDC R80, c[0x0][0x3d8] ;  /* 0x0000f600ff507b82 */ /* 0x004e680000000800 */
[----:B---3--:R-:W-:Y:S01]  /*8a00*/  IADD3 R82, P4, PT, R78, R70, RZ ;  /* 0x000000464e527210 */ /* 0x008fe20007f9e0ff */
[----:B0-----:R-:W-:-:S03]  /*8a10*/  IMAD R79, R79, 0x79, RZ ;  /* 0x000000794f4f7824 */ /* 0x001fc600078e02ff */
[----:B------:R-:W-:-:S05]  /*8a20*/  LEA.HI.X.SX32 R83, R78, R71, 0x1, P4 ;  /* 0x000000474e537211 */ /* 0x000fca00020f0eff */
[----:B------:R0:W-:Y:S04]  /*8a30*/  STL.64 [R1+0xd8], R82 ;  /* 0x0000d85201007387 */ /* 0x0001e80000100a00 */
[----:B------:R0:W2:Y:S02]  /*8a40*/  @P2 LDG.E.U8 R90, desc[UR30][R82.64] ;  /* 0x0000001e525a2981 */ /* 0x0000a4000c1e1100 */
[----:B0-----:R-:W-:Y:S01]  /*8a50*/  IADD3 R82, P4, PT, R79, R70, RZ ;  /* 0x000000464f527210 */ /* 0x001fe20007f9e0ff */
[----:B-1----:R-:W-:-:S03]  /*8a60*/  IMAD R80, R80, 0x7a, RZ ;  /* 0x0000007a50507824 */ /* 0x002fc600078e02ff */
[----:B------:R-:W-:-:S05]  /*8a70*/  LEA.HI.X.SX32 R83, R79, R71, 0x1, P4 ;  /* 0x000000474f537211 */ /* 0x000fca00020f0eff */
[----:B------:R0:W-:Y:S04]  /*8a80*/  STL.64 [R1+0xd0], R82 ;  /* 0x0000d05201007387 */ /* 0x0001e80000100a00 */
[----:B------:R0:W3:Y:S02]  /*8a90*/  @P2 LDG.E.U8 R109, desc[UR30][R82.64] ;  /* 0x0000001e526d2981 */ /* 0x0000e4000c1e1100 */
[----:B0-----:R-:W-:-:S04]  /*8aa0*/  IADD3 R82, P4, PT, R80, R70, RZ ;  /* 0x0000004650527210 */ /* 0x001fc80007f9e0ff */
[----:B------:R-:W-:Y:S01]  /*8ab0*/  LEA.HI.X.SX32 R83, R80, R71, 0x1, P4 ;  /* 0x0000004750537211 */ /* 0x000fe200020f0eff */
[----:B------:R-:W-:Y:S01]  /*8ac0*/  FMUL R78, R67, UR9 ;  /* 0x00000009434e7c20 */ /* 0x000fe20008400000 */
[----:B------:R-:W0:Y:S03]  /*8ad0*/  LDC R80, c[0x0][0x3d8] ;  /* 0x0000f600ff507b82 */ /* 0x000e260000000800 */
[----:B------:R-:W2:Y:S01]  /*8ae0*/  @P2 LDG.E.U8 R68, desc[UR30][R82.64] ;  /* 0x0000001e52442981 */ /* 0x000ea2000c1e1100 */
[----:B------:R-:W-:-:S05]  /*8af0*/  FMNMX R3, R78, R3, !PT ;  /* 0x000000034e037209 */ /* 0x000fca0007800000 */
[----:B------:R-:W1:Y:S04]  /*8b00*/  SHFL.BFLY PT, R78, R3, 0x10, 0x1f ;  /* 0x0e001f00034e7f89 */ /* 0x000e6800000e0000 */
[----:B------:R-:W-:Y:S01]  /*8b10*/  STL.64 [R1+0xc8], R82 ;  /* 0x0000c85201007387 */ /* 0x000fe20000100a00 */
[----:B-1----:R-:W-:-:S05]  /*8b20*/  FMNMX3 R3, R3, -INF , R78, !PT ;  /* 0xff80000003037876 */ /* 0x002fca000780004e */
[--C-:B------:R-:W-:Y:S01]  /*8b30*/  FFMA R7, R7, UR9, -R3.reuse ;  /* 0x0000000907077c23 */ /* 0x100fe20008000803 */
[----:B------:R-:W-:-:S03]  /*8b40*/  FFMA R4, R4, UR9, -R3 ;  /* 0x0000000904047c23 */ /* 0x000fc60008000803 */
[----:B------:R-:W-:Y:S01]  /*8b50*/  FMUL R7, R7, 1.4426950216293334961 ;  /* 0x3fb8aa3b07077820 */ /* 0x000fe20000400000 */
[----:B------:R-:W-:-:S03]  /*8b60*/  FMUL R4, R4, 1.4426950216293334961 ;  /* 0x3fb8aa3b04047820 */ /* 0x000fc60000400000 */
[----:B------:R0:W-:Y:S01]  /*8b70*/  MUFU.EX2 R79, R7 ;  /* 0x00000007004f7308 */ /* 0x0001e20000000800 */
[----:B------:R-:W-:Y:S01]  /*8b80*/  FFMA R5, R5, UR9, -R3 ;  /* 0x0000000905057c23 */ /* 0x000fe20008000803 */
[----:B0-----:R-:W-:-:S06]  /*8b90*/  IMAD R7, R80, 0x7b, RZ ;  /* 0x0000007b50077824 */ /* 0x001fcc00078e02ff */
[----:B------:R0:W-:Y:S02]  /*8ba0*/  MUFU.EX2 R78, R4 ;  /* 0x00000004004e7308 */ /* 0x0001e40000000800 */
[----:B0-----:R-:W-:Y:S01]  /*8bb0*/  FMUL R4, R5, 1.4426950216293334961 ;  /* 0x3fb8aa3b05047820 */ /* 0x001fe20000400000 */
[----:B------:R-:W-:Y:S01]  /*8bc0*/  PRMT R5, RZ, 0x7610, R5 ;  /* 0x00007610ff057816 */ /* 0x000fe20000000005 */
[----:B----4-:R-:W-:Y:S04]  /*8bd0*/  STL [R1+0x7ac], R69 ;  /* 0x0007ac4501007387 */ /* 0x010fe80000100800 */
[----:B--2---:R0:W-:Y:S02]  /*8be0*/  STL [R1+0x20], R68 ;  /* 0x0000204401007387 */ /* 0x0041e40000100800 */
[----:B0-----:R-:W-:-:S04]  /*8bf0*/  IADD3 R68, P4, PT, R7, R70, RZ ;  /* 0x0000004607447210 */ /* 0x001fc80007f9e0ff */
[----:B------:R-:W-:-:S05]  /*8c00*/  LEA.HI.X.SX32 R69, R7, R71, 0x1, P4 ;  /* 0x0000004707457211 */ /* 0x000fca00020f0eff */
[----:B------:R-:W2:Y:S01]  /*8c10*/  @P2 LDG.E.U8 R5, desc[UR30][R68.64] ;  /* 0x0000001e44052981 */ /* 0x000ea2000c1e1100 */
[----:B------:R-:W-:-:S04]  /*8c20*/  FFMA R6, R6, UR9, -R3 ;  /* 0x0000000906067c23 */ /* 0x000fc80008000803 */
[----:B------:R-:W-:Y:S01]  /*8c30*/  FMUL R6, R6, 1.4426950216293334961 ;  /* 0x3fb8aa3b06067820 */ /* 0x000fe20000400000 */
[----:B------:R-:W-:Y:S01]  /*8c40*/  STL.64 [R1+0xc0], R68 ;  /* 0x0000c04401007387 */ /* 0x000fe20000100a00 */
[----:B------:R-:W-:Y:S08]  /*8c50*/  MUFU.EX2 R4, R4 ;  /* 0x0000000400047308 */ /* 0x000ff00000000800 */
[----:B------:R-:W0:Y:S01]  /*8c60*/  MUFU.EX2 R6, R6 ;  /* 0x0000000600067308 */ /* 0x000e220000000800 */
[--C-:B------:R-:W-:Y:S01]  /*8c70*/  FFMA R8, R8, UR9, -R3.reuse ;  /* 0x0000000908087c23 */ /* 0x100fe20008000803 */
[----:B------:R-:W-:-:S03]  /*8c80*/  FFMA R11, R11, UR9, -R3 ;  /* 0x000000090b0b7c23 */ /* 0x000fc60008000803 */
[----:B------:R-:W-:Y:S02]  /*8c90*/  FMUL R7, R8, 1.4426950216293334961 ;  /* 0x3fb8aa3b08077820 */ /* 0x000fe40000400000 */
[----:B------:R-:W1:Y:S01]  /*8ca0*/  LDC R8, c[0x0][0x3d8] ;  /* 0x0000f600ff087b82 */ /* 0x000e620000000800 */
[--C-:B------:R-:W-:Y:S01]  /*8cb0*/  FFMA R10, R10, UR9, -R3.reuse ;  /* 0x000000090a0a7c23 */ /* 0x100fe20008000803 */
[----:B------:R-:W-:Y:S01]  /*8cc0*/  FMUL R11, R11, 1.4426950216293334961 ;  /* 0x3fb8aa3b0b0b7820 */ /* 0x000fe20000400000 */
[----:B------:R-:W-:Y:S01]  /*8cd0*/  FFMA R9, R9, UR9, -R3 ;  /* 0x0000000909097c23 */ /* 0x000fe20008000803 */
[----:B0-----:R-:W-:-:S04]  /*8ce0*/  F2FP.SATFINITE.E4M3.F32.PACK_AB_MERGE_C R80, R79, R6, RZ ;  /* 0x000000064f50723e */ /* 0x001fc800048070ff */
[----:B------:R-:W-:Y:S01]  /*8cf0*/  F2FP.SATFINITE.E4M3.F32.PACK_AB_MERGE_C R80, R4, R78, R80 ;  /* 0x0000004e0450723e */ /* 0x000fe20004807050 */
[----:B------:R-:W-:Y:S01]  /*8d00*/  FADD R4, R78, R4 ;  /* 0x000000044e047221 */ /* 0x000fe20000000000 */
[----:B------:R-:W-:-:S03]  /*8d10*/  FMUL R10, R10, 1.4426950216293334961 ;  /* 0x3fb8aa3b0a0a7820 */ /* 0x000fc60000400000 */
[----:B------:R-:W-:Y:S01]  /*8d20*/  FADD R4, R6, R4 ;  /* 0x0000000406047221 */ /* 0x000fe20000000000 */
[----:B------:R-:W0:Y:S08]  /*8d30*/  MUFU.EX2 R7, R7 ;  /* 0x0000000700077308 */ /* 0x000e300000000800 */
[----:B------:R-:W-:Y:S08]  /*8d40*/  MUFU.EX2 R78, R10 ;  /* 0x0000000a004e7308 */ /* 0x000ff00000000800 */
[----:B------:R-:W4:Y:S01]  /*8d50*/  MUFU.EX2 R11, R11 ;  /* 0x0000000b000b7308 */ /* 0x000f220000000800 */
[----:B------:R-:W-:-:S04]  /*8d60*/  FADD R4, R79, R4 ;  /* 0x000000044f047221 */ /* 0x000fc80000000000 */
[----:B0-----:R-:W-:Y:S01]  /*8d70*/  FADD R4, R7, R4 ;  /* 0x0000000407047221 */ /* 0x001fe20000000000 */
[----:B----4-:R-:W-:Y:S01]  /*8d80*/  F2FP.SATFINITE.E4M3.F32.PACK_AB_MERGE_C R81, R11, R78, RZ ;  /* 0x0000004e0b51723e */ /* 0x010fe200048070ff */
[----:B--2---:R0:W-:Y:S02]  /*8d90*/  STL [R1+0x6e0], R5 ;  /* 0x0006e00501007387 */ /* 0x0041e40000100800 */
[----:B0-----:R-:W0:Y:S02]  /*8da0*/  LDC R5, c[0x0][0x3d8] ;  /* 0x0000f600ff057b82 */ /* 0x001e240000000800 */
[----:B------:R-:W-:Y:S01]  /*8db0*/  STL [R1+0x830], R80 ;  /* 0x0008305001007387 */ /* 0x000fe20000100800 */
[----:B0-----:R-:W-:Y:S02]  /*8dc0*/  IMAD R6, R5, 0x35, RZ ;  /* 0x0000003505067824 */ /* 0x001fe400078e02ff */
[----:B------:R-:W-:-:S06]  /*8dd0*/  FMUL R5, R9, 1.4426950216293334961 ;  /* 0x3fb8aa3b09057820 */ /* 0x000fcc0000400000 */
[----:B------:R-:W0:Y:S01]  /*8de0*/  MUFU.EX2 R5, R5 ;  /* 0x0000000500057308 */ /* 0x000e220000000800 */
[C---:B------:R-:W-:Y:S02]  /*8df0*/  IADD3 R68, P4, PT, R6.reuse, R70, RZ ;  /* 0x0000004606447210 */ /* 0x040fe40007f9e0ff */
[----:B------:R-:W-:Y:S02]  /*8e00*/  PRMT R9, RZ, 0x7610, R9 ;  /* 0x00007610ff097816 */ /* 0x000fe40000000009 */
[----:B------:R-:W-:Y:S01]  /*8e10*/  LEA.HI.X.SX32 R69, R6, R71, 0x1, P4 ;  /* 0x0000004706457211 */ /* 0x000fe200020f0eff */
[----:B-1----:R-:W-:-:S04]  /*8e20*/  IMAD R6, R8, 0x3d, RZ ;  /* 0x0000003d08067824 */ /* 0x002fc800078e02ff */
[----:B------:R1:W-:Y:S04]  /*8e30*/  STL.64 [R1+0xb8], R68 ;  /* 0x0000b84401007387 */ /* 0x0003e80000100a00 */
[----:B------:R1:W2:Y:S01]  /*8e40*/  @P2 LDG.E.U8 R9, desc[UR30][R68.64] ;  /* 0x0000001e44092981 */ /* 0x0002a2000c1e1100 */
[C---:B0-----:R-:W-:Y:S01]  /*8e50*/  F2FP.SATFINITE.E4M3.F32.PACK_AB_MERGE_C R81, R5.reuse, R7, R81 ;  /* 0x000000070551723e */ /* 0x041fe20004807051 */
[----:B------:R-:W-:Y:S01]  /*8e60*/  FADD R4, R5, R4 ;  /* 0x0000000405047221 */ /* 0x000fe20000000000 */
[----:B------:R-:W-:Y:S02]  /*8e70*/  PRMT R5, RZ, 0x7610, R5 ;  /* 0x00007610ff057816 */ /* 0x000fe40000000005 */
[----:B-1----:R-:W-:-:S04]  /*8e80*/  IADD3 R68, P4, PT, R6, R70, RZ ;  /* 0x0000004606447210 */ /* 0x002fc80007f9e0ff */
[----:B------:R-:W-:-:S05]  /*8e90*/  LEA.HI.X.SX32 R69, R6, R71, 0x1, P4 ;  /* 0x0000004706457211 */ /* 0x000fca00020f0eff */
[----:B------:R-:W4:Y:S01]  /*8ea0*/  @P2 LDG.E.U8 R5, desc[UR30][R68.64] ;  /* 0x0000001e44052981 */ /* 0x000f22000c1e1100 */
[--C-:B------:R-:W-:Y:S01]  /*8eb0*/  FFMA R12, R12, UR9, -R3.reuse ;  /* 0x000000090c0c7c23 */ /* 0x100fe20008000803 */
[--C-:B------:R-:W-:Y:S02]  /*8ec0*/  FFMA R13, R13, UR9, -R3.reuse ;  /* 0x000000090d0d7c23 */ /* 0x100fe40008000803 */
[----:B------:R-:W-:Y:S01]  /*8ed0*/  STL [R1+0x834], R81 ;  /* 0x0008345101007387 */ /* 0x000fe20000100800 */
[----:B------:R-:W-:Y:S01]  /*8ee0*/  FMUL R6, R12, 1.4426950216293334961 ;  /* 0x3fb8aa3b0c067820 */ /* 0x000fe20000400000 */
[----:B------:R-:W-:Y:S02]  /*8ef0*/  FADD R4, R78, R4 ;  /* 0x000000044e047221 */ /* 0x000fe40000000000 */
[----:B------:R-:W-:Y:S01]  /*8f00*/  STL.64 [R1+0xb0], R68 ;  /* 0x0000b04401007387 */ /* 0x000fe20000100a00 */
[--C-:B------:R-:W-:Y:S01]  /*8f10*/  FFMA R14, R14, UR9, -R3.reuse ;  /* 0x000000090e0e7c23 */ /* 0x100fe20008000803 */
[--C-:B------:R-:W-:Y:S01]  /*8f20*/  FFMA R15, R15, UR9, -R3.reuse ;  /* 0x000000090f0f7c23 */ /* 0x100fe20008000803 */
[----:B------:R-:W0:Y:S01]  /*8f30*/  MUFU.EX2 R6, R6 ;  /* 0x0000000600067308 */ /* 0x000e220000000800 */
[----:B------:R-:W-:Y:S01]  /*8f40*/  FADD R4, R11, R4 ;  /* 0x000000040b047221 */ /* 0x000fe20000000000 */
[----:B------:R-:W-:Y:S01]  /*8f50*/  FMUL R8, R14, 1.4426950216293334961 ;  /* 0x3fb8aa3b0e087820 */ /* 0x000fe20000400000 */
[----:B------:R-:W-:Y:S01]  /*8f60*/  FMUL R10, R15, 1.4426950216293334961 ;  /* 0x3fb8aa3b0f0a7820 */ /* 0x000fe20000400000 */
[----:B------:R-:W1:Y:S04]  /*8f70*/  LDC R11, c[0x0][0x3d8] ;  /* 0x0000f600ff0b7b82 */ /* 0x000e680000000800 */
[----:B------:R-:W-:Y:S08]  /*8f80*/  MUFU.EX2 R8, R8 ;  /* 0x0000000800087308 */ /* 0x000ff00000000800 */
[----:B------:R-:W3:Y:S01]  /*8f90*/  MUFU.EX2 R10, R10 ;  /* 0x0000000a000a7308 */ /* 0x000ee20000000800 */
[----:B0-----:R-:W-:Y:S01]  /*8fa0*/  FADD R4, R6, R4 ;  /* 0x0000000406047221 */ /* 0x001fe20000000000 */
[--C-:B------:R-:W-:Y:S01]  /*8fb0*/  FFMA R16, R16, UR9, -R3.reuse ;  /* 0x0000000910107c23 */ /* 0x100fe20008000803 */
[--C-:B------:R-:W-:Y:S01]  /*8fc0*/  FFMA R17, R17, UR9, -R3.reuse ;  /* 0x0000000911117c23 */ /* 0x100fe20008000803 */
[--C-:B------:R-:W-:Y:S01]  /*8fd0*/  FFMA R18, R18, UR9, -R3.reuse ;  /* 0x0000000912127c23 */ /* 0x100fe20008000803 */
[----:B------:R-:W-:Y:S01]  /*8fe0*/  FFMA R19, R19, UR9, -R3 ;  /* 0x0000000913137c23 */ /* 0x000fe20008000803 */
[----:B---3--:R-:W-:-:S02]  /*8ff0*/  F2FP.SATFINITE.E4M3.F32.PACK_AB_MERGE_C R82, R10, R8, RZ ;  /* 0x000000080a52723e */ /* 0x008fc400048070ff */
[----:B------:R-:W-:-:S06]  /*9000*/  FMUL R7, R18, 1.4426950216293334961 ;  /* 0x3fb8aa3b12077820 */ /* 0x000fcc0000400000 */
[----:B------:R-:W-:Y:S01]  /*9010*/  MUFU.EX2 R7, R7 ;  /* 0x0000000700077308 */ /* 0x000fe20000000800 */
[----:B----4-:R0:W-:Y:S02]  /*9020*/  STL [R1+0x7b4], R5 ;  /* 0x0007b40501007387 */ /* 0x0101e40000100800 */
[----:B0-----:R-:W-:-:S06]  /*9030*/  FMUL R5, R13, 1.4426950216293334961 ;  /* 0x3fb8aa3b0d057820 */ /* 0x001fcc0000400000 */
[----:B------:R-:W0:Y:S01]  /*9040*/  MUFU.EX2 R5, R5 ;  /* 0x0000000500057308 */ /* 0x000e220000000800 */
[----:B--2---:R2:W-:Y:S01]  /*9050*/  STL [R1+0x7b8], R9 ;  /* 0x0007b80901007387 */ /* 0x0045e20000100800 */
[----:B0-----:R-:W-:Y:S01]  /*9060*/  FADD R4, R5, R4 ;  /* 0x0000000405047221 */ /* 0x001fe20000000000 */
[----:B--2---:R-:W-:-:S03]  /*9070*/  FMUL R9, R16, 1.4426950216293334961 ;  /* 0x3fb8aa3b10097820 */ /* 0x004fc60000400000 */
[----:B------:R-:W-:Y:S01]  /*9080*/  FADD R4, R8, R4 ;  /* 0x0000000408047221 */ /* 0x000fe20000000000 */
[----:B-1----:R-:W-:Y:S01]  /*9090*/  IMAD R8, R11, 0x7c, RZ ;  /* 0x0000007c0b087824 */ /* 0x002fe200078e02ff */
[----:B------:R-:W-:Y:S01]  /*90a0*/  F2FP.SATFINITE.E4M3.F32.PACK_AB_MERGE_C R82, R5, R6, R82 ;  /* 0x000000060552723e */ /* 0x000fe20004807052 */
[----:B------:R-:W-:-:S03]  /*90b0*/  FMUL R5, R17, 1.4426950216293334961 ;  /* 0x3fb8aa3b11057820 */ /* 0x000fc60000400000 */
[C---:B------:R-:W-:Y:S01]  /*90c0*/  IADD3 R68, P4, PT, R8.reuse, R70, RZ ;  /* 0x0000004608447210 */ /* 0x040fe20007f9e0ff */
[----:B------:R-:W0:Y:S01]  /*90d0*/  MUFU.EX2 R9, R9 ;  /* 0x0000000900097308 */ /* 0x000e220000000800 */
[----:B------:R-:W-:Y:S02]  /*90e0*/  FMUL R6, R19, 1.4426950216293334961 ;  /* 0x3fb8aa3b13067820 */ /* 0x000fe40000400000 */
[----:B------:R-:W-:Y:S02]  /*90f0*/  LEA.HI.X.SX32 R69, R8, R71, 0x1, P4 ;  /* 0x0000004708457211 */ /* 0x000fe400020f0eff */
[----:B------:R-:W1:Y:S03]  /*9100*/  LDC R8, c[0x0][0x3d8] ;  /* 0x0000f600ff087b82 */ /* 0x000e660000000800 */
[----:B------:R-:W2:Y:S01]  /*9110*/  MUFU.EX2 R5, R5 ;  /* 0x0000000500057308 */ /* 0x000ea20000000800 */
[----:B------:R-:W-:-:S07]  /*9120*/  FADD R4, R10, R4 ;  /* 0x000000040a047221 */ /* 0x000fce0000000000 */
[----:B------:R-:W3:Y:S01]  /*9130*/  MUFU.EX2 R6, R6 ;  /* 0x0000000600067308 */ /* 0x000ee20000000800 */
[----:B0-----:R-:W-:Y:S01]  /*9140*/  FADD R4, R9, R4 ;  /* 0x0000000409047221 */ /* 0x001fe20000000000 */
[----:B------:R-:W-:Y:S01]  /*9150*/  PRMT R19, RZ, 0x7610, R19 ;  /* 0x00007610ff137816 */ /* 0x000fe20000000013 */
[----:B------:R-:W-:Y:S02]  /*9160*/  STL [R1+0x838], R82 ;  /* 0x0008385201007387 */ /* 0x000fe40000100800 */
[----:B--2---:R-:W-:-:S03]  /*9170*/  FADD R4, R5, R4 ;  /* 0x0000000405047221 */ /* 0x004fc60000000000 */
[----:B------:R0:W2:Y:S01]  /*9180*/  @P2 LDG.E.U8 R19, desc[UR30][R68.64] ;  /* 0x0000001e44132981 */ /* 0x0000a2000c1e1100 */
[----:B------:R-:W-:Y:S01]  /*9190*/  FADD R4, R7, R4 ;  /* 0x0000000407047221 */ /* 0x000fe20000000000 */
[----:B---3--:R-:W-:Y:S01]  /*91a0*/  F2FP.SATFINITE.E4M3.F32.PACK_AB_MERGE_C R83, R6, R7, RZ ;  /* 0x000000070653723e */ /* 0x008fe200048070ff */
[----:B-1----:R-:W-:Y:S01]  /*91b0*/  IMAD R7, R8, 0x45, RZ ;  /* 0x0000004508077824 */ /* 0x002fe200078e02ff */
[----:B------:R0:W-:Y:S01]  /*91c0*/  STL.64 [R1+0xa8], R68 ;  /* 0x0000a84401007387 */ /* 0x0001e20000100a00 */
[----:B------:R-:W-:Y:S01]  /*91d0*/  FFMA R20, R20, UR9, -R3 ;  /* 0x0000000914147c23 */ /* 0x000fe20008000803 */
[----:B------:R-:W-:Y:S01]  /*91e0*/  F2FP.SATFINITE.E4M3.F32.PACK_AB_MERGE_C R83, R5, R9, R83 ;  /* 0x000000090553723e */ /* 0x000fe20004807053 */
[----:B------:R-:W-:Y:S01]  /*91f0*/  FFMA R21, R21, UR9, -R3 ;  /* 0x0000000915157c23 */ /* 0x000fe20008000803 */
[----:B------:R-:W-:Y:S01]  /*9200*/  PRMT R9, RZ, 0x7610, R9 ;  /* 0x00007610ff097816 */ /* 0x000fe20000000009 */
[----:B------:R-:W-:Y:S01]  /*9210*/  FFMA R22, R22, UR9, -R3 ;  /* 0x0000000916167c23 */ /* 0x000fe20008000803 */
[----:B------:R-:W1:Y:S01]  /*9220*/  LDC R8, c[0x0][0x3d8] ;  /* 0x0000f600ff087b82 */ /* 0x000e620000000800 */
[----:B0-----:R-:W-:-:S04]  /*9230*/  IADD3 R68, P4, PT, R7, R70, RZ ;  /* 0x0000004607447210 */ /* 0x001fc80007f9e0ff */
[----:B------:R-:W-:-:S05]  /*9240*/  LEA.HI.X.SX32 R69, R7, R71, 0x1, P4 ;  /* 0x0000004707457211 */ /* 0x000fca00020f0eff */
[----:B------:R-:W3:Y:S01]  /*9250*/  @P2 LDG.E.U8 R9, desc[UR30][R68.64] ;  /* 0x0000001e44092981 */ /* 0x000ee2000c1e1100 */
[----:B------:R-:W-:Y:S01]  /*9260*/  FMUL R20, R20, 1.4426950216293334961 ;  /* 0x3fb8aa3b14147820 */ /* 0x000fe20000400000 */
[----:B------:R-:W-:Y:S01]  /*9270*/  FMUL R21, R21, 1.4426950216293334961 ;  /* 0x3fb8aa3b15157820 */ /* 0x000fe20000400000 */
[----:B------:R-:W-:Y:S02]  /*9280*/  FADD R4, R6, R4 ;  /* 0x0000000406047221 */ /* 0x000fe40000000000 */
[----:B------:R-:W0:Y:S01]  /*9290*/  MUFU.EX2 R14, R20 ;  /* 0x00000014000e7308 */ /* 0x000e220000000800 */
[----:B------:R-:W-:Y:S01]  /*92a0*/  FFMA R23, R23, UR9, -R3 ;  /* 0x0000000917177c23 */ /* 0x000fe20008000803 */
[----:B------:R-:W-:-:S03]  /*92b0*/  FMUL R6, R22, 1.4426950216293334961 ;  /* 0x3fb8aa3b16067820 */ /* 0x000fc60000400000 */
[----:B------:R-:W-:-:S03]  /*92c0*/  FMUL R5, R23, 1.4426950216293334961 ;  /* 0x3fb8aa3b17057820 */ /* 0x000fc60000400000 */
[----:B------:R-:W4:Y:S08]  /*92d0*/  MUFU.EX2 R13, R21 ;  /* 0x00000015000d7308 */ /* 0x000f300000000800 */
[----:B------:R-:W1:Y:S01]  /*92e0*/  MUFU.EX2 R6, R6 ;  /* 0x0000000600067308 */ /* 0x000e620000000800 */
[----:B0-----:R-:W-:-:S07]  /*92f0*/  FADD R4, R14, R4 ;  /* 0x000000040e047221 */ /* 0x001fce0000000000 */
[----:B------:R-:W0:Y:S01]  /*9300*/  MUFU.EX2 R5, R5 ;  /* 0x0000000500057308 */ /* 0x000e220000000800 */
[----:B----4-:R-:W-:Y:S01]  /*9310*/  FADD R4, R13, R4 ;  /* 0x000000040d047221 */ /* 0x010fe20000000000 */
[----:B-1----:R-:W-:Y:S01]  /*9320*/  IMAD R7, R8, 0x4d, RZ ;  /* 0x0000004d08077824 */ /* 0x002fe200078e02ff */
[----:B------:R-:W-:Y:S04]  /*9330*/  STL [R1+0x83c], R83 ;  /* 0x00083c5301007387 */ /* 0x000fe80000100800 */
[----:B------:R-:W-:Y:S01]  /*9340*/  STL [R1+0x824], R14 ;  /* 0x0008240e01007387 */ /* 0x000fe20000100800 */
[----:B------:R-:W-:Y:S01]  /*9350*/  FADD R4, R6, R4 ;  /* 0x0000000406047221 */ /* 0x000fe20000000000 */
[----:B------:R-:W-:Y:S02]  /*9360*/  IADD3 R8, P4, PT, R7, R70, RZ ;  /* 0x0000004607087210 */ /* 0x000fe40007f9e0ff */
[----:B------:R-:W-:Y:S04]  /*9370*/  STL [R1+0x820], R13 ;  /* 0x0008200d01007387 */ /* 0x000fe80000100800 */
[----:B------:R-:W-:Y:S01]  /*9380*/  STL.64 [R1+0xa0], R68 ;  /* 0x0000a04401007387 */ /* 0x000fe20000100a00 */
[C---:B0-----:R-:W-:Y:S01]  /*9390*/  F2FP.SATFINITE.E4M3.F32.PACK_AB_MERGE_C R6, R5.reuse, R6, RZ ;  /* 0x000000060506723e */ /* 0x041fe200048070ff */
[----:B------:R-:W-:Y:S01]  /*93a0*/  FADD R4, R5, R4 ;  /* 0x0000000405047221 */ /* 0x000fe20000000000 */
[----:B------:R-:W-:Y:S01]  /*93b0*/  PRMT R5, RZ, 0x7610, R5 ;  /* 0x00007610ff057816 */ /* 0x000fe20000000005 */
[----:B---3--:R0:W-:Y:S02]  /*93c0*/  STL [R1+0x774], R9 ;  /* 0x0007740901007387 */ /* 0x0081e40000100800 */
[----:B0-----:R-:W-:-:S05]  /*93d0*/  LEA.HI.X.SX32 R9, R7, R71, 0x1, P4 ;  /* 0x0000004707097211 */ /* 0x001fca00020f0eff */
[----:B------:R0:W3:Y:S01]  /*93e0*/  @P2 LDG.E.U8 R5, desc[UR30][R8.64] ;  /* 0x0000001e08052981 */ /* 0x0000e2000c1e1100 */
[--C-:B------:R-:W-:Y:S01]  /*93f0*/  FFMA R24, R24, UR9, -R3.reuse ;  /* 0x0000000918187c23 */ /* 0x100fe20008000803 */
[----:B------:R-:W-:-:S03]  /*9400*/  FFMA R25, R25, UR9, -R3 ;  /* 0x0000000919197c23 */ /* 0x000fc60008000803 */
[----:B------:R-:W-:Y:S01]  /*9410*/  FMUL R24, R24, 1.4426950216293334961 ;  /* 0x3fb8aa3b18187820 */ /* 0x000fe20000400000 */
[----:B------:R-:W-:-:S03]  /*9420*/  FMUL R25, R25, 1.4426950216293334961 ;  /* 0x3fb8aa3b19197820 */ /* 0x000fc60000400000 */
[----:B------:R-:W1:Y:S08]  /*9430*/  MUFU.EX2 R14, R24 ;  /* 0x00000018000e7308 */ /* 0x000e700000000800 */
[----:B------:R-:W4:Y:S01]  /*9440*/  MUFU.EX2 R13, R25 ;  /* 0x00000019000d7308 */ /* 0x000f220000000800 */
[--C-:B------:R-:W-:Y:S01]  /*9450*/  FFMA R26, R26, UR9, -R3.reuse ;  /* 0x000000091a1a7c23 */ /* 0x100fe20008000803 */
[----:B------:R0:W-:Y:S01]  /*9460*/  STL [R1+0x808], R6 ;  /* 0x0008080601007387 */ /* 0x0001e20000100800 */
[----:B------:R-:W-:-:S03]  /*9470*/  FFMA R27, R27, UR9, -R3 ;  /* 0x000000091b1b7c23 */ /* 0x000fc60008000803 */
[----:B------:R2:W-:Y:S04]  /*9480*/  STL.64 [R1+0x98], R8 ;  /* 0x0000980801007387 */ /* 0x0005e80000100a00 */
[----:B-1----:R1:W-:Y:S01]  /*9490*/  STL [R1+0x81c], R14 ;  /* 0x00081c0e01007387 */ /* 0x0023e20000100800 */
[----:B0-----:R-:W-:Y:S01]  /*94a0*/  FMUL R6, R26, 1.4426950216293334961 ;  /* 0x3fb8aa3b1a067820 */ /* 0x001fe20000400000 */
[--C-:B------:R-:W-:Y:S02]  /*94b0*/  FFMA R28, R28, UR9, -R3.reuse ;  /* 0x000000091c1c7c23 */ /* 0x100fe40008000803 */
[----:B----4-:R0:W-:Y:S01]  /*94c0*/  STL [R1+0x818], R13 ;  /* 0x0008180d01007387 */ /* 0x0101e20000100800 */
[--C-:B------:R-:W-:Y:S02]  /*94d0*/  FFMA R29, R29, UR9, -R3.reuse ;  /* 0x000000091d1d7c23 */ /* 0x100fe40008000803 */
[----:B------:R-:W4:Y:S01]  /*94e0*/  MUFU.EX2 R6, R6 ;  /* 0x0000000600067308 */ /* 0x000f220000000800 */
[----:B------:R-:W-:Y:S01]  /*94f0*/  FMUL R28, R28, 1.4426950216293334961 ;  /* 0x3fb8aa3b1c1c7820 */ /* 0x000fe20000400000 */
[----:B------:R-:W-:Y:S01]  /*9500*/  FMUL R29, R29, 1.4426950216293334961 ;  /* 0x3fb8aa3b1d1d7820 */ /* 0x000fe20000400000 */
[----:B------:R-:W-:Y:S01]  /*9510*/  FFMA R30, R30, UR9, -R3 ;  /* 0x000000091e1e7c23 */ /* 0x000fe20008000803 */
[----:B------:R-:W-:-:S04]  /*9520*/  FADD R4, R14, R4 ;  /* 0x000000040e047221 */ /* 0x000fc80000000000 */
[----:B--2---:R-:W2:Y:S01]  /*9530*/  MUFU.EX2 R9, R28 ;  /* 0x0000001c00097308 */ /* 0x004ea20000000800 */
[----:B------:R-:W-:Y:S01]  /*9540*/  FMUL R8, R30, 1.4426950216293334961 ;  /* 0x3fb8aa3b1e087820 */ /* 0x000fe20000400000 */
[----:B------:R-:W-:-:S06]  /*9550*/  FFMA R31, R31, UR9, -R3 ;  /* 0x000000091f1f7c23 */ /* 0x000fcc0008000803 */
[----:B------:R-:W0:Y:S01]  /*9560*/  MUFU.EX2 R15, R29 ;  /* 0x0000001d000f7308 */ /* 0x000e220000000800 */
[----:B------:R-:W-:Y:S01]  /*9570*/  FADD R4, R13, R4 ;  /* 0x000000040d047221 */ /* 0x000fe20000000000 */
[----:B------:R-:W-:Y:S01]  /*9580*/  FMUL R7, R31, 1.4426950216293334961 ;  /* 0x3fb8aa3b1f077820 */ /* 0x000fe20000400000 */
[----:B------:R-:W-:Y:S02]  /*9590*/  FFMA R32, R32, UR9, -R3 ;  /* 0x0000000920207c23 */ /* 0x000fe40008000803 */
[----:B----4-:R-:W-:-:S03]  /*95a0*/  FADD R4, R6, R4 ;  /* 0x0000000406047221 */ /* 0x010fc60000000000 */
[----:B------:R-:W-:Y:S01]  /*95b0*/  MUFU.EX2 R8, R8 ;  /* 0x0000000800087308 */ /* 0x000fe20000000800 */
[----:B------:R-:W-:Y:S01]  /*95c0*/  FMUL R32, R32, 1.4426950216293334961 ;  /* 0x3fb8aa3b20207820 */ /* 0x000fe20000400000 */
[--C-:B------:R-:W-:Y:S01]  /*95d0*/  FFMA R33, R33, UR9, -R3.reuse ;  /* 0x0000000921217c23 */ /* 0x100fe20008000803 */
[--C-:B------:R-:W-:Y:S01]  /*95e0*/  FFMA R34, R34, UR9, -R3.reuse ;  /* 0x0000000922227c23 */ /* 0x100fe20008000803 */
[----:B------:R-:W-:-:S04]  /*95f0*/  FFMA R35, R35, UR9, -R3 ;  /* 0x0000000923237c23 */ /* 0x000fc80008000803 */
[----:B------:R-:W-:Y:S01]  /*9600*/  MUFU.EX2 R7, R7 ;  /* 0x0000000700077308 */ /* 0x000fe20000000800 */
[----:B------:R-:W-:-:S07]  /*9610*/  FMUL R33, R33, 1.4426950216293334961 ;  /* 0x3fb8aa3b21217820 */ /* 0x000fce0000400000 */
[----:B-1----:R-:W-:Y:S08]  /*9620*/  MUFU.EX2 R14, R32 ;  /* 0x00000020000e7308 */ /* 0x002ff00000000800 */
[----:B0-----:R-:W-:Y:S01]  /*9630*/  MUFU.EX2 R13, R33 ;  /* 0x00000021000d7308 */ /* 0x001fe20000000800 */
[--C-:B------:R-:W-:Y:S01]  /*9640*/  FFMA R36, R36, UR9, -R3.reuse ;  /* 0x0000000924247c23 */ /* 0x100fe20008000803 */
[--C-:B------:R-:W-:Y:S01]  /*9650*/  FFMA R37, R37, UR9, -R3.reuse ;  /* 0x0000000925257c23 */ /* 0x100fe20008000803 */
[----:B------:R-:W-:-:S02]  /*9660*/  FFMA R38, R38, UR9, -R3 ;  /* 0x0000000926267c23 */ /* 0x000fc40008000803 */
[----:B------:R-:W-:Y:S01]  /*9670*/  FMUL R36, R36, 1.4426950216293334961 ;  /* 0x3fb8aa3b24247820 */ /* 0x000fe20000400000 */
[----:B------:R-:W-:Y:S01]  /*9680*/  FMUL R37, R37, 1.4426950216293334961 ;  /* 0x3fb8aa3b25257820 */ /* 0x000fe20000400000 */
[--C-:B------:R-:W-:Y:S02]  /*9690*/  FFMA R39, R39, UR9, -R3.reuse ;  /* 0x0000000927277c23 */ /* 0x100fe40008000803 */
[----:B------:R-:W-:Y:S01]  /*96a0*/  MUFU.EX2 R81, R36 ;  /* 0x0000002400517308 */ /* 0x000fe20000000800 */
[----:B------:R-:W-:-:S07]  /*96b0*/  FFMA R40, R40, UR9, -R3 ;  /* 0x0000000928287c23 */ /* 0x000fce0008000803 */
[----:B------:R-:W-:Y:S01]  /*96c0*/  MUFU.EX2 R80, R37 ;  /* 0x0000002500507308 */ /* 0x000fe20000000800 */
[----:B------:R-:W-:Y:S01]  /*96d0*/  FMUL R40, R40, 1.4426950216293334961 ;  /* 0x3fb8aa3b28287820 */ /* 0x000fe20000400000 */
[--C-:B------:R-:W-:Y:S01]  /*96e0*/  FFMA R41, R41, UR9, -R3.reuse ;  /* 0x0000000929297c23 */ /* 0x100fe20008000803 */
[--C-:B------:R-:W-:Y:S01]  /*96f0*/  FFMA R42, R42, UR9, -R3.reuse ;  /* 0x000000092a2a7c23 */ /* 0x100fe20008000803 */
[----:B------:R-:W-:Y:S02]  /*9700*/  FFMA R43, R43, UR9, -R3 ;  /* 0x000000092b2b7c23 */ /* 0x000fe40008000803 */
[----:B------:R-:W-:-:S04]  /*9710*/  FMUL R41, R41, 1.4426950216293334961 ;  /* 0x3fb8aa3b29297820 */ /* 0x000fc80000400000 */
[----:B------:R-:W-:Y:S01]  /*9720*/  MUFU.EX2 R83, R41 ;  /* 0x0000002900537308 */ /* 0x000fe20000000800 */
[--C-:B------:R-:W-:Y:S01]  /*9730*/  FFMA R44, R44, UR9, -R3.reuse ;  /* 0x000000092c2c7c23 */ /* 0x100fe20008000803 */
[--C-:B------:R-:W-:Y:S01]  /*9740*/  FFMA R45, R45, UR9, -R3.reuse ;  /* 0x000000092d2d7c23 */ /* 0x100fe20008000803 */
[--C-:B------:R-:W-:Y:S02]  /*9750*/  FFMA R46, R46, UR9, -R3.reuse ;  /* 0x000000092e2e7c23 */ /* 0x100fe40008000803 */
[----:B------:R-:W-:Y:S01]  /*9760*/  FMUL R44, R44, 1.4426950216293334961 ;  /* 0x3fb8aa3b2c2c7820 */ /* 0x000fe20000400000 */
[--C-:B------:R-:W-:Y:S01]  /*9770*/  FFMA R47, R47, UR9, -R3.reuse ;  /* 0x000000092f2f7c23 */ /* 0x100fe20008000803 */
[----:B------:R-:W-:Y:S02]  /*9780*/  FMUL R45, R45, 1.4426950216293334961 ;  /* 0x3fb8aa3b2d2d7820 */ /* 0x000fe40000400000 */
[----:B------:R-:W-:Y:S08]  /*9790*/  MUFU.EX2 R69, R44 ;  /* 0x0000002c00457308 */ /* 0x000ff00000000800 */
[----:B------:R-:W-:Y:S01]  /*97a0*/  MUFU.EX2 R68, R45 ;  /* 0x0000002d00447308 */ /* 0x000fe20000000800 */
[--C-:B------:R-:W-:Y:S01]  /*97b0*/  FFMA R48, R48, UR9, -R3.reuse ;  /* 0x0000000930307c23 */ /* 0x100fe20008000803 */
[----:B------:R-:W-:-:S03]  /*97c0*/  FFMA R49, R49, UR9, -R3 ;  /* 0x0000000931317c23 */ /* 0x000fc60008000803 */
[----:B------:R-:W-:Y:S01]  /*97d0*/  FMUL R48, R48, 1.4426950216293334961 ;  /* 0x3fb8aa3b30307820 */ /* 0x000fe20000400000 */
[----:B------:R-:W-:Y:S01]  /*97e0*/  FMUL R49, R49, 1.4426950216293334961 ;  /* 0x3fb8aa3b31317820 */ /* 0x000fe20000400000 */
[--C-:B------:R-:W-:Y:S01]  /*97f0*/  FFMA R50, R50, UR9, -R3.reuse ;  /* 0x0000000932327c23 */ /* 0x100fe20008000803 */
[----:B------:R-:W-:-:S03]  /*9800*/  FFMA R51, R51, UR9, -R3 ;  /* 0x0000000933337c23 */ /* 0x000fc60008000803 */
[----:B------:R-:W-:Y:S01]  /*9810*/  MUFU.EX2 R48, R48 ;  /* 0x0000003000307308 */ /* 0x000fe20000000800 */
[--C-:B------:R-:W-:Y:S01]  /*9820*/  FFMA R52, R52, UR9, -R3.reuse ;  /* 0x0000000934347c23 */ /* 0x100fe20008000803 */
[----:B------:R-:W-:-:S06]  /*9830*/  FFMA R53, R53, UR9, -R3 ;  /* 0x0000000935357c23 */ /* 0x000fcc0008000803 */
[----:B------:R-:W-:Y:S01]  /*9840*/  MUFU.EX2 R49, R49 ;  /* 0x0000003100317308 */ /* 0x000fe20000000800 */
[----:B------:R-:W-:Y:S01]  /*9850*/  FMUL R52, R52, 1.4426950216293334961 ;  /* 0x3fb8aa3b34347820 */ /* 0x000fe20000400000 */
[----:B------:R-:W-:Y:S01]  /*9860*/  FMUL R53, R53, 1.4426950216293334961 ;  /* 0x3fb8aa3b35357820 */ /* 0x000fe20000400000 */
[--C-:B------:R-:W-:Y:S01]  /*9870*/  FFMA R54, R54, UR9, -R3.reuse ;  /* 0x0000000936367c23 */ /* 0x100fe20008000803 */
[----:B------:R-:W-:-:S04]  /*9880*/  FFMA R55, R55, UR9, -R3 ;  /* 0x0000000937377c23 */ /* 0x000fc80008000803 */
[----:B------:R-:W-:Y:S01]  /*9890*/  MUFU.EX2 R52, R52 ;  /* 0x0000003400347308 */ /* 0x000fe20000000800 */
[--C-:B------:R-:W-:Y:S01]  /*98a0*/  FFMA R56, R56, UR9, -R3.reuse ;  /* 0x0000000938387c23 */ /* 0x100fe20008000803 */
[----:B------:R-:W-:-:S06]  /*98b0*/  FFMA R57, R57, UR9, -R3 ;  /* 0x0000000939397c23 */ /* 0x000fcc0008000803 */
[----:B------:R-:W-:Y:S01]  /*98c0*/  MUFU.EX2 R53, R53 ;  /* 0x0000003500357308 */ /* 0x000fe20000000800 */
[----:B---3--:R0:W-:Y:S02]  /*98d0*/  STL [R1+0x784], R5 ;  /* 0x0007840501007387 */ /* 0x0081e40000100800 */
[----:B0-----:R-:W-:-:S06]  /*98e0*/  FMUL R5, R27, 1.4426950216293334961 ;  /* 0x3fb8aa3b1b057820 */ /* 0x001fcc0000400000 */
[----:B------:R-:W0:Y:S01]  /*98f0*/  MUFU.EX2 R5, R5 ;  /* 0x0000000500057308 */ /* 0x000e220000000800 */
[----:B--2---:R1:W-:Y:S04]  /*9900*/  STL [R1+0x814], R9 ;  /* 0x0008140901007387 */ /* 0x0043e80000100800 */
[----:B------:R-:W-:Y:S01]  /*9910*/  STL [R1+0x810], R15 ;  /* 0x0008100f01007387 */ /* 0x000fe20000100800 */
[C---:B0-----:R-:W-:Y:S01]  /*9920*/  F2FP.SATFINITE.E4M3.F32.PACK_AB_MERGE_C R6, R5.reuse, R6, RZ ;  /* 0x000000060506723e */ /* 0x041fe200048070ff */
[----:B------:R-:W-:Y:S01]  /*9930*/  FADD R4, R5, R4 ;  /* 0x0000000405047221 */ /* 0x000fe20000000000 */
[----:B------:R-:W-:-:S03]  /*9940*/  FMUL R5, R35, 1.4426950216293334961 ;  /* 0x3fb8aa3b23057820 */ /* 0x000fc60000400000 */
[----:B------:R0:W-:Y:S01]  /*9950*/  STL [R1+0x7f8], R6 ;  /* 0x0007f80601007387 */ /* 0x0001e20000100800 */
[----:B------:R-:W-:Y:S02]  /*9960*/  FADD R4, R9, R4 ;  /* 0x0000000409047221 */ /* 0x000fe40000000000 */
[----:B-1----:R-:W1:Y:S02]  /*9970*/  LDC R9, c[0x0][0x3d8] ;  /* 0x0000f600ff097b82 */ /* 0x002e640000000800 */
[----:B------:R-:W-:Y:S01]  /*9980*/  FADD R4, R15, R4 ;  /* 0x000000040f047221 */ /* 0x000fe20000000000 */
[----:B0-----:R-:W-:-:S03]  /*9990*/  FMUL R6, R34, 1.4426950216293334961 ;  /* 0x3fb8aa3b22067820 */ /* 0x001fc60000400000 */
[----:B------:R-:W-:Y:S01]  /*99a0*/  FADD R4, R8, R4 ;  /* 0x0000000408047221 */ /* 0x000fe20000000000 */
[----:B------:R-:W-:Y:S03]  /*99b0*/  MUFU.EX2 R5, R5 ;  /* 0x0000000500057308 */ /* 0x000fe60000000800 */
[----:B------:R-:W-:-:S05]  /*99c0*/  FADD R4, R7, R4 ;  /* 0x0000000407047221 */ /* 0x000fca0000000000 */
[----:B------:R-:W0:Y:S01]  /*99d0*/  MUFU.EX2 R6, R6 ;  /* 0x0000000600067308 */ /* 0x000e220000000800 */
[----:B------:R-:W-:-:S04]  /*99e0*/  FADD R4, R14, R4 ;  /* 0x000000040e047221 */ /* 0x000fc80000000000 */
[----:B------:R-:W-:Y:S01]  /*99f0*/  FADD R4, R13, R4 ;  /* 0x000000040d047221 */ /* 0x000fe20000000000 */
[----:B------:R-:W-:Y:S01]  /*9a00*/  F2FP.SATFINITE.E4M3.F32.PACK_AB_MERGE_C R8, R7, R8, RZ ;  /* 0x000000080708723e */ /* 0x000fe200048070ff */
[----:B------:R-:W-:Y:S01]  /*9a10*/  STL [R1+0x80c], R14 ;  /* 0x00080c0e01007387 */ /* 0x000fe20000100800 */
[----:B-1----:R-:W-:-:S03]  /*9a20*/  IMAD R7, R9, 0x55, RZ ;  /* 0x0000005509077824 */ /* 0x002fc600078e02ff */
[----:B------:R-:W-:Y:S01]  /*9a30*/  STL [R1+0x804], R13 ;  /* 0x0008040d01007387 */ /* 0x000fe20000100800 */
[----:B0-----:R-:W-:Y:S01]  /*9a40*/  FADD R4, R6, R4 ;  /* 0x0000000406047221 */ /* 0x001fe20000000000 */
[----:B------:R-:W-:Y:S02]  /*9a50*/  F2FP.SATFINITE.E4M3.F32.PACK_AB_MERGE_C R6, R5, R6, RZ ;  /* 0x000000060506723e */ /* 0x000fe400048070ff */
[----:B------:R0:W-:Y:S01]  /*9a60*/  STL [R1+0x7e4], R8 ;  /* 0x0007e40801007387 */ /* 0x0001e20000100800 */
[----:B------:R-:W-:Y:S01]  /*9a70*/  PRMT R34, RZ, 0x7610, R34 ;  /* 0x00007610ff227816 */ /* 0x000fe20000000022 */
[--C-:B------:R-:W-:Y:S01]  /*9a80*/  FFMA R58, R58, UR9, -R3.reuse ;  /* 0x000000093a3a7c23 */ /* 0x100fe20008000803 */
[----:B------:R-:W-:Y:S01]  /*9a90*/  FFMA R59, R59, UR9, -R3 ;  /* 0x000000093b3b7c23 */ /* 0x000fe20008000803 */
[----:B------:R1:W-:Y:S01]  /*9aa0*/  STL [R1+0x7e0], R6 ;  /* 0x0007e00601007387 */ /* 0x0003e20000100800 */
[----:B------:R-:W-:Y:S01]  /*9ab0*/  FADD R4, R5, R4 ;  /* 0x0000000405047221 */ /* 0x000fe20000000000 */
[----:B------:R-:W-:Y:S01]  /*9ac0*/  FMUL R5, R39, 1.4426950216293334961 ;  /* 0x3fb8aa3b27057820 */ /* 0x000fe20000400000 */
[----:B------:R-:W-:Y:S01]  /*9ad0*/  PRMT R17, RZ, 0x7610, R17 ;  /* 0x00007610ff117816 */ /* 0x000fe20000000011 */
[--C-:B------:R-:W-:Y:S01]  /*9ae0*/  FFMA R60, R60, UR9, -R3.reuse ;  /* 0x000000093c3c7c23 */ /* 0x100fe20008000803 */
[--C-:B------:R-:W-:Y:S01]  /*9af0*/  FFMA R61, R61, UR9, -R3.reuse ;  /* 0x000000093d3d7c23 */ /* 0x100fe20008000803 */
[----:B0-----:R-:W-:Y:S01]  /*9b00*/  IADD3 R8, P4, PT, R7, R70, RZ ;  /* 0x0000004607087210 */ /* 0x001fe20007f9e0ff */
[--C-:B------:R-:W-:Y:S01]  /*9b10*/  FFMA R62, R62, UR9, -R3.reuse ;  /* 0x000000093e3e7c23 */ /* 0x100fe20008000803 */
[--C-:B------:R-:W-:Y:S01]  /*9b20*/  FFMA R63, R63, UR9, -R3.reuse ;  /* 0x000000093f3f7c23 */ /* 0x100fe20008000803 */
[--C-:B------:R-:W-:Y:S01]  /*9b30*/  FFMA R64, R64, UR9, -R3.reuse ;  /* 0x0000000940407c23 */ /* 0x100fe20008000803 */
[----:B-1----:R-:W-:Y:S01]  /*9b40*/  FMUL R6, R38, 1.4426950216293334961 ;  /* 0x3fb8aa3b26067820 */ /* 0x002fe20000400000 */
[----:B------:R-:W-:Y:S01]  /*9b50*/  LEA.HI.X.SX32 R9, R7, R71, 0x1, P4 ;  /* 0x0000004707097211 */ /* 0x000fe200020f0eff */
[----:B------:R-:W-:Y:S01]  /*9b60*/  MUFU.EX2 R5, R5 ;  /* 0x0000000500057308 */ /* 0x000fe20000000800 */
[----:B------:R-:W-:Y:S01]  /*9b70*/  FFMA R65, R65, UR9, -R3 ;  /* 0x0000000941417c23 */ /* 0x000fe20008000803 */
[----:B------:R-:W-:Y:S01]  /*9b80*/  PRMT R111, RZ, 0x7610, R111 ;  /* 0x00007610ff6f7816 */ /* 0x000fe2000000006f */
[--C-:B------:R-:W-:Y:S01]  /*9b90*/  FFMA R66, R66, UR9, -R3.reuse ;  /* 0x0000000942427c23 */ /* 0x100fe20008000803 */
[----:B------:R-:W-:Y:S01]  /*9ba0*/  FFMA R67, R67, UR9, -R3 ;  /* 0x0000000943437c23 */ /* 0x000fe20008000803 */
[----:B------:R-:W-:Y:S01]  /*9bb0*/  PRMT R12, RZ, 0x7610, R12 ;  /* 0x00007610ff0c7816 */ /* 0x000fe2000000000c */
[----:B------:R-:W0:Y:S02]  /*9bc0*/  LDC R13, c[0x0][0x3d8] ;  /* 0x0000f600ff0d7b82 */ /* 0x000e240000000800 */
[----:B------:R-:W1:Y:S01]  /*9bd0*/  MUFU.EX2 R6, R6 ;  /* 0x0000000600067308 */ /* 0x000e620000000800 */
[----:B------:R2:W-:Y:S01]  /*9be0*/  STL.64 [R1+0x90], R8 ;  /* 0x0000900801007387 */ /* 0x0005e20000100a00 */
[----:B------:R-:W-:-:S03]  /*9bf0*/  FADD R4, R81, R4 ;  /* 0x0000000451047221 */ /* 0x000fc60000000000 */
[----:B------:R2:W3:Y:S01]  /*9c00*/  @P2 LDG.E.U8 R34, desc[UR30][R8.64] ;  /* 0x0000001e08222981 */ /* 0x0004e2000c1e1100 */
[----:B------:R-:W-:Y:S01]  /*9c10*/  FADD R4, R80, R4 ;  /* 0x0000000450047221 */ /* 0x000fe20000000000 */
[----:B------:R-:W-:Y:S01]  /*9c20*/  FMUL R7, R43, 1.4426950216293334961 ;  /* 0x3fb8aa3b2b077820 */ /* 0x000fe20000400000 */
[----:B------:R-:W-:Y:S01]  /*9c30*/  FMUL R41, R64, 1.4426950216293334961 ;  /* 0x3fb8aa3b40297820 */ /* 0x000fe20000400000 */
[----:B------:R-:W-:Y:S01]  /*9c40*/  FMUL R39, R65, 1.4426950216293334961 ;  /* 0x3fb8aa3b41277820 */ /* 0x000fe20000400000 */
[----:B------:R-:W4:Y:S01]  /*9c50*/  @P2 LDG.E.U8 R111, desc[UR30][R120.64] ;  /* 0x0000001e786f2981 */ /* 0x000f22000c1e1100 */
[----:B--2---:R-:W2:Y:S01]  /*9c60*/  MUFU.EX2 R9, R40 ;  /* 0x0000002800097308 */ /* 0x004ea20000000800 */
[----:B------:R-:W-:Y:S01]  /*9c70*/  FMUL R8, R42, 1.4426950216293334961 ;  /* 0x3fb8aa3b2a087820 */ /* 0x000fe20000400000 */
[----:B-1----:R-:W-:-:S06]  /*9c80*/  FADD R4, R6, R4 ;  /* 0x0000000406047221 */ /* 0x002fcc0000000000 */
[----:B------:R-:W1:Y:S01]  /*9c90*/  MUFU.EX2 R8, R8 ;  /* 0x0000000800087308 */ /* 0x000e620000000800 */
[C---:B------:R-:W-:Y:S01]  /*9ca0*/  FADD R4, R5.reuse, R4 ;  /* 0x0000000405047221 */ /* 0x040fe20000000000 */
[----:B------:R-:W-:-:S06]  /*9cb0*/  F2FP.SATFINITE.E4M3.F32.PACK_AB_MERGE_C R82, R5, R6, RZ ;  /* 0x000000060552723e */ /* 0x000fcc00048070ff */
[----:B------:R-:W0:Y:S01]  /*9cc0*/  MUFU.EX2 R7, R7 ;  /* 0x0000000700077308 */ /* 0x000e220000000800 */
[----:B--2---:R-:W-:Y:S01]  /*9cd0*/  FADD R4, R9, R4 ;  /* 0x0000000409047221 */ /* 0x004fe20000000000 */
[----:B------:R-:W-:Y:S01]  /*9ce0*/  FMUL R6, R46, 1.4426950216293334961 ;  /* 0x3fb8aa3b2e067820 */ /* 0x000fe20000400000 */
[----:B------:R-:W-:Y:S02]  /*9cf0*/  FMUL R5, R47, 1.4426950216293334961 ;  /* 0x3fb8aa3b2f057820 */ /* 0x000fe40000400000 */
[----:B------:R-:W-:-:S03]  /*9d00*/  FADD R4, R83, R4 ;  /* 0x0000000453047221 */ /* 0x000fc60000000000 */
[----:B------:R-:W2:Y:S01]  /*9d10*/  MUFU.EX2 R6, R6 ;  /* 0x0000000600067308 */ /* 0x000ea20000000800 */
[----:B-1----:R-:W-:Y:S01]  /*9d20*/  FADD R4, R8, R4 ;  /* 0x0000000408047221 */ /* 0x002fe20000000000 */
[----:B------:R1:W-:Y:S06]  /*9d30*/  STL [R1+0x7f4], R9 ;  /* 0x0007f40901007387 */ /* 0x0003ec0000100800 */
[----:B------:R-:W2:Y:S01]  /*9d40*/  MUFU.EX2 R5, R5 ;  /* 0x0000000500057308 */ /* 0x000ea20000000800 */
[----:B0-----:R-:W-:Y:S01]  /*9d50*/  FADD R4, R7, R4 ;  /* 0x0000000407047221 */ /* 0x001fe20000000000 */
[----:B-1----:R-:W0:Y:S03]  /*9d60*/  LDC R9, c[0x0][0x3d8] ;  /* 0x0000f600ff097b82 */ /* 0x002e260000000800 */
[----:B------:R-:W-:-:S04]  /*9d70*/  FADD R4, R69, R4 ;  /* 0x0000000445047221 */ /* 0x000fc80000000000 */
[----:B------:R-:W-:-:S04]  /*9d80*/  FADD R4, R68, R4 ;  /* 0x0000000444047221 */ /* 0x000fc80000000000 */
[----:B--2---:R-:W-:Y:S01]  /*9d90*/  FADD R4, R6, R4 ;  /* 0x0000000406047221 */ /* 0x004fe20000000000 */
[C---:B------:R-:W-:Y:S01]  /*9da0*/  F2FP.SATFINITE.E4M3.F32.PACK_AB_MERGE_C R45, R5.reuse, R6, RZ ;  /* 0x00000006052d723e */ /* 0x040fe200048070ff */
[----:B------:R-:W-:Y:S02]  /*9db0*/  FMUL R6, R50, 1.4426950216293334961 ;  /* 0x3fb8aa3b32067820 */ /* 0x000fe40000400000 */
[----:B------:R-:W-:Y:S01]  /*9dc0*/  FADD R4, R5, R4 ;  /* 0x0000000405047221 */ /* 0x000fe20000000000 */
[----:B------:R-:W-:Y:S01]  /*9dd0*/  FMUL R5, R51, 1.4426950216293334961 ;  /* 0x3fb8aa3b33057820 */ /* 0x000fe20000400000 */
[----:B------:R-:W-:Y:S02]  /*9de0*/  F2FP.SATFINITE.E4M3.F32.PACK_AB_MERGE_C R44, R7, R8, RZ ;  /* 0x00000008072c723e */ /* 0x000fe400048070ff */
[----:B------:R-:W1:Y:S01]  /*9df0*/  MUFU.EX2 R6, R6 ;  /* 0x0000000600067308 */ /* 0x000e620000000800 */
[----:B0-----:R-:W-:-:S07]  /*9e00*/  IMAD R7, R9, 0x5d, RZ ;  /* 0x0000005d09077824 */ /* 0x001fce00078e02ff */
[----:B------:R-:W0:Y:S01]  /*9e10*/  MUFU.EX2 R5, R5 ;  /* 0x0000000500057308 */ /* 0x000e220000000800 */
[C---:B------:R-:W-:Y:S01]  /*9e20*/  IADD3 R14, P4, PT, R7.reuse, R70, RZ ;  /* 0x00000046070e7210 */ /* 0x040fe20007f9e0ff */
[----:B------:R-:W-:Y:S01]  /*9e30*/  FADD R4, R48, R4 ;  /* 0x0000000430047221 */ /* 0x000fe20000000000 */
[----:B------:R-:W-:Y:S01]  /*9e40*/  FMUL R8, R54, 1.4426950216293334961 ;  /* 0x3fb8aa3b36087820 */ /* 0x000fe20000400000 */
[----:B------:R-:W2:Y:S01]  /*9e50*/  LDC R9, c[0x0][0x3d8] ;  /* 0x0000f600ff097b82 */ /* 0x000ea20000000800 */
[----:B------:R-:W-:Y:S01]  /*9e60*/  LEA.HI.X.SX32 R15, R7, R71, 0x1, P4 ;  /* 0x00000047070f7211 */ /* 0x000fe200020f0eff */
[----:B------:R-:W-:Y:S01]  /*9e70*/  FADD R4, R49, R4 ;  /* 0x0000000431047221 */ /* 0x000fe20000000000 */
[----:B------:R-:W-:Y:S02]  /*9e80*/  FMUL R7, R55, 1.4426950216293334961 ;  /* 0x3fb8aa3b37077820 */ /* 0x000fe40000400000 */
[----:B------:R-:W0:Y:S01]  /*9e90*/  MUFU.EX2 R8, R8 ;  /* 0x0000000800087308 */ /* 0x000e220000000800 */
[----:B-1----:R-:W-:Y:S01]  /*9ea0*/  FADD R4, R6, R4 ;  /* 0x0000000406047221 */ /* 0x002fe20000000000 */
[----:B------:R-:W-:Y:S01]  /*9eb0*/  FMUL R47, R56, 1.4426950216293334961 ;  /* 0x3fb8aa3b382f7820 */ /* 0x000fe20000400000 */
[----:B------:R-:W-:Y:S01]  /*9ec0*/  FMUL R46, R57, 1.4426950216293334961 ;  /* 0x3fb8aa3b392e7820 */ /* 0x000fe20000400000 */
[----:B------:R-:W-:Y:S01]  /*9ed0*/  FMUL R43, R60, 1.4426950216293334961 ;  /* 0x3fb8aa3b3c2b7820 */ /* 0x000fe20000400000 */
[----:B------:R1:W3:Y:S03]  /*9ee0*/  @P2 LDG.E.U8 R17, desc[UR30][R14.64] ;  /* 0x0000001e0e112981 */ /* 0x0002e6000c1e1100 */
[----:B------:R-:W1:Y:S01]  /*9ef0*/  MUFU.EX2 R7, R7 ;  /* 0x0000000700077308 */ /* 0x000e620000000800 */
[C---:B0-----:R-:W-:Y:S01]  /*9f00*/  FADD R4, R5.reuse, R4 ;  /* 0x0000000405047221 */ /* 0x041fe20000000000 */
[----:B------:R-:W-:Y:S01]  /*9f10*/  F2FP.SATFINITE.E4M3.F32.PACK_AB_MERGE_C R40, R5, R6, RZ ;  /* 0x000000060528723e */ /* 0x000fe200048070ff */
[----:B------:R-:W-:-:S02]  /*9f20*/  FMUL R6, R58, 1.4426950216293334961 ;  /* 0x3fb8aa3b3a067820 */ /* 0x000fc40000400000 */
[----:B------:R-:W-:-:S03]  /*9f30*/  FADD R4, R52, R4 ;  /* 0x0000000434047221 */ /* 0x000fc60000000000 */
[----:B------:R-:W0:Y:S01]  /*9f40*/  MUFU.EX2 R47, R47 ;  /* 0x0000002f002f7308 */ /* 0x000e220000000800 */
[----:B------:R-:W-:Y:S01]  /*9f50*/  FADD R4, R53, R4 ;  /* 0x0000000435047221 */ /* 0x000fe20000000000 */
[----:B------:R-:W-:-:S06]  /*9f60*/  FMUL R5, R59, 1.4426950216293334961 ;  /* 0x3fb8aa3b3b057820 */ /* 0x000fcc0000400000 */
[----:B------:R-:W0:Y:S01]  /*9f70*/  MUFU.EX2 R46, R46 ;  /* 0x0000002e002e7308 */ /* 0x000e220000000800 */
[----:B------:R-:W-:-:S07]  /*9f80*/  FADD R4, R8, R4 ;  /* 0x0000000408047221 */ /* 0x000fce0000000000 */
[----:B------:R-:W0:Y:S01]  /*9f90*/  MUFU.EX2 R6, R6 ;  /* 0x0000000600067308 */ /* 0x000e220000000800 */
[C---:B-1----:R-:W-:Y:S01]  /*9fa0*/  FADD R4, R7.reuse, R4 ;  /* 0x0000000407047221 */ /* 0x042fe20000000000 */
[----:B------:R-:W-:Y:S01]  /*9fb0*/  F2FP.SATFINITE.E4M3.F32.PACK_AB_MERGE_C R38, R7, R8, RZ ;  /* 0x000000080726723e */ /* 0x000fe200048070ff */
[----:B--2---:R-:W-:-:S05]  /*9fc0*/  IMAD R7, R9, 0x65, RZ ;  /* 0x0000006509077824 */ /* 0x004fca00078e02ff */
[----:B------:R-:W1:Y:S01]  /*9fd0*/  MUFU.EX2 R5, R5 ;  /* 0x0000000500057308 */ /* 0x000e620000000800 */
[----:B0-----:R-:W-:Y:S01]  /*9fe0*/  FADD R4, R47, R4 ;  /* 0x000000042f047221 */ /* 0x001fe20000000000 */
[----:B------:R0:W-:Y:S01]  /*9ff0*/  STL.64 [R1+0x88], R14 ;  /* 0x0000880e01007387 */ /* 0x0001e20000100a00 */
[----:B------:R-:W-:Y:S02]  /*a000*/  FMUL R42, R61, 1.4426950216293334961 ;  /* 0x3fb8aa3b3d2a7820 */ /* 0x000fe40000400000 */
[----:B------:R-:W-:-:S03]  /*a010*/  FADD R4, R46, R4 ;  /* 0x000000042e047221 */ /* 0x000fc60000000000 */
[----:B------:R-:W2:Y:S01]  /*a020*/  MUFU.EX2 R43, R43 ;  /* 0x0000002b002b7308 */ /* 0x000ea20000000800 */
[----:B------:R-:W-:Y:S01]  /*a030*/  FADD R4, R6, R4 ;  /* 0x0000000406047221 */ /* 0x000fe20000000000 */
[----:B0-----:R-:W-:-:S04]  /*a040*/  IADD3 R14, P4, PT, R7, R70, RZ ;  /* 0x00000046070e7210 */ /* 0x001fc80007f9e0ff */
[----:B------:R-:W-:Y:S01]  /*a050*/  LEA.HI.X.SX32 R15, R7, R71, 0x1, P4 ;  /* 0x00000047070f7211 */ /* 0x000fe200020f0eff */
[----:B------:R-:W-:Y:S01]  /*a060*/  FMUL R7, R62, 1.4426950216293334961 ;  /* 0x3fb8aa3b3e077820 */ /* 0x000fe20000400000 */
[C---:B-1----:R-:W-:Y:S01]  /*a070*/  F2FP.SATFINITE.E4M3.F32.PACK_AB_MERGE_C R37, R5.reuse, R6, RZ ;  /* 0x000000060525723e */ /* 0x042fe200048070ff */
[----:B------:R-:W-:Y:S01]  /*a080*/  FADD R4, R5, R4 ;  /* 0x0000000405047221 */ /* 0x000fe20000000000 */
[----:B------:R-:W0:Y:S01]  /*a090*/  MUFU.EX2 R42, R42 ;  /* 0x0000002a002a7308 */ /* 0x000e220000000800 */
[----:B------:R-:W-:Y:S01]  /*a0a0*/  FMUL R5, R63, 1.4426950216293334961 ;  /* 0x3fb8aa3b3f057820 */ /* 0x000fe20000400000 */
[----:B------:R-:W1:Y:S01]  /*a0b0*/  S2R R120, SR_TID.X ;  /* 0x0000000000787919 */ /* 0x000e620000002100 */
[----:B------:R-:W-:Y:S01]  /*a0c0*/  FMUL R67, R67, 1.4426950216293334961 ;  /* 0x3fb8aa3b43437820 */ /* 0x000fe20000400000 */
[----:B------:R0:W3:Y:S04]  /*a0d0*/  @P2 LDG.E.U8 R12, desc[UR30][R14.64] ;  /* 0x0000001e0e0c2981 */ /* 0x0000e8000c1e1100 */
[----:B------:R-:W0:Y:S01]  /*a0e0*/  MUFU.EX2 R7, R7 ;  /* 0x0000000700077308 */ /* 0x000e220000000800 */
[----:B--2---:R-:W-:-:S07]  /*a0f0*/  FADD R4, R43, R4 ;  /* 0x000000042b047221 */ /* 0x004fce0000000000 */
[----:B------:R-:W2:Y:S01]  /*a100*/  MUFU.EX2 R5, R5 ;  /* 0x0000000500057308 */ /* 0x000ea20000000800 */
[----:B------:R-:W-:Y:S01]  /*a110*/  FMUL R6, R66, 1.4426950216293334961 ;  /* 0x3fb8aa3b42067820 */ /* 0x000fe20000400000 */
[----:B0-----:R-:W-:-:S06]  /*a120*/  FADD R4, R42, R4 ;  /* 0x000000042a047221 */ /* 0x001fcc0000000000 */
[----:B------:R-:W0:Y:S01]  /*a130*/  MUFU.EX2 R41, R41 ;  /* 0x0000002900297308 */ /* 0x000e220000000800 */
[----:B------:R-:W-:-:S07]  /*a140*/  FADD R4, R7, R4 ;  /* 0x0000000407047221 */ /* 0x000fce0000000000 */
[----:B------:R-:W1:Y:S01]  /*a150*/  MUFU.EX2 R39, R39 ;  /* 0x0000002700277308 */ /* 0x000e620000000800 */
[C---:B--2---:R-:W-:Y:S01]  /*a160*/  F2FP.SATFINITE.E4M3.F32.PACK_AB_MERGE_C R36, R5.reuse, R7, RZ ;  /* 0x000000070524723e */ /* 0x044fe200048070ff */
[----:B------:R-:W-:Y:S01]  /*a170*/  FADD R4, R5, R4 ;  /* 0x0000000405047221 */ /* 0x000fe20000000000 */
[----:B------:R-:W2:Y:S05]  /*a180*/  LDC R7, c[0x0][0x3d8] ;  /* 0x0000f600ff077b82 */ /* 0x000eaa0000000800 */
[----:B------:R-:W1:Y:S01]  /*a190*/  MUFU.EX2 R6, R6 ;  /* 0x0000000600067308 */ /* 0x000e620000000800 */
[----:B0-----:R-:W-:-:S07]  /*a1a0*/  FADD R4, R41, R4 ;  /* 0x0000000429047221 */ /* 0x001fce0000000000 */
[----:B------:R-:W0:Y:S01]  /*a1b0*/  MUFU.EX2 R5, R67 ;  /* 0x0000004300057308 */ /* 0x000e220000000800 */
[----:B-1----:R-:W-:-:S04]  /*a1c0*/  FADD R4, R39, R4 ;  /* 0x0000000427047221 */ /* 0x002fc80000000000 */
[----:B------:R-:W-:Y:S01]  /*a1d0*/  FADD R4, R6, R4 ;  /* 0x0000000406047221 */ /* 0x000fe20000000000 */
[----:B------:R-:W-:Y:S02]  /*a1e0*/  LOP3.LUT R59, R120, 0x7f, RZ, 0xc0, !PT ;  /* 0x0000007f783b7812 */ /* 0x000fe400078ec0ff */
[C---:B0-----:R-:W-:Y:S01]  /*a1f0*/  F2FP.SATFINITE.E4M3.F32.PACK_AB_MERGE_C R35, R5.reuse, R6, RZ ;  /* 0x000000060523723e */ /* 0x041fe200048070ff */
[----:B------:R-:W-:Y:S02]  /*a200*/  FADD R9, R5, R4 ;  /* 0x0000000405097221 */ /* 0x000fe40000000000 */
[----:B------:R-:W0:Y:S01]  /*a210*/  LDC R5, c[0x0][0x3d8] ;  /* 0x0000f600ff057b82 */ /* 0x000e220000000800 */
[----:B--2---:R-:W-:Y:S01]  /*a220*/  IMAD R4, R7, 0x6d, RZ ;  /* 0x0000006d07047824 */ /* 0x004fe200078e02ff */
[----:B------:R1:W-:Y:S04]  /*a230*/  STS.U8 [R59+UR13], R2 ;  /* 0x000000023b007988 */ /* 0x0003e8000800000d */
[----:B------:R-:W-:-:S02]  /*a240*/  IADD3 R100, P4, PT, R4, R70, RZ ;  /* 0x0000004604647210 */ /* 0x000fc40007f9e0ff */
[----:B------:R-:W2:Y:S02]  /*a250*/  LDC R7, c[0x0][0x3d8] ;  /* 0x0000f600ff077b82 */ /* 0x000ea40000000800 */
[----:B------:R-:W-:-:S06]  /*a260*/  LEA.HI.X.SX32 R101, R4, R71, 0x1, P4 ;  /* 0x0000004704657211 */ /* 0x000fcc00020f0eff */
[----:B-1----:R-:W1:Y:S08]  /*a270*/  LDC R2, c[0x0][0x3d8] ;  /* 0x0000f600ff027b82 */ /* 0x002e700000000800 */
[----:B------:R-:W2:Y:S01]  /*a280*/  LDC R4, c[0x0][0x3d8] ;  /* 0x0000f600ff047b82 */ /* 0x000ea20000000800 */
[----:B------:R0:W-:Y:S02]  /*a290*/  STS.U8 [R59+UR13+0x400], R0 ;  /* 0x000400003b007988 */ /* 0x0001e4000800000d */
[----:B0-----:R-:W-:-:S05]  /*a2a0*/  IMAD R0, R5, 0x75, RZ ;  /* 0x0000007505007824 */ /* 0x001fca00078e02ff */
[----:B------:R-:W0:Y:S01]  /*a2b0*/  LDC R5, c[0x0][0x3d8] ;  /* 0x0000f600ff057b82 */ /* 0x000e220000000800 */
[----:B------:R-:W-:Y:S01]  /*a2c0*/  IADD3 R94, P4, PT, R0, R70, RZ ;  /* 0x00000046005e7210 */ /* 0x000fe20007f9e0ff */
[----:B-1----:R-:W-:-:S03]  /*a2d0*/  IMAD R2, R2, 0x7d, RZ ;  /* 0x0000007d02027824 */ /* 0x002fc600078e02ff */
[-C--:B------:R-:W-:Y:S02]  /*a2e0*/  LEA.HI.X.SX32 R95, R0, R71.reuse, 0x1, P4 ;  /* 0x00000047005f7211 */ /* 0x080fe400020f0eff */
[-C--:B------:R-:W-:Y:S01]  /*a2f0*/  IADD3 R78, P4, PT, R2, R70.reuse, RZ ;  /* 0x00000046024e7210 */ /* 0x080fe20007f9e0ff */
[----:B--2---:R-:W-:Y:S01]  /*a300*/  IMAD R4, R4, 0x6, RZ ;  /* 0x0000000604047824 */ /* 0x004fe200078e02ff */
[----:B------:R1:W-:Y:S02]  /*a310*/  STL.64 [R1+0x80], R14 ;  /* 0x0000800e01007387 */ /* 0x0003e40000100a00 */
[-C--:B------:R-:W-:Y:S02]  /*a320*/  LEA.HI.X.SX32 R79, R2, R71.reuse, 0x1, P4 ;  /* 0x00000047024f7211 */ /* 0x080fe400020f0eff */
[----:B------:R-:W-:Y:S01]  /*a330*/  PRMT R6, RZ, 0x7610, R6 ;  /* 0x00007610ff067816 */ /* 0x000fe20000000006 */
[----:B------:R2:W-:Y:S01]  /*a340*/  STL [R1+0x7d4], R9 ;  /* 0x0007d40901007387 */ /* 0x0005e20000100800 */
[C---:B-1----:R-:W-:Y:S01]  /*a350*/  IADD3 R14, P4, PT, R4.reuse, R70, RZ ;  /* 0x00000046040e7210 */ /* 0x042fe20007f9e0ff */
[----:B--2---:R-:W1:Y:S03]  /*a360*/  LDC R9, c[0x0][0x3d8] ;  /* 0x0000f600ff097b82 */ /* 0x004e660000000800 */
[----:B------:R-:W-:Y:S01]  /*a370*/  LEA.HI.X.SX32 R15, R4, R71, 0x1, P4 ;  /* 0x00000047040f7211 */ /* 0x000fe200020f0eff */
[----:B0-----:R-:W-:-:S04]  /*a380*/  IMAD R4, R5, 0xe, RZ ;  /* 0x0000000e05047824 */ /* 0x001fc800078e02ff */
[----:B------:R0:W-:Y:S04]  /*a390*/  STL.64 [R1+0x78], R14 ;  /* 0x0000780e01007387 */ /* 0x0001e80000100a00 */
[----:B------:R0:W2:Y:S02]  /*a3a0*/  @P2 LDG.E.U8 R6, desc[UR30][R14.64] ;  /* 0x0000001e0e062981 */ /* 0x0000a4000c1e1100 */
[----:B0-----:R-:W-:-:S04]  /*a3b0*/  IADD3 R14, P4, PT, R4, R70, RZ ;  /* 0x00000046040e7210 */ /* 0x001fc80007f9e0ff */
[----:B------:R-:W-:Y:S01]  /*a3c0*/  LEA.HI.X.SX32 R15, R4, R71, 0x1, P4 ;  /* 0x00000047040f7211 */ /* 0x000fe200020f0eff */
[----:B------:R-:W-:Y:S02]  /*a3d0*/  IMAD R4, R7, 0x16, RZ ;  /* 0x0000001607047824 */ /* 0x000fe400078e02ff */
[----:B------:R-:W0:Y:S03]  /*a3e0*/  LDC R7, c[0x0][0x3d8] ;  /* 0x0000f600ff077b82 */ /* 0x000e260000000800 */
[----:B------:R-:W-:-:S04]  /*a3f0*/  IADD3 R50, P4, PT, R4, R70, RZ ;  /* 0x0000004604327210 */ /* 0x000fc80007f9e0ff */
[----:B------:R-:W-:Y:S02]  /*a400*/  LEA.HI.X.SX32 R51, R4, R71, 0x1, P4 ;  /* 0x0000004704337211 */ /* 0x000fe400020f0eff */
[----:B------:R-:W-:Y:S01]  /*a410*/  PRMT R4, RZ, 0x7610, R4 ;  /* 0x00007610ff047816 */ /* 0x000fe20000000004 */
[----:B------:R-:W-:Y:S04]  /*a420*/  STL.64 [R1+0x68], R14 ;  /* 0x0000680e01007387 */ /* 0x000fe80000100a00 */
[----:B------:R0:W-:Y:S04]  /*a430*/  STL.64 [R1+0x58], R50 ;  /* 0x0000583201007387 */ /* 0x0001e80000100a00 */
[----:B------:R0:W2:Y:S02]  /*a440*/  @P2 LDG.E.U8 R4, desc[UR30][R50.64] ;  /* 0x0000001e32042981 */ /* 0x0000a4000c1e1100 */
[----:B0-----:R-:W-:-:S05]  /*a450*/  IMAD R7, R7, 0x1e, RZ ;  /* 0x0000001e07077824 */ /* 0x001fca00078e02ff */
[----:B------:R-:W-:-:S04]  /*a460*/  IADD3 R50, P4, PT, R7, R70, RZ ;  /* 0x0000004607327210 */ /* 0x000fc80007f9e0ff */
[----:B------:R-:W-:Y:S01]  /*a470*/  LEA.HI.X.SX32 R51, R7, R71, 0x1, P4 ;  /* 0x0000004707337211 */ /* 0x000fe200020f0eff */
[----:B-1----:R-:W-:Y:S02]  /*a480*/  IMAD R7, R9, 0x26, RZ ;  /* 0x0000002609077824 */ /* 0x002fe400078e02ff */
[----:B------:R-:W0:Y:S01]  /*a490*/  LDC R9, c[0x0][0x3d8] ;  /* 0x0000f600ff097b82 */ /* 0x000e220000000800 */
[----:B------:R-:W-:Y:S01]  /*a4a0*/  PRMT R8, RZ, 0x7610, R8 ;  /* 0x00007610ff087816 */ /* 0x000fe20000000008 */
[----:B------:R1:W-:Y:S05]  /*a4b0*/  STL.64 [R1+0x48], R50 ;  /* 0x0000483201007387 */ /* 0x0003ea0000100a00 */
[----:B------:R1:W2:Y:S02]  /*a4c0*/  @P2 LDG.E.U8 R8, desc[UR30][R50.64] ;  /* 0x0000001e32082981 */ /* 0x0002a4000c1e1100 */
[----:B-1----:R-:W-:-:S04]  /*a4d0*/  IADD3 R50, P4, PT, R7, R70, RZ ;  /* 0x0000004607327210 */ /* 0x002fc80007f9e0ff */
[----:B------:R-:W-:Y:S02]  /*a4e0*/  LEA.HI.X.SX32 R51, R7, R71, 0x1, P4 ;  /* 0x0000004707337211 */ /* 0x000fe400020f0eff */
[----:B------:R-:W-:Y:S01]  /*a4f0*/  PRMT R7, RZ, 0x7610, R7 ;  /* 0x00007610ff077816 */ /* 0x000fe20000000007 */
[----:B0-----:R-:W-:Y:S02]  /*a500*/  IMAD R9, R9, 0x2e, RZ ;  /* 0x0000002e09097824 */ /* 0x001fe400078e02ff */
[----:B------:R0:W-:Y:S04]  /*a510*/  STL.64 [R1+0x38], R50 ;  /* 0x0000383201007387 */ /* 0x0001e80000100a00 */
[----:B------:R0:W2:Y:S02]  /*a520*/  @P2 LDG.E.U8 R7, desc[UR30][R50.64] ;  /* 0x0000001e32072981 */ /* 0x0000a4000c1e1100 */
[----:B0-----:R-:W-:-:S04]  /*a530*/  IADD3 R50, P4, PT, R9, R70, RZ ;  /* 0x0000004609327210 */ /* 0x001fc80007f9e0ff */
[----:B------:R-:W-:Y:S01]  /*a540*/  LEA.HI.X.SX32 R51, R9, R71, 0x1, P4 ;  /* 0x0000004709337211 */ /* 0x000fe200020f0eff */
[----:B------:R-:W-:Y:S02]  /*a550*/  IMAD R9, R13, 0x36, RZ ;  /* 0x000000360d097824 */ /* 0x000fe400078e02ff */
        /* <DEDUP_REMOVED lines=11> */
[----:B------:R-:W-:-:S05]  /*a610*/  LEA.HI.X.SX32 R51, R13, R71, 0x1, P4 ;  /* 0x000000470d337211 */ /* 0x000fca00020f0eff */
[----:B------:R-:W-:Y:S04]  /*a620*/  STL.64 [R1], R50 ;  /* 0x0000003201007387 */ /* 0x000fe80000100a00 */
[----:B------:R-:W2:Y:S04]  /*a630*/  LDL.LU R58, [R1+0x1c] ;  /* 0x00001c00013a7983 */ /* 0x000ea80000300800 */
[----:B------:R-:W3:Y:S04]  /*a640*/  LDL.LU R55, [R1+0xc] ;  /* 0x00000c0001377983 */ /* 0x000ee80000300800 */
[----:B------:R-:W3:Y:S01]  /*a650*/  LDL.LU R23, [R1+0x8] ;  /* 0x0000080001177983 */ /* 0x000ee20000300800 */
[----:B------:R-:W-:-:S03]  /*a660*/  PRMT R5, RZ, 0x7610, R5 ;  /* 0x00007610ff057816 */ /* 0x000fc60000000005 */
        /* <DEDUP_REMOVED lines=10> */
[----:B------:R0:W3:Y:S04]  /*a710*/  @P2 LDG.E.U8 R5, desc[UR30][R14.64] ;  /* 0x0000001e0e052981 */ /* 0x0000e8000c1e1100 */
[----:B------:R-:W-:Y:S04]  /*a720*/  STS.U8 [R59+UR13+0x2c00], R89 ;  /* 0x002c00593b007988 */ /* 0x000fe8000800000d */
[----:B------:R-:W-:Y:S01]  /*a730*/  STS.U8 [R59+UR13+0x3000], R88 ;  /* 0x003000583b007988 */ /* 0x000fe2000800000d */
[----:B0-----:R-:W-:Y:S01]  /*a740*/  LOP3.LUT R15, R120, 0x10, RZ, 0x3c, !PT ;  /* 0x00000010780f7812 */ /* 0x001fe200078e3cff */
[----:B------:R-:W0:Y:S02]  /*a750*/  LDC R14, c[0x0][0x3d8] ;  /* 0x0000f600ff0e7b82 */ /* 0x000e240000000800 */
[----:B------:R-:W-:Y:S04]  /*a760*/  STS.U8 [R59+UR13+0x3400], R87 ;  /* 0x003400573b007988 */ /* 0x000fe8000800000d */
[----:B------:R-:W-:Y:S04]  /*a770*/  STS.U8 [R59+UR13+0x3800], R91 ;  /* 0x0038005b3b007988 */ /* 0x000fe8000800000d */
[----:B------:R1:W-:Y:S04]  /*a780*/  STS.U8 [R59+UR13+0x3c00], R90 ;  /* 0x003c005a3b007988 */ /* 0x0003e8000800000d */
        /* <DEDUP_REMOVED lines=12> */
[----:B------:R-:W3:Y:S04]  /*a850*/  LDL.LU R21, [R1+0x20] ;  /* 0x0000200001157983 */ /* 0x000ee80000300800 */
[----:B------:R-:W-:Y:S04]  /*a860*/  STS.U8 [R15+UR13+0x2c80], R107 ;  /* 0x002c806b0f007988 */ /* 0x000fe8000800000d */
[----:B------:R-:W3:Y:S04]  /*a870*/  LDL.LU R56, [R1+0x30] ;  /* 0x0000300001387983 */ /* 0x000ee80000300800 */
[----:B------:R-:W-:Y:S04]  /*a880*/  STS.U8 [R15+UR13+0x3080], R106 ;  /* 0x0030806a0f007988 */ /* 0x000fe8000800000d */
[----:B----4-:R-:W-:Y:S04]  /*a890*/  STS.U8 [R15+UR13+0x3480], R111 ;  /* 0x0034806f0f007988 */ /* 0x010fe8000800000d */
[----:B------:R-:W-:Y:S04]  /*a8a0*/  STS.U8 [R15+UR13+0x3880], R110 ;  /* 0x0038806e0f007988 */ /* 0x000fe8000800000d */
[----:B------:R4:W-:Y:S04]  /*a8b0*/  STS.U8 [R15+UR13+0x3c80], R109 ;  /* 0x003c806d0f007988 */ /* 0x0009e8000800000d */
[----:B------:R-:W-:Y:S04]  /*a8c0*/  STS.U8 [R57+UR13+0x100], R114 ;  /* 0x0001007239007988 */ /* 0x000fe8000800000d */
[----:B------:R-:W-:Y:S01]  /*a8d0*/  STS.U8 [R57+UR13+0x500], R113 ;  /* 0x0005007139007988 */ /* 0x000fe2000800000d */
[----:B------:R-:W-:Y:S01]  /*a8e0*/  PRMT R26, RZ, 0x7610, R26 ;  /* 0x00007610ff1a7816 */ /* 0x000fe2000000001a */
[----:B0-----:R-:W-:Y:S01]  /*a8f0*/  IMAD R13, R14, 0x46, RZ ;  /* 0x000000460e0d7824 */ /* 0x001fe200078e02ff */
[----:B-1----:R-:W-:Y:S01]  /*a900*/  LOP3.LUT R59, R59, 0x30, RZ, 0x3c, !PT ;  /* 0x000000303b3b7812 */ /* 0x002fe200078e3cff */
[----:B------:R-:W-:Y:S01]  /*a910*/  STS.U8 [R57+UR13+0x900], R112 ;  /* 0x0009007039007988 */ /* 0x000fe2000800000d */
[----:B------:R-:W0:Y:S03]  /*a920*/  LDC R14, c[0x0][0x3d8] ;  /* 0x0000f600ff0e7b82 */ /* 0x000e260000000800 */
[----:B------:R-:W-:Y:S04]  /*a930*/  STS.U8 [R57+UR13+0xd00], R117 ;  /* 0x000d007539007988 */ /* 0x000fe8000800000d */
[----:B------:R-:W-:Y:S01]  /*a940*/  STS.U8 [R57+UR13+0x1100], R116 ;  /* 0x0011007439007988 */ /* 0x000fe2000800000d */
[----:B----4-:R-:W1:Y:S03]  /*a950*/  LDC R15, c[0x0][0x3d8] ;  /* 0x0000f600ff0f7b82 */ /* 0x010e660000000800 */
[----:B------:R-:W4:Y:S04]  /*a960*/  LDL.LU R54, [R1+0x24] ;  /* 0x0000240001367983 */ /* 0x000f280000300800 */
[----:B------:R-:W-:Y:S04]  /*a970*/  STS.U8 [R57+UR13+0x1500], R115 ;  /* 0x0015007339007988 */ /* 0x000fe8000800000d */
[----:B------:R-:W-:Y:S04]  /*a980*/  STS.U8 [R57+UR13+0x1900], R122 ;  /* 0x0019007a39007988 */ /* 0x000fe8000800000d */
[----:B------:R-:W-:Y:S04]  /*a990*/  STS.U8 [R57+UR13+0x1d00], R119 ;  /* 0x001d007739007988 */ /* 0x000fe8000800000d */
[----:B------:R-:W-:Y:S04]  /*a9a0*/  STS.U8 [R57+UR13+0x2100], R118 ;  /* 0x0021007639007988 */ /* 0x000fe8000800000d */
[----:B------:R-:W-:Y:S04]  /*a9b0*/  STS.U8 [R57+UR13+0x2500], R125 ;  /* 0x0025007d39007988 */ /* 0x000fe8000800000d */
[----:B------:R-:W-:Y:S04]  /*a9c0*/  STS.U8 [R57+UR13+0x2900], R124 ;  /* 0x0029007c39007988 */ /* 0x000fe8000800000d */
[----:B------:R0:W4:Y:S04]  /*a9d0*/  @P2 LDG.E.U8 R26, desc[UR30][R50.64] ;  /* 0x0000001e321a2981 */ /* 0x000128000c1e1100 */
[----:B------:R-:W-:Y:S04]  /*a9e0*/  STS.U8 [R57+UR13+0x2d00], R123 ;  /* 0x002d007b39007988 */ /* 0x000fe8000800000d */
[----:B------:R-:W4:Y:S04]  /*a9f0*/  LDL.LU R51, [R1+0x44] ;  /* 0x0000440001337983 */ /* 0x000f280000300800 */
[----:B------:R-:W4:Y:S04]  /*aa00*/  LDL.LU R25, [R1+0x40] ;  /* 0x0000400001197983 */ /* 0x000f280000300800 */
[----:B------:R-:W4:Y:S04]  /*aa10*/  LDL.LU R50, [R1+0x34] ;  /* 0x0000340001327983 */ /* 0x000f280000300800 */
[----:B--2---:R-:W-:Y:S04]  /*aa20*/  STS.U8 [R57+UR13+0x3100], R58 ;  /* 0x0031003a39007988 */ /* 0x004fe8000800000d */
[----:B---3--:R-:W-:Y:S04]  /*aa30*/  STS.U8 [R57+UR13+0x3500], R55 ;  /* 0x0035003739007988 */ /* 0x008fe8000800000d */
[----:B------:R2:W-:Y:S04]  /*aa40*/  STS.U8 [R57+UR13+0x3900], R23 ;  /* 0x0039001739007988 */ /* 0x0005e8000800000d */
[----:B--2---:R-:W2:Y:S04]  /*aa50*/  LDL.LU R23, [R1+0x60] ;  /* 0x0000600001177983 */ /* 0x004ea80000300800 */
[----:B------:R-:W3:Y:S04]  /*aa60*/  LDL.LU R58, [R1+0x54] ;  /* 0x00005400013a7983 */ /* 0x000ee80000300800 */
[----:B------:R-:W3:Y:S04]  /*aa70*/  LDL.LU R55, [R1+0x50] ;  /* 0x0000500001377983 */ /* 0x000ee80000300800 */
[----:B------:R0:W-:Y:S04]  /*aa80*/  STS.U8 [R57+UR13+0x3d00], R21 ;  /* 0x003d001539007988 */ /* 0x0001e8000800000d */
[----:B------:R1:W-:Y:S01]  /*aa90*/  STS.U8 [R59+UR13+0x180], R56 ;  /* 0x000180383b007988 */ /* 0x0003e2000800000d */
[C---:B------:R-:W-:Y:S01]  /*aaa0*/  IADD3 R120, P4, PT, R13.reuse, R70, RZ ;  /* 0x000000460d787210 */ /* 0x040fe20007f9e0ff */
[----:B0-----:R-:W0:Y:S02]  /*aab0*/  LDC R21, c[0x0][0x3d8] ;  /* 0x0000f600ff157b82 */ /* 0x001e240000000800 */
[----:B------:R-:W3:Y:S04]  /*aac0*/  LDL.LU R57, [R1+0x74] ;  /* 0x0000740001397983 */ /* 0x000ee80000300800 */
[----:B-1----:R-:W3:Y:S04]  /*aad0*/  LDL.LU R56, [R1+0x70] ;  /* 0x0000700001387983 */ /* 0x002ee80000300800 */
[----:B----4-:R1:W-:Y:S04]  /*aae0*/  STS.U8 [R59+UR13+0x580], R54 ;  /* 0x000580363b007988 */ /* 0x0103e8000800000d */
[----:B-1----:R-:W4:Y:S04]  /*aaf0*/  LDL.LU R54, [R1+0x64] ;  /* 0x0000640001367983 */ /* 0x002f280000300800 */
[----:B------:R-:W-:Y:S04]  /*ab00*/  STS.U8 [R59+UR13+0x980], R51 ;  /* 0x000980333b007988 */ /* 0x000fe8000800000d */
[----:B------:R1:W-:Y:S04]  /*ab10*/  STS.U8 [R59+UR13+0xd80], R25 ;  /* 0x000d80193b007988 */ /* 0x0003e8000800000d */
[----:B------:R0:W-:Y:S04]  /*ab20*/  STS.U8 [R59+UR13+0x1180], R50 ;  /* 0x001180323b007988 */ /* 0x0001e8000800000d */
[----:B-1----:R-:W4:Y:S04]  /*ab30*/  LDL.LU R25, [R1+0x768] ;  /* 0x0007680001197983 */ /* 0x002f280000300800 */
[----:B------:R-:W4:Y:S04]  /*ab40*/  LDL.LU R51, [R1+0x764] ;  /* 0x0007640001337983 */ /* 0x000f280000300800 */
[----:B0-----:R-:W4:Y:S04]  /*ab50*/  LDL.LU R50, [R1+0x760] ;  /* 0x0007600001327983 */ /* 0x001f280000300800 */
[----:B--2---:R0:W-:Y:S04]  /*ab60*/  STS.U8 [R59+UR13+0x1580], R23 ;  /* 0x001580173b007988 */ /* 0x0041e8000800000d */
[----:B---3--:R-:W-:Y:S04]  /*ab70*/  STS.U8 [R59+UR13+0x1980], R58 ;  /* 0x0019803a3b007988 */ /* 0x008fe8000800000d */
[----:B------:R1:W-:Y:S01]  /*ab80*/  STS.U8 [R59+UR13+0x1d80], R55 ;  /* 0x001d80373b007988 */ /* 0x0003e2000800000d */
[----:B------:R-:W-:Y:S01]  /*ab90*/  LEA.HI.X.SX32 R121, R13, R71, 0x1, P4 ;  /* 0x000000470d797211 */ /* 0x000fe200020f0eff */
[----:B0-----:R-:W0:Y:S02]  /*aba0*/  LDC R23, c[0x0][0x3d8] ;  /* 0x0000f600ff177b82 */ /* 0x001e240000000800 */
[----:B-1----:R-:W2:Y:S01]  /*abb0*/  LDL.LU R55, [R1+0x76c] ;  /* 0x00076c0001377983 */ /* 0x002ea20000300800 */
[----:B------:R-:W-:-:S05]  /*abc0*/  IMAD R13, R14, 0x4e, RZ ;  /* 0x0000004e0e0d7824 */ /* 0x000fca00078e02ff */
[----:B------:R-:W1:Y:S01]  /*abd0*/  LDC R14, c[0x0][0x3d8] ;  /* 0x0000f600ff0e7b82 */ /* 0x000e620000000800 */
[----:B------:R-:W3:Y:S01]  /*abe0*/  LDL.LU R58, [R1+0x6e0] ;  /* 0x0006e000013a7983 */ /* 0x000ee20000300800 */
[----:B------:R-:W-:-:S04]  /*abf0*/  IADD3 R116, P4, PT, R13, R70, RZ ;  /* 0x000000460d747210 */ /* 0x000fc80007f9e0ff */
[----:B------:R-:W-:Y:S01]  /*ac00*/  LEA.HI.X.SX32 R117, R13, R71, 0x1, P4 ;  /* 0x000000470d757211 */ /* 0x000fe200020f0eff */
[----:B------:R-:W-:Y:S02]  /*ac10*/  IMAD R13, R15, 0x56, RZ ;  /* 0x000000560f0d7824 */ /* 0x000fe400078e02ff */
[----:B------:R-:W0:Y:S03]  /*ac20*/  LDC R15, c[0x0][0x3d8] ;  /* 0x0000f600ff0f7b82 */ /* 0x000e260000000800 */
[----:B------:R-:W-:-:S04]  /*ac30*/  IADD3 R112, P4, PT, R13, R70, RZ ;  /* 0x000000460d707210 */ /* 0x000fc80007f9e0ff */
[----:B------:R-:W-:Y:S01]  /*ac40*/  LEA.HI.X.SX32 R113, R13, R71, 0x1, P4 ;  /* 0x000000470d717211 */ /* 0x000fe200020f0eff */
[----:B-1----:R-:W-:Y:S02]  /*ac50*/  IMAD R13, R14, 0x5e, RZ ;  /* 0x0000005e0e0d7824 */ /* 0x002fe400078e02ff */
[----:B------:R-:W1:Y:S03]  /*ac60*/  LDC R14, c[0x0][0x3d8] ;  /* 0x0000f600ff0e7b82 */ /* 0x000e660000000800 */
[----:B------:R-:W-:-:S04]  /*ac70*/  IADD3 R108, P4, PT, R13, R70, RZ ;  /* 0x000000460d6c7210 */ /* 0x000fc80007f9e0ff */
[----:B------:R-:W-:Y:S01]  /*ac80*/  LEA.HI.X.SX32 R109, R13, R71, 0x1, P4 ;  /* 0x000000470d6d7211 */ /* 0x000fe200020f0eff */
[----:B0-----:R-:W-:-:S05]  /*ac90*/  IMAD R13, R15, 0x66, RZ ;  /* 0x000000660f0d7824 */ /* 0x001fca00078e02ff */
[----:B------:R-:W-:-:S04]  /*aca0*/  IADD3 R104, P4, PT, R13, R70, RZ ;  /* 0x000000460d687210 */ /* 0x000fc80007f9e0ff */
[----:B------:R-:W-:Y:S01]  /*acb0*/  LEA.HI.X.SX32 R105, R13, R71, 0x1, P4 ;  /* 0x000000470d697211 */ /* 0x000fe200020f0eff */
[----:B-1----:R-:W-:-:S05]  /*acc0*/  IMAD R13, R14, 0x6e, RZ ;  /* 0x0000006e0e0d7824 */ /* 0x002fca00078e02ff */
[----:B------:R-:W-:-:S04]  /*acd0*/  IADD3 R98, P4, PT, R13, R70, RZ ;  /* 0x000000460d627210 */ /* 0x000fc80007f9e0ff */
[----:B------:R-:W-:Y:S01]  /*ace0*/  LEA.HI.X.SX32 R99, R13, R71, 0x1, P4 ;  /* 0x000000470d637211 */ /* 0x000fe200020f0eff */
[----:B------:R-:W-:Y:S02]  /*acf0*/  IMAD R13, R21, 0x76, RZ ;  /* 0x00000076150d7824 */ /* 0x000fe400078e02ff */
[----:B------:R-:W0:Y:S03]  /*ad00*/  LDC R21, c[0x0][0x3d8] ;  /* 0x0000f600ff157b82 */ /* 0x000e260000000800 */
[----:B------:R-:W-:-:S04]  /*ad10*/  IADD3 R92, P4, PT, R13, R70, RZ ;  /* 0x000000460d5c7210 */ /* 0x000fc80007f9e0ff */
[----:B------:R-:W-:Y:S01]  /*ad20*/  LEA.HI.X.SX32 R93, R13, R71, 0x1, P4 ;  /* 0x000000470d5d7211 */ /* 0x000fe200020f0eff */
[----:B0-----:R-:W-:Y:S02]  /*ad30*/  IMAD R13, R21, 0x7e, RZ ;  /* 0x0000007e150d7824 */ /* 0x001fe400078e02ff */
[----:B------:R-:W-:Y:S02]  /*ad40*/  IMAD R21, R23, 0x7, RZ ;  /* 0x0000000717157824 */ /* 0x000fe400078e02ff */
[----:B------:R-:W0:Y:S01]  /*ad50*/  LDC R23, c[0x0][0x3d8] ;  /* 0x0000f600ff177b82 */ /* 0x000e220000000800 */
[----:B------:R-:W-:-:S04]  /*ad60*/  IADD3 R76, P4, PT, R13, R70, RZ ;  /* 0x000000460d4c7210 */ /* 0x000fc80007f9e0ff */
[-C--:B------:R-:W-:Y:S02]  /*ad70*/  LEA.HI.X.SX32 R77, R13, R71.reuse, 0x1, P4 ;  /* 0x000000470d4d7211 */ /* 0x080fe400020f0eff */
[CC--:B------:R-:W-:Y:S01]  /*ad80*/  IADD3 R60, P4, PT, R21.reuse, R70.reuse, RZ ;  /* 0x00000046153c7210 */ /* 0x0c0fe20007f9e0ff */
[----:B------:R1:W-:Y:S03]  /*ad90*/  STS.U8 [R59+UR13+0x2180], R57 ;  /* 0x002180393b007988 */ /* 0x0003e6000800000d */
[----:B------:R-:W-:Y:S01]  /*ada0*/  LEA.HI.X.SX32 R61, R21, R71, 0x1, P4 ;  /* 0x00000047153d7211 */ /* 0x000fe200020f0eff */
[----:B------:R4:W-:Y:S04]  /*adb0*/  STS.U8 [R59+UR13+0x2580], R56 ;  /* 0x002580383b007988 */ /* 0x0009e8000800000d */
[----:B-1----:R-:W3:Y:S04]  /*adc0*/  LDL.LU R57, [R1+0x770] ;  /* 0x0007700001397983 */ /* 0x002ee80000300800 */
[----:B----4-:R-:W4:Y:S04]  /*add0*/  LDL.LU R56, [R1+0x780] ;  /* 0x0007800001387983 */ /* 0x010f280000300800 */
[----:B------:R-:W-:Y:S04]  /*ade0*/  STL.64 [R1+0x70], R60 ;  /* 0x0000703c01007387 */ /* 0x000fe80000100a00 */
[----:B------:R-:W4:Y:S01]  /*adf0*/  LDL.LU R62, [R1+0x77c] ;  /* 0x00077c00013e7983 */ /* 0x000f220000300800 */
[----:B0-----:R-:W-:Y:S01]  /*ae00*/  IMAD R21, R23, 0xf, RZ ;  /* 0x0000000f17157824 */ /* 0x001fe200078e02ff */
[----:B------:R-:W-:Y:S01]  /*ae10*/  PRMT R33, RZ, 0x7610, R33 ;  /* 0x00007610ff217816 */ /* 0x000fe20000000021 */
[----:B------:R-:W0:Y:S03]  /*ae20*/  LDC R23, c[0x0][0x3d8] ;  /* 0x0000f600ff177b82 */ /* 0x000e260000000800 */
[----:B------:R-:W-:-:S02]  /*ae30*/  IADD3 R64, P4, PT, R21, R70, RZ ;  /* 0x0000004615407210 */ /* 0x000fc40007f9e0ff */
[----:B------:R-:W4:Y:S04]  /*ae40*/  @P2 LDG.E.U8 R33, desc[UR30][R60.64] ;  /* 0x0000001e3c212981 */ /* 0x000f28000c1e1100 */
[----:B------:R1:W-:Y:S01]  /*ae50*/  STS.U8 [R59+UR13+0x2980], R54 ;  /* 0x002980363b007988 */ /* 0x0003e2000800000d */
[----:B------:R-:W-:-:S03]  /*ae60*/  LEA.HI.X.SX32 R65, R21, R71, 0x1, P4 ;  /* 0x0000004715417211 */ /* 0x000fc600020f0eff */
[----:B-1----:R-:W4:Y:S04]  /*ae70*/  LDL.LU R54, [R1+0x778] ;  /* 0x0007780001367983 */ /* 0x002f280000300800 */
[----:B------:R-:W4:Y:S04]  /*ae80*/  LDL.LU R61, [R1+0x790] ;  /* 0x00079000013d7983 */ /* 0x000f280000300800 */
[----:B------:R1:W-:Y:S04]  /*ae90*/  STS.U8 [R59+UR13+0x2d80], R25 ;  /* 0x002d80193b007988 */ /* 0x0003e8000800000d */
[----:B------:R-:W-:Y:S04]  /*aea0*/  STS.U8 [R59+UR13+0x3180], R51 ;  /* 0x003180333b007988 */ /* 0x000fe8000800000d */
[----:B------:R0:W-:Y:S01]  /*aeb0*/  STS.U8 [R59+UR13+0x3580], R50 ;  /* 0x003580323b007988 */ /* 0x0001e2000800000d */
[----:B-1----:R-:W1:Y:S03]  /*aec0*/  LDC R25, c[0x0][0x3d8] ;  /* 0x0000f600ff197b82 */ /* 0x002e660000000800 */
[----:B0-----:R-:W4:Y:S04]  /*aed0*/  LDL.LU R50, [R1+0x78c] ;  /* 0x00078c0001327983 */ /* 0x001f280000300800 */
[----:B------:R-:W-:Y:S04]  /*aee0*/  STL.64 [R1+0x60], R64 ;  /* 0x0000604001007387 */ /* 0x000fe80000100a00 */
[----:B--2---:R0:W-:Y:S04]  /*aef0*/  STS.U8 [R59+UR13+0x3980], R55 ;  /* 0x003980373b007988 */ /* 0x0041e8000800000d */
[----:B0-----:R-:W2:Y:S01]  /*af00*/  LDL.LU R55, [R1+0x788] ;  /* 0x0007880001377983 */ /* 0x001ea20000300800 */
[----:B------:R-:W0:Y:S01]  /*af10*/  S2R R51, SR_TID.X ;  /* 0x0000000000337919 */ /* 0x000e220000002100 */
[----:B-1----:R-:W-:-:S02]  /*af20*/  IMAD R21, R25, 0x17, RZ ;  /* 0x0000001719157824 */ /* 0x002fc400078e02ff */
[----:B------:R-:W1:Y:S01]  /*af30*/  LDC R25, c[0x0][0x3d8] ;  /* 0x0000f600ff197b82 */ /* 0x000e620000000800 */
[----:B------:R-:W-:Y:S01]  /*af40*/  PRMT R32, RZ, 0x7610, R32 ;  /* 0x00007610ff207816 */ /* 0x000fe20000000020 */
[----:B---3--:R3:W-:Y:S04]  /*af50*/  STS.U8 [R59+UR13+0x3d80], R58 ;  /* 0x003d803a3b007988 */ /* 0x0087e8000800000d */
[----:B------:R-:W2:Y:S04]  /*af60*/  LDL.LU R60, [R1+0x79c] ;  /* 0x00079c00013c7983 */ /* 0x000ea80000300800 */
[----:B------:R3:W2:Y:S04]  /*af70*/  @P2 LDG.E.U8 R32, desc[UR30][R64.64] ;  /* 0x0000001e40202981 */ /* 0x0006a8000c1e1100 */
[----:B---3--:R-:W3:Y:S04]  /*af80*/  LDL.LU R59, [R1+0x798] ;  /* 0x00079800013b7983 */ /* 0x008ee80000300800 */
[----:B------:R-:W3:Y:S01]  /*af90*/  LDL.LU R58, [R1+0x794] ;  /* 0x00079400013a7983 */ /* 0x000ee20000300800 */
[----:B------:R-:W-:-:S02]  /*afa0*/  IADD3 R64, P4, PT, R21, R70, RZ ;  /* 0x0000004615407210 */ /* 0x000fc40007f9e0ff */
[----:B0-----:R-:W-:Y:S02]  /*afb0*/  LOP3.LUT R51, R51, 0x7f, RZ, 0xc0, !PT ;  /* 0x0000007f33337812 */ /* 0x001fe400078ec0ff */
[----:B------:R-:W-:Y:S02]  /*afc0*/  LEA.HI.X.SX32 R65, R21, R71, 0x1, P4 ;  /* 0x0000004715417211 */ /* 0x000fe400020f0eff */
[----:B------:R-:W-:Y:S01]  /*afd0*/  LOP3.LUT R51, R51, 0x40, RZ, 0x3c, !PT ;  /* 0x0000004033337812 */ /* 0x000fe200078e3cff */
[----:B------:R-:W-:Y:S01]  /*afe0*/  IMAD R21, R23, 0x1f, RZ ;  /* 0x0000001f17157824 */ /* 0x000fe200078e02ff */
[----:B------:R-:W-:Y:S01]  /*aff0*/  PRMT R30, RZ, 0x7610, R30 ;  /* 0x00007610ff1e7816 */ /* 0x000fe2000000001e */
[----:B------:R-:W-:Y:S01]  /*b000*/  STL.64 [R1+0x50], R64 ;  /* 0x0000504001007387 */ /* 0x000fe20000100a00 */
[----:B------:R-:W0:Y:S03]  /*b010*/  LDC R23, c[0x0][0x3d8] ;  /* 0x0000f600ff177b82 */ /* 0x000e260000000800 */
[----:B------:R0:W-:Y:S04]  /*b020*/  STS.U8 [R51+UR13+0x200], R57 ;  /* 0x0002003933007988 */ /* 0x0001e8000800000d */
[----:B----4-:R4:W-:Y:S04]  /*b030*/  STS.U8 [R51+UR13+0x600], R56 ;  /* 0x0006003833007988 */ /* 0x0109e8000800000d */
[----:B0-----:R-:W3:Y:S04]  /*b040*/  LDL.LU R57, [R1+0x7a8] ;  /* 0x0007a80001397983 */ /* 0x001ee80000300800 */
[----:B------:R0:W-:Y:S04]  /*b050*/  STS.U8 [R51+UR13+0xa00], R62 ;  /* 0x000a003e33007988 */ /* 0x0001e8000800000d */
[----:B----4-:R-:W4:Y:S01]  /*b060*/  LDL.LU R56, [R1+0x7a4] ;  /* 0x0007a40001387983 */ /* 0x010f220000300800 */
[----:B0-----:R-:W-:-:S04]  /*b070*/  IADD3 R62, P4, PT, R21, R70, RZ ;  /* 0x00000046153e7210 */ /* 0x001fc80007f9e0ff */
[----:B------:R-:W-:Y:S01]  /*b080*/  LEA.HI.X.SX32 R63, R21, R71, 0x1, P4 ;  /* 0x00000047153f7211 */ /* 0x000fe200020f0eff */
[----:B-1----:R-:W-:Y:S02]  /*b090*/  IMAD R21, R25, 0x27, RZ ;  /* 0x0000002719157824 */ /* 0x002fe400078e02ff */
[----:B------:R-:W0:Y:S02]  /*b0a0*/  LDC R25, c[0x0][0x3d8] ;  /* 0x0000f600ff197b82 */ /* 0x000e240000000800 */
[----:B------:R1:W4:Y:S04]  /*b0b0*/  @P2 LDG.E.U8 R30, desc[UR30][R62.64] ;  /* 0x0000001e3e1e2981 */ /* 0x000328000c1e1100 */
[----:B------:R1:W-:Y:S04]  /*b0c0*/  STS.U8 [R51+UR13+0xe00], R54 ;  /* 0x000e003633007988 */ /* 0x0003e8000800000d */
[----:B-1----:R-:W4:Y:S04]  /*b0d0*/  LDL.LU R54, [R1+0x7a0] ;  /* 0x0007a00001367983 */ /* 0x002f280000300800 */
[----:B------:R1:W-:Y:S04]  /*b0e0*/  STL.64 [R1+0x40], R62 ;  /* 0x0000403e01007387 */ /* 0x0003e80000100a00 */
[----:B------:R-:W-:Y:S01]  /*b0f0*/  STS.U8 [R51+UR13+0x1200], R61 ;  /* 0x0012003d33007988 */ /* 0x000fe2000800000d */
[----:B-1----:R-:W-:-:S04]  /*b100*/  IADD3 R62, P4, PT, R21, R70, RZ ;  /* 0x00000046153e7210 */ /* 0x002fc80007f9e0ff */
[----:B------:R-:W-:Y:S01]  /*b110*/  LEA.HI.X.SX32 R63, R21, R71, 0x1, P4 ;  /* 0x00000047153f7211 */ /* 0x000fe200020f0eff */
[----:B------:R1:W-:Y:S04]  /*b120*/  STS.U8 [R51+UR13+0x1600], R50 ;  /* 0x0016003233007988 */ /* 0x0003e8000800000d */
[----:B-1----:R-:W4:Y:S04]  /*b130*/  LDL.LU R50, [R1+0x7b0] ;  /* 0x0007b00001327983 */ /* 0x002f280000300800 */
[----:B------:R-:W-:Y:S04]  /*b140*/  STL.64 [R1+0x30], R62 ;  /* 0x0000303e01007387 */ /* 0x000fe80000100a00 */
[----:B--2---:R1:W-:Y:S04]  /*b150*/  STS.U8 [R51+UR13+0x1a00], R55 ;  /* 0x001a003733007988 */ /* 0x0043e8000800000d */
[----:B-1----:R-:W2:Y:S01]  /*b160*/  LDL.LU R55, [R1+0x7ac] ;  /* 0x0007ac0001377983 */ /* 0x002ea20000300800 */
[----:B------:R-:W-:Y:S01]  /*b170*/  IMAD R21, R23, 0x2f, RZ ;  /* 0x0000002f17157824 */ /* 0x000fe200078e02ff */
[----:B------:R-:W-:Y:S01]  /*b180*/  PRMT R29, RZ, 0x7610, R29 ;  /* 0x00007610ff1d7816 */ /* 0x000fe2000000001d */
[----:B------:R-:W1:Y:S01]  /*b190*/  LDC R23, c[0x0][0x3d8] ;  /* 0x0000f600ff177b82 */ /* 0x000e620000000800 */
[----:B------:R-:W-:Y:S01]  /*b1a0*/  STS.U8 [R51+UR13+0x1e00], R60 ;  /* 0x001e003c33007988 */ /* 0x000fe2000800000d */
[----:B------:R-:W-:-:S02]  /*b1b0*/  PRMT R28, RZ, 0x7610, R28 ;  /* 0x00007610ff1c7816 */ /* 0x000fc4000000001c */
[----:B------:R-:W-:Y:S01]  /*b1c0*/  PRMT R27, RZ, 0x7610, R27 ;  /* 0x00007610ff1b7816 */ /* 0x000fe2000000001b */
[----:B------:R-:W2:Y:S04]  /*b1d0*/  @P2 LDG.E.U8 R29, desc[UR30][R62.64] ;  /* 0x0000001e3e1d2981 */ /* 0x000ea8000c1e1100 */
[----:B---3--:R-:W-:Y:S04]  /*b1e0*/  STS.U8 [R51+UR13+0x2200], R59 ;  /* 0x0022003b33007988 */ /* 0x008fe8000800000d */
[----:B------:R3:W-:Y:S02]  /*b1f0*/  STS.U8 [R51+UR13+0x2600], R58 ;  /* 0x0026003a33007988 */ /* 0x0007e4000800000d */
[----:B---3--:R-:W-:-:S04]  /*b200*/  IADD3 R58, P4, PT, R21, R70, RZ ;  /* 0x00000046153a7210 */ /* 0x008fc80007f9e0ff */
[----:B------:R-:W-:Y:S01]  /*b210*/  LEA.HI.X.SX32 R59, R21, R71, 0x1, P4 ;  /* 0x00000047153b7211 */ /* 0x000fe200020f0eff */
[----:B0-----:R-:W-:-:S04]  /*b220*/  IMAD R21, R25, 0x37, RZ ;  /* 0x0000003719157824 */ /* 0x001fc800078e02ff */
[----:B------:R0:W-:Y:S04]  /*b230*/  STL.64 [R1+0x20], R58 ;  /* 0x0000203a01007387 */ /* 0x0001e80000100a00 */
[----:B------:R-:W3:Y:S04]  /*b240*/  LDL.LU R63, [R1+0x7c4] ;  /* 0x0007c400013f7983 */ /* 0x000ee80000300800 */
[----:B------:R-:W3:Y:S04]  /*b250*/  LDL.LU R62, [R1+0x7c0] ;  /* 0x0007c000013e7983 */ /* 0x000ee80000300800 */
[----:B------:R-:W3:Y:S04]  /*b260*/  LDL.LU R61, [R1+0x7bc] ;  /* 0x0007bc00013d7983 */ /* 0x000ee80000300800 */
[----:B------:R-:W3:Y:S04]  /*b270*/  @P2 LDG.E.U8 R28, desc[UR30][R58.64] ;  /* 0x0000001e3a1c2981 */ /* 0x000ee8000c1e1100 */
[----:B------:R-:W3:Y:S04]  /*b280*/  LDL.LU R60, [R1+0x7d0] ;  /* 0x0007d000013c7983 */ /* 0x000ee80000300800 */
[----:B0-----:R-:W3:Y:S04]  /*b290*/  LDL.LU R59, [R1+0x7cc] ;  /* 0x0007cc00013b7983 */ /* 0x001ee80000300800 */
[----:B------:R-:W3:Y:S01]  /*b2a0*/  LDL.LU R58, [R1+0x7c8] ;  /* 0x0007c800013a7983 */ /* 0x000ee20000300800 */
[----:B------:R-:W-:-:S02]  /*b2b0*/  PRMT R11, RZ, 0x7610, R11 ;  /* 0x00007610ff0b7816 */ /* 0x000fc4000000000b */
[----:B------:R-:W-:-:S04]  /*b2c0*/  PRMT R0, RZ, 0x7610, R0 ;  /* 0x00007610ff007816 */ /* 0x000fc80000000000 */
[----:B------:R-:W3:Y:S01]  /*b2d0*/  @P2 LDG.E.U8 R11, desc[UR30][R100.64] ;  /* 0x0000001e640b2981 */ /* 0x000ee2000c1e1100 */
[----:B------:R-:W-:-:S03]  /*b2e0*/  PRMT R2, RZ, 0x7610, R2 ;  /* 0x00007610ff027816 */ /* 0x000fc60000000002 */
[----:B------:R-:W3:Y:S04]  /*b2f0*/  @P2 LDG.E.U8 R0, desc[UR30][R94.64] ;  /* 0x0000001e5e002981 */ /* 0x000ee8000c1e1100 */
[----:B------:R-:W3:Y:S04]  /*b300*/  @P2 LDG.E.U8 R2, desc[UR30][R78.64] ;  /* 0x0000001e4e022981 */ /* 0x000ee8000c1e1100 */
[----:B------:R-:W-:Y:S04]  /*b310*/  STS.U8 [R51+UR13+0x2a00], R57 ;  /* 0x002a003933007988 */ /* 0x000fe8000800000d */
[----:B----4-:R0:W-:Y:S02]  /*b320*/  STS.U8 [R51+UR13+0x2e00], R56 ;  /* 0x002e003833007988 */ /* 0x0101e4000800000d */
[----:B0-----:R-:W-:-:S04]  /*b330*/  IADD3 R56, P4, PT, R21, R70, RZ ;  /* 0x0000004615387210 */ /* 0x001fc80007f9e0ff */
[----:B------:R-:W-:-:S05]  /*b340*/  LEA.HI.X.SX32 R57, R21, R71, 0x1, P4 ;  /* 0x0000004715397211 */ /* 0x000fca00020f0eff */
[----:B------:R0:W-:Y:S04]  /*b350*/  STL.64 [R1+0x8], R56 ;  /* 0x0000083801007387 */ /* 0x0001e80000100a00 */
[----:B------:R-:W4:Y:S04]  /*b360*/  @P2 LDG.E.U8 R27, desc[UR30][R56.64] ;  /* 0x0000001e381b2981 */ /* 0x000f28000c1e1100 */
[----:B------:R1:W-:Y:S04]  /*b370*/  STS.U8 [R51+UR13+0x3200], R54 ;  /* 0x0032003633007988 */ /* 0x0003e8000800000d */
[----:B0-----:R-:W4:Y:S04]  /*b380*/  LDL.LU R57, [R1+0x7b8] ;  /* 0x0007b80001397983 */ /* 0x001f280000300800 */
[----:B------:R-:W4:Y:S04]  /*b390*/  LDL.LU R56, [R1+0x7b4] ;  /* 0x0007b40001387983 */ /* 0x000f280000300800 */
[----:B------:R0:W-:Y:S01]  /*b3a0*/  STS.U8 [R51+UR13+0x3600], R50 ;  /* 0x0036003233007988 */ /* 0x0001e2000800000d */
[----:B-1----:R-:W-:Y:S01]  /*b3b0*/  IMAD R21, R23, 0x3f, RZ ;  /* 0x0000003f17157824 */ /* 0x002fe200078e02ff */
[----:B------:R-:W1:Y:S01]  /*b3c0*/  S2R R54, SR_TID.X ;  /* 0x0000000000367919 */ /* 0x000e620000002100 */
[----:B0-----:R-:W0:Y:S01]  /*b3d0*/  LDC R50, c[0x0][0x3d8] ;  /* 0x0000f600ff327b82 */ /* 0x001e220000000800 */
[----:B--2---:R2:W-:Y:S04]  /*b3e0*/  STS.U8 [R51+UR13+0x3a00], R55 ;  /* 0x003a003733007988 */ /* 0x0045e8000800000d */
[----:B------:R1:W-:Y:S04]  /*b3f0*/  STS.U8 [R51+UR13+0x3e00], R19 ;  /* 0x003e001333007988 */ /* 0x0003e8000800000d */
[----:B--2---:R-:W2:Y:S04]  /*b400*/  LDL.LU R55, [R1+0x774] ;  /* 0x0007740001377983 */ /* 0x004ea80000300800 */
[----:B-1----:R-:W2:Y:S01]  /*b410*/  LDL.LU R51, [R1+0x784] ;  /* 0x0007840001337983 */ /* 0x002ea20000300800 */
[----:B------:R-:W-:Y:S01]  /*b420*/  IADD3 R124, P4, PT, R21, R70, RZ ;  /* 0x00000046157c7210 */ /* 0x000fe20007f9e0ff */
[----:B0-----:R-:W-:-:S02]  /*b430*/  IMAD R19, R50, 0x47, RZ ;  /* 0x0000004732137824 */ /* 0x001fc400078e02ff */
[----:B------:R-:W0:Y:S01]  /*b440*/  LDC R50, c[0x0][0x3d8] ;  /* 0x0000f600ff327b82 */ /* 0x000e220000000800 */
[----:B------:R-:W-:Y:S01]  /*b450*/  LEA.HI.X.SX32 R125, R21, R71, 0x1, P4 ;  /* 0x00000047157d7211 */ /* 0x000fe200020f0eff */
[----:B------:R-:W2:Y:S06]  /*b460*/  LDL.LU R67, [R1+0x7f8] ;  /* 0x0007f80001437983 */ /* 0x000eac0000300800 */
[----:B------:R-:W1:Y:S01]  /*b470*/  LDC R21, c[0x0][0x3d8] ;  /* 0x0000f600ff157b82 */ /* 0x000e620000000800 */
[----:B------:R-:W-:Y:S01]  /*b480*/  IADD3 R118, P4, PT, R19, R70, RZ ;  /* 0x0000004613767210 */ /* 0x000fe20007f9e0ff */
[----:B------:R-:W2:Y:S01]  /*b490*/  LDL.LU R66, [R1+0x81c] ;  /* 0x00081c0001427983 */ /* 0x000ea20000300800 */
[----:B------:R-:W-:-:S02]  /*b4a0*/  LOP3.LUT R72, R54, 0x7f, RZ, 0xc0, !PT ;  /* 0x0000007f36487812 */ /* 0x000fc400078ec0ff */
[----:B------:R-:W-:Y:S02]  /*b4b0*/  LEA.HI.X.SX32 R119, R19, R71, 0x1, P4 ;  /* 0x0000004713777211 */ /* 0x000fe400020f0eff */
[----:B------:R-:W-:-:S05]  /*b4c0*/  LOP3.LUT R72, R72, 0x50, RZ, 0x3c, !PT ;  /* 0x0000005048487812 */ /* 0x000fca00078e3cff */
[----:B---3--:R3:W-:Y:S04]  /*b4d0*/  STS.U8 [R72+UR13+0x280], R63 ;  /* 0x0002803f48007988 */ /* 0x0087e8000800000d */
[----:B------:R0:W-:Y:S01]  /*b4e0*/  STS.U8 [R72+UR13+0x680], R62 ;  /* 0x0006803e48007988 */ /* 0x0001e2000800000d */
[----:B-1----:R-:W-:-:S03]  /*b4f0*/  IMAD R19, R21, 0x4f, RZ ;  /* 0x0000004f15137824 */ /* 0x002fc600078e02ff */
[----:B------:R1:W-:Y:S02]  /*b500*/  STS.U8 [R72+UR13+0xa80], R61 ;  /* 0x000a803d48007988 */ /* 0x0003e4000800000d */
[C---:B------:R-:W-:Y:S02]  /*b510*/  IADD3 R114, P4, PT, R19.reuse, R70, RZ ;  /* 0x0000004613727210 */ /* 0x040fe40007f9e0ff */
[----:B------:R1:W-:Y:S02]  /*b520*/  STS.U8 [R72+UR13+0xe80], R60 ;  /* 0x000e803c48007988 */ /* 0x0003e4000800000d */
[----:B------:R-:W-:Y:S01]  /*b530*/  LEA.HI.X.SX32 R115, R19, R71, 0x1, P4 ;  /* 0x0000004713737211 */ /* 0x000fe200020f0eff */
[----:B0-----:R-:W-:Y:S01]  /*b540*/  IMAD R19, R50, 0x57, RZ ;  /* 0x0000005732137824 */ /* 0x001fe200078e02ff */
[----:B------:R0:W-:Y:S01]  /*b550*/  STS.U8 [R72+UR13+0x1280], R59 ;  /* 0x0012803b48007988 */ /* 0x0001e2000800000d */
[----:B------:R-:W0:Y:S03]  /*b560*/  LDC R50, c[0x0][0x3d8] ;  /* 0x0000f600ff327b82 */ /* 0x000e260000000800 */
[----:B------:R0:W-:Y:S01]  /*b570*/  STS.U8 [R72+UR13+0x1680], R58 ;  /* 0x0016803a48007988 */ /* 0x0001e2000800000d */
[----:B------:R-:W-:-:S02]  /*b580*/  PRMT R31, RZ, 0x7610, R31 ;  /* 0x00007610ff1f7816 */ /* 0x000fc4000000001f */
[----:B------:R-:W-:Y:S02]  /*b590*/  PRMT R24, RZ, 0x7610, R24 ;  /* 0x00007610ff187816 */ /* 0x000fe40000000018 */
[----:B------:R-:W-:Y:S02]  /*b5a0*/  PRMT R22, RZ, 0x7610, R22 ;  /* 0x00007610ff167816 */ /* 0x000fe40000000016 */
[----:B------:R-:W-:Y:S01]  /*b5b0*/  PRMT R20, RZ, 0x7610, R20 ;  /* 0x00007610ff147816 */ /* 0x000fe20000000014 */
[----:B------:R-:W2:Y:S01]  /*b5c0*/  @P2 LDG.E.U8 R31, desc[UR30][R64.64] ;  /* 0x0000001e401f2981 */ /* 0x000ea2000c1e1100 */
[----:B------:R-:W-:Y:S02]  /*b5d0*/  PRMT R18, RZ, 0x7610, R18 ;  /* 0x00007610ff127816 */ /* 0x000fe40000000012 */
[----:B------:R-:W-:Y:S01]  /*b5e0*/  IADD3 R110, P4, PT, R19, R70, RZ ;  /* 0x00000046136e7210 */ /* 0x000fe20007f9e0ff */
[----:B------:R-:W2:Y:S01]  /*b5f0*/  @P2 LDG.E.U8 R24, desc[UR30][R120.64] ;  /* 0x0000001e78182981 */ /* 0x000ea2000c1e1100 */
[----:B------:R-:W-:-:S02]  /*b600*/  PRMT R16, RZ, 0x7610, R16 ;  /* 0x00007610ff107816 */ /* 0x000fc40000000010 */
[----:B------:R-:W-:Y:S01]  /*b610*/  PRMT R15, RZ, 0x7610, R15 ;  /* 0x00007610ff0f7816 */ /* 0x000fe2000000000f */
[----:B------:R-:W2:Y:S01]  /*b620*/  @P2 LDG.E.U8 R22, desc[UR30][R116.64] ;  /* 0x0000001e74162981 */ /* 0x000ea2000c1e1100 */
[----:B------:R-:W-:-:S03]  /*b630*/  PRMT R14, RZ, 0x7610, R14 ;  /* 0x00007610ff0e7816 */ /* 0x000fc6000000000e */
[----:B------:R-:W2:Y:S01]  /*b640*/  LDL.LU R65, [R1+0x818] ;  /* 0x0008180001417983 */ /* 0x000ea20000300800 */
[----:B0-----:R-:W-:Y:S01]  /*b650*/  IMAD R50, R50, 0x5f, RZ ;  /* 0x0000005f32327824 */ /* 0x001fe200078e02ff */
[----:B------:R-:W-:Y:S02]  /*b660*/  PRMT R13, RZ, 0x7610, R13 ;  /* 0x00007610ff0d7816 */ /* 0x000fe4000000000d */
[----:B------:R-:W2:Y:S01]  /*b670*/  LDL.LU R64, [R1+0x808] ;  /* 0x0008080001407983 */ /* 0x000ea20000300800 */
[----:B------:R-:W-:-:S03]  /*b680*/  LEA.HI.X.SX32 R111, R19, R71, 0x1, P4 ;  /* 0x00000047136f7211 */ /* 0x000fc600020f0eff */
[----:B---3--:R-:W3:Y:S01]  /*b690*/  LDL.LU R63, [R1+0x824] ;  /* 0x00082400013f7983 */ /* 0x008ee20000300800 */
[----:B------:R-:W-:-:S03]  /*b6a0*/  IADD3 R106, P4, PT, R50, R70, RZ ;  /* 0x00000046326a7210 */ /* 0x000fc60007f9e0ff */
[----:B------:R-:W3:Y:S01]  /*b6b0*/  LDL.LU R62, [R1+0x820] ;  /* 0x00082000013e7983 */ /* 0x000ee20000300800 */
[----:B------:R-:W-:-:S03]  /*b6c0*/  LOP3.LUT R54, R54, 0x7f, RZ, 0xc0, !PT ;  /* 0x0000007f36367812 */ /* 0x000fc600078ec0ff */
[----:B------:R-:W3:Y:S04]  /*b6d0*/  @P2 LDG.E.U8 R20, desc[UR30][R112.64] ;  /* 0x0000001e70142981 */ /* 0x000ee8000c1e1100 */
[----:B-1----:R-:W3:Y:S01]  /*b6e0*/  LDL.LU R61, [R1+0x7e4] ;  /* 0x0007e400013d7983 */ /* 0x002ee20000300800 */
[----:B------:R-:W-:-:S03]  /*b6f0*/  LEA.HI.X.SX32 R107, R50, R71, 0x1, P4 ;  /* 0x00000047326b7211 */ /* 0x000fc600020f0eff */
[----:B------:R-:W3:Y:S04]  /*b700*/  @P2 LDG.E.U8 R18, desc[UR30][R108.64] ;  /* 0x0000001e6c122981 */ /* 0x000ee8000c1e1100 */
[----:B------:R-:W3:Y:S04]  /*b710*/  LDL.LU R60, [R1+0x814] ;  /* 0x00081400013c7983 */ /* 0x000ee80000300800 */
[----:B------:R-:W3:Y:S04]  /*b720*/  @P2 LDG.E.U8 R16, desc[UR30][R104.64] ;  /* 0x0000001e68102981 */ /* 0x000ee8000c1e1100 */
[----:B------:R-:W3:Y:S04]  /*b730*/  LDL.LU R59, [R1+0x810] ;  /* 0x00081000013b7983 */ /* 0x000ee80000300800 */
[----:B------:R-:W3:Y:S04]  /*b740*/  @P2 LDG.E.U8 R15, desc[UR30][R98.64] ;  /* 0x0000001e620f2981 */ /* 0x000ee8000c1e1100 */
[----:B------:R-:W3:Y:S04]  /*b750*/  LDL.LU R58, [R1+0x7e0] ;  /* 0x0007e000013a7983 */ /* 0x000ee80000300800 */
[----:B----4-:R0:W-:Y:S04]  /*b760*/  STS.U8 [R72+UR13+0x1a80], R57 ;  /* 0x001a803948007988 */ /* 0x0101e8000800000d */
[----:B------:R1:W-:Y:S01]  /*b770*/  STS.U8 [R72+UR13+0x1e80], R56 ;  /* 0x001e803848007988 */ /* 0x0003e2000800000d */
[----:B------:R-:W-:-:S03]  /*b780*/  PRMT R25, RZ, 0x7610, R25 ;  /* 0x00007610ff197816 */ /* 0x000fc60000000019 */
[----:B------:R-:W4:Y:S01]  /*b790*/  @P2 LDG.E.U8 R14, desc[UR30][R92.64] ;  /* 0x0000001e5c0e2981 */ /* 0x000f22000c1e1100 */
[----:B------:R-:W-:-:S03]  /*b7a0*/  LOP3.LUT R54, R54, 0x60, RZ, 0x3c, !PT ;  /* 0x0000006036367812 */ /* 0x000fc600078e3cff */
[----:B0-----:R-:W4:Y:S01]  /*b7b0*/  LDL.LU R57, [R1+0x80c] ;  /* 0x00080c0001397983 */ /* 0x001f220000300800 */
[----:B------:R-:W-:-:S03]  /*b7c0*/  PRMT R23, RZ, 0x7610, R23 ;  /* 0x00007610ff177816 */ /* 0x000fc60000000017 */
[----:B------:R-:W4:Y:S04]  /*b7d0*/  @P2 LDG.E.U8 R13, desc[UR30][R76.64] ;  /* 0x0000001e4c0d2981 */ /* 0x000f28000c1e1100 */
[----:B-1----:R-:W4:Y:S01]  /*b7e0*/  LDL.LU R56, [R1+0x804] ;  /* 0x0008040001387983 */ /* 0x002f220000300800 */
[----:B------:R-:W-:Y:S02]  /*b7f0*/  PRMT R21, RZ, 0x7610, R21 ;  /* 0x00007610ff157816 */ /* 0x000fe40000000015 */
[----:B------:R-:W-:Y:S01]  /*b800*/  PRMT R19, RZ, 0x7610, R19 ;  /* 0x00007610ff137816 */ /* 0x000fe20000000013 */
[----:B------:R-:W4:Y:S04]  /*b810*/  @P2 LDG.E.U8 R25, desc[UR30][R124.64] ;  /* 0x0000001e7c192981 */ /* 0x000f28000c1e1100 */
[----:B------:R-:W4:Y:S04]  /*b820*/  @P2 LDG.E.U8 R23, desc[UR30][R118.64] ;  /* 0x0000001e76172981 */ /* 0x000f28000c1e1100 */
[----:B------:R-:W4:Y:S04]  /*b830*/  @P2 LDG.E.U8 R21, desc[UR30][R114.64] ;  /* 0x0000001e72152981 */ /* 0x000f28000c1e1100 */
[----:B------:R-:W4:Y:S04]  /*b840*/  @P2 LDG.E.U8 R19, desc[UR30][R110.64] ;  /* 0x0000001e6e132981 */ /* 0x000f28000c1e1100 */
[----:B--2---:R0:W-:Y:S04]  /*b850*/  STS.U8 [R72+UR13+0x2280], R55 ;  /* 0x0022803748007988 */ /* 0x0041e8000800000d */
[----:B------:R1:W-:Y:S04]  /*b860*/  STS.U8 [R72+UR13+0x2680], R51 ;  /* 0x0026803348007988 */ /* 0x0003e8000800000d */
[----:B------:R2:W-:Y:S04]  /*b870*/  STS.U8 [R72+UR13+0x2a80], R34 ;  /* 0x002a802248007988 */ /* 0x0005e8000800000d */
[----:B0-----:R-:W4:Y:S01]  /*b880*/  LDL.LU R55, [R1+0x7f4] ;  /* 0x0007f40001377983 */ /* 0x001f220000300800 */
[----:B-1----:R-:W0:Y:S08]  /*b890*/  LDC R51, c[0x0][0x3d8] ;  /* 0x0000f600ff337b82 */ /* 0x002e300000000800 */
[----:B--2---:R-:W1:Y:S01]  /*b8a0*/  LDC R34, c[0x0][0x3d8] ;  /* 0x0000f600ff227b82 */ /* 0x004e620000000800 */
[----:B------:R-:W-:Y:S04]  /*b8b0*/  STS.U8 [R72+UR13+0x2e80], R17 ;  /* 0x002e801148007988 */ /* 0x000fe8000800000d */
[----:B------:R-:W-:Y:S04]  /*b8c0*/  STS.U8 [R72+UR13+0x3280], R12 ;  /* 0x0032800c48007988 */ /* 0x000fe8000800000d */
[----:B------:R0:W-:Y:S04]  /*b8d0*/  STS.U8 [R72+UR13+0x3680], R11 ;  /* 0x0036800b48007988 */ /* 0x0001e8000800000d */
[----:B------:R1:W-:Y:S01]  /*b8e0*/  STS.U8 [R72+UR13+0x3a80], R0 ;  /* 0x003a800048007988 */ /* 0x0003e2000800000d */
[----:B0-----:R-:W-:-:S05]  /*b8f0*/  IMAD R11, R51, 0x67, RZ ;  /* 0x00000067330b7824 */ /* 0x001fca00078e02ff */
[CC--:B------:R-:W-:Y:S01]  /*b900*/  IADD3 R102, P4, PT, R11.reuse, R70.reuse, RZ ;  /* 0x000000460b667210 */ /* 0x0c0fe20007f9e0ff */
[----:B-1----:R-:W-:Y:S01]  /*b910*/  IMAD R0, R34, 0x6f, RZ ;  /* 0x0000006f22007824 */ /* 0x002fe200078e02ff */
[----:B------:R-:W-:Y:S02]  /*b920*/  PRMT R17, RZ, 0x7610, R17 ;  /* 0x00007610ff117816 */ /* 0x000fe40000000011 */
[-C--:B------:R-:W-:Y:S01]  /*b930*/  LEA.HI.X.SX32 R103, R11, R71.reuse, 0x1, P4 ;  /* 0x000000470b677211 */ /* 0x080fe200020f0eff */
[----:B------:R0:W-:Y:S01]  /*b940*/  STS.U8 [R72+UR13+0x3e80], R2 ;  /* 0x003e800248007988 */ /* 0x0001e2000800000d */
[C---:B------:R-:W-:Y:S01]  /*b950*/  IADD3 R96, P4, PT, R0.reuse, R70, RZ ;  /* 0x0000004600607210 */ /* 0x040fe20007f9e0ff */
[----:B------:R-:W1:Y:S01]  /*b960*/  LDC R11, c[0x0][0x3d8] ;  /* 0x0000f600ff0b7b82 */ /* 0x000e620000000800 */
[----:B------:R-:W-:Y:S01]  /*b970*/  PRMT R12, RZ, 0x7610, R12 ;  /* 0x00007610ff0c7816 */ /* 0x000fe2000000000c */
[----:B------:R2:W-:Y:S01]  /*b980*/  STS.U8 [R54+UR13+0x300], R6 ;  /* 0x0003000636007988 */ /* 0x0005e2000800000d */
[----:B------:R-:W-:-:S03]  /*b990*/  LEA.HI.X.SX32 R97, R0, R71, 0x1, P4 ;  /* 0x0000004700617211 */ /* 0x000fc600020f0eff */
[----:B------:R-:W4:Y:S02]  /*b9a0*/  @P2 LDG.E.U8 R17, desc[UR30][R106.64] ;  /* 0x0000001e6a112981 */ /* 0x000f24000c1e1100 */
[----:B0-----:R-:W0:Y:S02]  /*b9b0*/  LDC R2, c[0x0][0x3d8] ;  /* 0x0000f600ff027b82 */ /* 0x001e240000000800 */
[----:B------:R-:W4:Y:S01]  /*b9c0*/  @P2 LDG.E.U8 R12, desc[UR30][R102.64] ;  /* 0x0000001e660c2981 */ /* 0x000f22000c1e1100 */
[----:B--2---:R-:W-:-:S06]  /*b9d0*/  PRMT R6, RZ, 0x7610, R6 ;  /* 0x00007610ff067816 */ /* 0x004fcc0000000006 */
[----:B------:R-:W2:Y:S01]  /*b9e0*/  @P2 LDG.E.U8 R6, desc[UR30][R96.64] ;  /* 0x0000001e60062981 */ /* 0x000ea2000c1e1100 */
[----:B------:R-:W0:Y:S01]  /*b9f0*/  S2R R51, SR_TID.X ;  /* 0x0000000000337919 */ /* 0x000e220000002100 */
[----:B-1----:R-:W-:-:S05]  /*ba00*/  IMAD R0, R11, 0x77, RZ ;  /* 0x000000770b007824 */ /* 0x002fca00078e02ff */
[----:B------:R-:W-:Y:S01]  /*ba10*/  IADD3 R90, P4, PT, R0, R70, RZ ;  /* 0x00000046005a7210 */ /* 0x000fe20007f9e0ff */
[----:B0-----:R-:W-:-:S03]  /*ba20*/  IMAD R2, R2, 0x7f, RZ ;  /* 0x0000007f02027824 */ /* 0x001fc600078e02ff */
[----:B------:R-:W-:Y:S02]  /*ba30*/  LEA.HI.X.SX32 R91, R0, R71, 0x1, P4 ;  /* 0x00000047005b7211 */ /* 0x000fe400020f0eff */
[----:B------:R-:W-:Y:S01]  /*ba40*/  PRMT R0, RZ, 0x7610, R0 ;  /* 0x00007610ff007816 */ /* 0x000fe20000000000 */
[----:B------:R-:W-:Y:S01]  /*ba50*/  STS.U8 [R54+UR13+0x700], R5 ;  /* 0x0007000536007988 */ /* 0x000fe2000800000d */
[----:B------:R-:W-:-:S03]  /*ba60*/  IADD3 R74, P4, PT, R2, R70, RZ ;  /* 0x00000046024a7210 */ /* 0x000fc60007f9e0ff */
[----:B------:R0:W-:Y:S04]  /*ba70*/  STS.U8 [R54+UR13+0xb00], R4 ;  /* 0x000b000436007988 */ /* 0x0001e8000800000d */
[----:B------:R-:W-:Y:S01]  /*ba80*/  STS.U8 [R54+UR13+0xf00], R8 ;  /* 0x000f000836007988 */ /* 0x000fe2000800000d */
[----:B------:R-:W-:-:S03]  /*ba90*/  LEA.HI.X.SX32 R75, R2, R71, 0x1, P4 ;  /* 0x00000047024b7211 */ /* 0x000fc600020f0eff */
[----:B------:R-:W-:Y:S01]  /*baa0*/  STS.U8 [R54+UR13+0x1300], R7 ;  /* 0x0013000736007988 */ /* 0x000fe2000800000d */
[----:B------:R-:W-:-:S03]  /*bab0*/  PRMT R2, RZ, 0x7610, R2 ;  /* 0x00007610ff027816 */ /* 0x000fc60000000002 */
[----:B------:R-:W2:Y:S01]  /*bac0*/  @P2 LDG.E.U8 R0, desc[UR30][R90.64] ;  /* 0x0000001e5a002981 */ /* 0x000ea2000c1e1100 */
[----:B------:R-:W-:-:S03]  /*bad0*/  LOP3.LUT R50, R51, 0x7f, RZ, 0xc0, !PT ;  /* 0x0000007f33327812 */ /* 0x000fc600078ec0ff */
[----:B------:R-:W-:Y:S04]  /*bae0*/  STS.U8 [R54+UR13+0x1700], R10 ;  /* 0x0017000a36007988 */ /* 0x000fe8000800000d */
[----:B------:R-:W-:Y:S04]  /*baf0*/  STS.U8 [R54+UR13+0x1b00], R9 ;  /* 0x001b000936007988 */ /* 0x000fe8000800000d */
[----:B------:R-:W-:Y:S01]  /*bb00*/  STS.U8 [R54+UR13+0x1f00], R26 ;  /* 0x001f001a36007988 */ /* 0x000fe2000800000d */
[----:B------:R-:W-:-:S03]  /*bb10*/  LOP3.LUT R50, R50, 0x70, RZ, 0x3c, !PT ;  /* 0x0000007032327812 */ /* 0x000fc600078e3cff */
[----:B------:R-:W-:Y:S04]  /*bb20*/  STS.U8 [R54+UR13+0x2300], R24 ;  /* 0x0023001836007988 */ /* 0x000fe8000800000d */
[----:B------:R-:W-:Y:S04]  /*bb30*/  STS.U8 [R54+UR13+0x2700], R22 ;  /* 0x0027001636007988 */ /* 0x000fe8000800000d */
[----:B---3--:R-:W-:Y:S04]  /*bb40*/  STS.U8 [R54+UR13+0x2b00], R20 ;  /* 0x002b001436007988 */ /* 0x008fe8000800000d */
[----:B------:R-:W-:Y:S04]  /*bb50*/  STS.U8 [R54+UR13+0x2f00], R18 ;  /* 0x002f001236007988 */ /* 0x000fe8000800000d */
[----:B------:R-:W-:Y:S04]  /*bb60*/  STS.U8 [R54+UR13+0x3300], R16 ;  /* 0x0033001036007988 */ /* 0x000fe8000800000d */
[----:B------:R-:W-:Y:S01]  /*bb70*/  STS.U8 [R54+UR13+0x3700], R15 ;  /* 0x0037000f36007988 */ /* 0x000fe2000800000d */
[----:B0-----:R-:W-:-:S03]  /*bb80*/  F2FP.SATFINITE.E4M3.F32.PACK_AB_MERGE_C R4, R80, R81, R82 ;  /* 0x000000515004723e */ /* 0x001fc60004807052 */
[----:B------:R-:W3:Y:S04]  /*bb90*/  @P2 LDG.E.U8 R2, desc[UR30][R74.64] ;  /* 0x0000001e4a022981 */ /* 0x000ee8000c1e1100 */
[----:B----4-:R-:W-:Y:S04]  /*bba0*/  STS.U8 [R54+UR13+0x3b00], R14 ;  /* 0x003b000e36007988 */ /* 0x010fe8000800000d */
        /* <DEDUP_REMOVED lines=12> */
[----:B------:R-:W-:-:S03]  /*bc70*/  F2FP.SATFINITE.E4M3.F32.PACK_AB_MERGE_C R5, R83, R55, R44 ;  /* 0x000000375305723e */ /* 0x000fc6000480702c */
[----:B------:R-:W4:Y:S04]  /*bc80*/  LDL.LU R83, [R1+0x83c] ;  /* 0x00083c0001537983 */ /* 0x000f280000300800 */
[----:B------:R-:W4:Y:S04]  /*bc90*/  LDL.LU R82, [R1+0x838] ;  /* 0x0008380001527983 */ /* 0x000f280000300800 */
[----:B------:R-:W4:Y:S04]  /*bca0*/  LDL.LU R81, [R1+0x834] ;  /* 0x0008340001517983 */ /* 0x000f280000300800 */
[----:B------:R-:W4:Y:S04]  /*bcb0*/  LDL.LU R80, [R1+0x830] ;  /* 0x0008300001507983 */ /* 0x000f280000300800 */
[----:B------:R-:W4:Y:S04]  /*bcc0*/  LDL R73, [R1+0x7d4] ;  /* 0x0007d40001497983 */ /* 0x000f280000100800 */
[----:B------:R-:W-:Y:S04]  /*bcd0*/  STS.U8 [R50+UR13+0x2f80], R17 ;  /* 0x002f801132007988 */ /* 0x000fe8000800000d */
[----:B------:R-:W-:Y:S04]  /*bce0*/  STS.U8 [R50+UR13+0x3380], R12 ;  /* 0x0033800c32007988 */ /* 0x000fe8000800000d */
[----:B--2---:R0:W-:Y:S02]  /*bcf0*/  STS.U8 [R50+UR13+0x3780], R6 ;  /* 0x0037800632007988 */ /* 0x0041e4000800000d */
[----:B0-----:R-:W-:-:S02]  /*bd00*/  F2FP.SATFINITE.E4M3.F32.PACK_AB_MERGE_C R6, R68, R69, R45 ;  /* 0x000000454406723e */ /* 0x001fc4000480702d */
[----:B------:R0:W5:Y:S04]  /*bd10*/  LDL.LU R69, [R1+0x82c] ;  /* 0x00082c0001457983 */ /* 0x0001680000300800 */
[----:B------:R0:W5:Y:S01]  /*bd20*/  LDL.LU R68, [R1+0x828] ;  /* 0x0008280001447983 */ /* 0x0001620000300800 */
[C---:B------:R-:W-:Y:S01]  /*bd30*/  IMAD.SHL.U32 R7, R51.reuse, 0x10, RZ ;  /* 0x0000001033077824 */ /* 0x040fe200078e00ff */
[----:B------:R-:W-:-:S04]  /*bd40*/  LOP3.LUT R34, R51, 0x60, RZ, 0xc0, !PT ;  /* 0x0000006033227812 */ /* 0x000fc800078ec0ff */
[----:B------:R-:W-:-:S05]  /*bd50*/  LOP3.LUT R7, R7, 0x70, RZ, 0xc0, !PT ;  /* 0x0000007007077812 */ /* 0x000fca00078ec0ff */
[----:B------:R-:W-:Y:S01]  /*bd60*/  IMAD R7, R34, 0x40, R7 ;  /* 0x0000004022077824 */ /* 0x000fe200078e0207 */
[----:B------:R-:W-:-:S05]  /*bd70*/  LOP3.LUT R34, R51, 0x10, RZ, 0xc0, !PT ;  /* 0x0000001033227812 */ /* 0x000fca00078ec0ff */
[----:B------:R-:W-:Y:S01]  /*bd80*/  IMAD.SHL.U32 R34, R34, 0x4, RZ ;  /* 0x0000000422227824 */ /* 0x000fe200078e00ff */
[----:B------:R1:W-:Y:S04]  /*bd90*/  STS.U8 [R50+UR13+0x3b80], R0 ;  /* 0x003b800032007988 */ /* 0x0003e8000800000d */
[----:B------:R-:W-:Y:S02]  /*bda0*/  LOP3.LUT R7, R7, R34, RZ, 0x3c, !PT ;  /* 0x0000002207077212 */ /* 0x000fe400078e3cff */
[----:B-1----:R-:W-:-:S05]  /*bdb0*/  LOP3.LUT R0, R51, 0xf, RZ, 0xc0, !PT ;  /* 0x0000000f33007812 */ /* 0x002fca00078ec0ff */
[----:B------:R-:W-:Y:S01]  /*bdc0*/  IMAD R0, R0, 0x80, R7 ;  /* 0x0000008000007824 */ /* 0x000fe200078e0207 */
[----:B------:R-:W-:Y:S02]  /*bdd0*/  F2FP.SATFINITE.E4M3.F32.PACK_AB_MERGE_C R9, R65, R66, R67 ;  /* 0x000000424109723e */ /* 0x000fe40004807043 */
[----:B------:R-:W-:Y:S02]  /*bde0*/  F2FP.SATFINITE.E4M3.F32.PACK_AB_MERGE_C R8, R62, R63, R64 ;  /* 0x0000003f3e08723e */ /* 0x000fe40004807040 */
[----:B------:R-:W-:Y:S02]  /*bdf0*/  F2FP.SATFINITE.E4M3.F32.PACK_AB_MERGE_C R10, R59, R60, R61 ;  /* 0x0000003c3b0a723e */ /* 0x000fe4000480703d */
[----:B------:R-:W-:Y:S02]  /*be00*/  F2FP.SATFINITE.E4M3.F32.PACK_AB_MERGE_C R11, R56, R57, R58 ;  /* 0x00000039380b723e */ /* 0x000fe4000480703a */
[----:B------:R-:W-:Y:S02]  /*be10*/  LOP3.LUT R17, R0, 0x10, RZ, 0x3c, !PT ;  /* 0x0000001000117812 */ /* 0x000fe400078e3cff */
[----:B------:R-:W-:-:S02]  /*be20*/  F2FP.SATFINITE.E4M3.F32.PACK_AB_MERGE_C R7, R49, R48, R40 ;  /* 0x000000303107723e */ /* 0x000fc40004807028 */
[----:B------:R-:W-:Y:S02]  /*be30*/  LOP3.LUT R16, R0, 0x20, RZ, 0x3c, !PT ;  /* 0x0000002000107812 */ /* 0x000fe400078e3cff */
[----:B------:R-:W-:Y:S02]  /*be40*/  F2FP.SATFINITE.E4M3.F32.PACK_AB_MERGE_C R13, R46, R47, R37 ;  /* 0x0000002f2e0d723e */ /* 0x000fe40004807025 */
[----:B------:R-:W-:Y:S02]  /*be50*/  F2FP.SATFINITE.E4M3.F32.PACK_AB_MERGE_C R12, R53, R52, R38 ;  /* 0x00000034350c723e */ /* 0x000fe40004807026 */
[----:B------:R-:W-:Y:S02]  /*be60*/  F2FP.SATFINITE.E4M3.F32.PACK_AB_MERGE_C R14, R42, R43, R36 ;  /* 0x0000002b2a0e723e */ /* 0x000fe40004807024 */
[----:B------:R-:W-:Y:S01]  /*be70*/  F2FP.SATFINITE.E4M3.F32.PACK_AB_MERGE_C R15, R39, R41, R35 ;  /* 0x00000029270f723e */ /* 0x000fe20004807023 */
[----:B---3--:R1:W-:Y:S01]  /*be80*/  STS.U8 [R50+UR13+0x3f80], R2 ;  /* 0x003f800232007988 */ /* 0x0083e2000800000d */
[----:B------:R-:W-:Y:S01]  /*be90*/  LOP3.LUT R18, R0, 0x30, RZ, 0x3c, !PT ;  /* 0x0000003000127812 */ /* 0x000fe200078e3cff */
[----:B-1----:R-:W-:-:S04]  /*bea0*/  FADD R2, -R3, -INF ;  /* 0xff80000003027421 */ /* 0x002fc80000000100 */
[----:B------:R-:W-:Y:S01]  /*beb0*/  FMUL R2, R2, 1.4426950216293334961 ;  /* 0x3fb8aa3b02027820 */ /* 0x000fe20000400000 */
[----:B----4-:R1:W-:Y:S04]  /*bec0*/  STS.128 [R0+UR13+0xe000], R80 ;  /* 0x00e0005000007988 */ /* 0x0103e80008000c0d */
[----:B------:R-:W-:Y:S04]  /*bed0*/  STS.128 [R17+UR13+0xe000], R8 ;  /* 0x00e0000811007988 */ /* 0x000fe80008000c0d */
[----:B------:R-:W-:Y:S04]  /*bee0*/  STS.128 [R16+UR13+0xe000], R4 ;  /* 0x00e0000410007988 */ /* 0x000fe80008000c0d */
[----:B------:R2:W-:Y:S01]  /*bef0*/  STS.128 [R18+UR13+0xe000], R12 ;  /* 0x00e0000c12007988 */ /* 0x0005e20008000c0d */
[----:B-1----:R1:W3:Y:S03]  /*bf00*/  MUFU.EX2 R0, R2 ;  /* 0x0000000200007308 */ /* 0x0022e60000000800 */
[----:B-1----:R0:W1:Y:S01]  /*bf10*/  SHFL.BFLY PT, R2, R73, 0x10, 0x1f ;  /* 0x0e001f0049027f89 */ /* 0x00206200000e0000 */
[----:B--2---:R-:W2:Y:S01]  /*bf20*/  LDTM.16dp32bit_t0_t15.x64 R4, tmem[UR11] ;  /* 0x0000000b000479ee */ /* 0x004ea20008b00000 */
[----:B------:R-:W4:Y:S01]  /*bf30*/  LDTM.16dp32bit_t16_t31.x64 R4, tmem[UR11+0x40] ;  /* 0x0000400b000479ee */ /* 0x000f220008b20000 */
[----:B------:R-:W-:Y:S01]  /*bf40*/  NOP ;  /* 0x0000000000007918 */ /* 0x000fe20000000000 */
[----:B------:R-:W-:Y:S05]  /*bf50*/  @!P2 BRA `(.L_x_9) ;  /* 0x000000040008a947 */ /* 0x000fea0003800000 */
[C---:B--234-:R-:W-:Y:S01]  /*bf60*/  FMUL R4, R0.reuse, R4 ;  /* 0x0000000400047220 */ /* 0x05cfe20000400000 */
[C---:B------:R-:W-:Y:S01]  /*bf70*/  FMUL R5, R0.reuse, R5 ;  /* 0x0000000500057220 */ /* 0x040fe20000400000 */
        /* <DEDUP_REMOVED lines=61> */
[----:B------:R-:W-:-:S04]  /*c350*/  FMUL R67, R0, R67 ;  /* 0x0000004300437220 */ /* 0x000fc80000400000 */
[----:B------:R2:W-:Y:S01]  /*c360*/  STTM.16dp32bit_t0_t15.x64 tmem[UR11], R4 ;  /* 0x00000004000079ed */ /* 0x0005e20008b0000b */
[----:B------:R2:W-:Y:S02]  /*c370*/  STTM.16dp32bit_t16_t31.x64 tmem[UR11+0x40], R4 ;  /* 0x00004004000079ed */ /* 0x0005e40008b2000b */
.L_x_9:
[----:B----4-:R-:W4:Y:S02]  /*c380*/  FENCE.VIEW.ASYNC.T ;  /* 0x00000000000073c6 */ /* 0x010f240000000200 */
[----:B----4-:R-:W-:Y:S01]  /*c390*/  BAR.SYNC.DEFER_BLOCKING 0x0 ;  /* 0x0000000000007b1d */ /* 0x010fe20000010000 */
[----:B-1----:R-:W-:-:S04]  /*c3a0*/  FADD R2, R73, R2 ;  /* 0x0000000249027221 */ /* 0x002fc80000000000 */
[----:B---3--:R-:W-:Y:S01]  /*c3b0*/  FADD R0, R0, R2 ;  /* 0x0000000200007221 */ /* 0x008fe20000000000 */
[----:B------:R-:W1:Y:S01]  /*c3c0*/  LDCU UR4, c[0x0][0x3f0] ;  /* 0x00007e00ff0477ac */ /* 0x000e620008000800 */
[----:B------:R3:W-:Y:S06]  /*c3d0*/  MEMBAR.ALL.CTA ;  /* 0x0000000000007992 */ /* 0x0007ec0000008000 */
[----:B---3--:R-:W3:Y:S01]  /*c3e0*/  FENCE.VIEW.ASYNC.S ;  /* 0x00000000000073c6 */ /* 0x008ee20000000000 */
[----:B-1----:R-:W-:-:S04]  /*c3f0*/  UIADD3 UR4, UPT, UPT, UR4, -0x80, URZ ;  /* 0xffffff8004047890 */ /* 0x002fc8000fffe0ff */
[----:B------:R-:W-:Y:S01]  /*c400*/  UISETP.GE.AND UP1, UPT, UR4, 0x1, UPT ;  /* 0x000000010400788c */ /* 0x000fe2000bf26270 */
[----:B---3--:R-:W-:Y:S06]  /*c410*/  BAR.SYNC.DEFER_BLOCKING 0x0 ;  /* 0x0000000000007b1d */ /* 0x008fec0000010000 */
[----:B------:R-:W-:Y:S05]  /*c420*/  @!P3 BRA `(.L_x_10) ;  /* 0x00000000008cb947 */ /* 0x000fea0003800000 */
        /* <DEDUP_REMOVED lines=8> */
[----:B------:R-:W-:Y:S01]  /*c4b0*/  UMOV UR4, URZ ;  /* 0x000000ff00047c82 */ /* 0x000fe20008000000 */
[----:B------:R-:W-:Y:S02]  /*c4c0*/  UIADD3.X UR27, UPT, UPT, UR5, 0x40004040, URZ, UP3, !UPT ;  /* 0x40004040051b7890 */ /* 0x000fe40009ffe4ff */
[----:B------:R-:W-:Y:S02]  /*c4d0*/  UIADD3 UR32, UP3, UPT, UR26, 0x2, URZ ;  /* 0x000000021a207890 */ /* 0x000fe4000ff7e0ff */
[----:B------:R-:W-:Y:S02]  /*c4e0*/  UIADD3.X UR21, UPT, UPT, UR4, 0x40004040, URZ, UP2, !UPT ;  /* 0x4000404004157890 */ /* 0x000fe400097fe4ff */
[----:B------:R-:W-:Y:S01]  /*c4f0*/  UIADD3 UR36, UP2, UPT, UR26, 0x4, URZ ;  /* 0x000000041a247890 */ /* 0x000fe2000ff5e0ff */
[----:B------:R-:W-:Y:S01]  /*c500*/  UMOV UR4, UR15 ;  /* 0x0000000f00047c82 */ /* 0x000fe20008000000 */
[----:B------:R-:W-:Y:S01]  /*c510*/  UIADD3.X UR33, UPT, UPT, UR27, URZ, URZ, UP3, !UPT ;  /* 0x000000ff1b217290 */ /* 0x000fe20009ffe4ff */
[----:B------:R-:W-:Y:S01]  /*c520*/  UMOV UR6, UR4 ;  /* 0x0000000400067c82 */ /* 0x000fe20008000000 */
[----:B------:R-:W-:-:S02]  /*c530*/  UIADD3.64 UR4, UPT, UPT, UR20, 0x2, URZ ;  /* 0x0000000214047897 */ /* 0x000fc4000fffe0ff */
[----:B------:R-:W-:Y:S02]  /*c540*/  UIADD3.X UR37, UPT, UPT, UR27, URZ, URZ, UP2, !UPT ;  /* 0x000000ff1b257290 */ /* 0x000fe400097fe4ff */
        /* <DEDUP_REMOVED lines=8> */
[----:B------:R-:W-:Y:S01]  /*c5d0*/  UMOV UR35, 0x4200010 ;  /* 0x0420001000237882 */ /* 0x000fe20000000000 */
[----:B------:R1:W-:Y:S01]  /*c5e0*/  UTCQMMA gdesc[UR8], gdesc[UR16], tmem[UR12], tmem[UR24], idesc[UR25], UPT ;  /* 0x00ff1810080075ea */ /* 0x0003e2000b80030c */
[----:B------:R-:W-:Y:S01]  /*c5f0*/  UMOV UR38, 0x0 ;  /* 0x0000000000267882 */ /* 0x000fe20000000000 */
[----:B------:R-:W-:Y:S01]  /*c600*/  UMOV UR39, 0x4200010 ;  /* 0x0420001000277882 */ /* 0x000fe20000000000 */
[----:B------:R1:W-:Y:S01]  /*c610*/  UTCQMMA gdesc[UR20], gdesc[UR26], tmem[UR12], tmem[UR28], idesc[UR29], UPT ;  /* 0x00ff1c1a140075ea */ /* 0x0003e2000b80030c */
[----:B------:R1:W-:Y:S01]  /*c620*/  UTCQMMA gdesc[UR4], gdesc[UR32], tmem[UR12], tmem[UR34], idesc[UR35], UPT ;  /* 0x00ff2220040075ea */ /* 0x0003e2000b80030c */
[----:B------:R1:W-:Y:S01]  /*c630*/  UTCQMMA gdesc[UR18], gdesc[UR36], tmem[UR12], tmem[UR38], idesc[UR39], UPT ;  /* 0x00ff2624120075ea */ /* 0x0003e2000b80030c */
[----:B------:R1:W-:Y:S01]  /*c640*/  UTCBAR [UR6], URZ ;  /* 0x000000ff060073e9 */ /* 0x0003e200080000ff */
[----:B------:R-:W-:Y:S01]  /*c650*/  NOP ;  /* 0x0000000000007918 */ /* 0x000fe20000000000 */
.L_x_10:
[----:B------:R-:W-:Y:S01]  /*c660*/  FSEL R0, R0, 1, P2 ;  /* 0x3f80000000007808 */ /* 0x000fe20001000000 */
[----:B-1----:R-:W-:Y:S01]  /*c670*/  UMOV UR6, URZ ;  /* 0x000000ff00067c82 */ /* 0x002fe20008000000 */
[----:B------:R-:W-:-:S03]  /*c680*/  FSEL R3, R3, -INF , P2 ;  /* 0xff80000003037808 */ /* 0x000fc60001000000 */
[----:B------:R1:W-:Y:S01]  /*c690*/  STL [R1+0x6e0], R0 ;  /* 0x0006e00001007387 */ /* 0x0003e20000100800 */
[----:B------:R-:W-:Y:S05]  /*c6a0*/  BRA.U !UP1, `(.L_x_11) ;  /* 0x0000007909a87547 */ /* 0x000fea000b800000 */
[----:B-1----:R-:W1:Y:S01]  /*c6b0*/  LDC R0, c[0x0][0x3c4] ;  /* 0x0000f100ff007b82 */ /* 0x002e620000000800 */
[----:B------:R3:W-:Y:S01]  /*c6c0*/  STL [R1+0x1c], RZ ;  /* 0x00001cff01007387 */ /* 0x0007e20000100800 */
[----:B------:R-:W-:Y:S01]  /*c6d0*/  USHF.R.U32.HI UR20, URZ, 0x4, UR7 ;  /* 0x00000004ff147899 */ /* 0x000fe20008011607 */
[----:B------:R-:W-:Y:S01]  /*c6e0*/  IMAD.MOV.U32 R2, RZ, RZ, R3 ;  /* 0x000000ffff027224 */ /* 0x000fe200078e0003 */
[----:B------:R-:W-:Y:S02]  /*c6f0*/  UIADD3 UR9, UPT, UPT, UR13, 0x8000, URZ ;  /* 0x000080000d097890 */ /* 0x000fe4000fffe0ff */
[----:B------:R-:W-:Y:S02]  /*c700*/  UIADD3 UR16, UPT, UPT, UR13, 0xc000, URZ ;  /* 0x0000c0000d107890 */ /* 0x000fe4000fffe0ff */
[----:B------:R-:W-:Y:S01]  /*c710*/  UIADD3 UR17, UPT, UPT, UR13, 0xe000, URZ ;  /* 0x0000e0000d117890 */ /* 0x000fe2000fffe0ff */
[----:B------:R-:W4:Y:S01]  /*c720*/  LDCU UR22, c[0x0][0x3d4] ;  /* 0x00007a80ff1677ac */ /* 0x000f220008000800 */
[----:B------:R-:W-:-:S02]  /*c730*/  USGXT.U32 UR20, UR20, 0xe ;  /* 0x0000000e1414789a */ /* 0x000fc40008000000 */
[----:B------:R-:W-:Y:S02]  /*c740*/  USHF.R.U32.HI UR9, URZ, 0x4, UR9 ;  /* 0x00000004ff097899 */ /* 0x000fe40008011609 */
[----:B------:R-:W-:Y:S02]  /*c750*/  USHF.R.U32.HI UR16, URZ, 0x4, UR16 ;  /* 0x00000004ff107899 */ /* 0x000fe40008011610 */
[----:B------:R-:W-:Y:S02]  /*c760*/  USHF.R.U32.HI UR17, URZ, 0x4, UR17 ;  /* 0x00000004ff117899 */ /* 0x000fe40008011611 */
[----:B------:R-:W-:Y:S02]  /*c770*/  UIADD3 UR18, UP1, UPT, UR20, 0x2, URZ ;  /* 0x0000000214127890 */ /* 0x000fe4000ff3e0ff */
[----:B------:R-:W-:Y:S01]  /*c780*/  USGXT.U32 UR28, UR9, 0xe ;  /* 0x0000000e091c789a */ /* 0x000fe20008000000 */
[----:B-1----:R-:W-:Y:S01]  /*c790*/  IMAD.SHL.U32 R0, R0, 0x80, RZ ;  /* 0x0000008000007824 */ /* 0x002fe200078e00ff */
[----:B------:R-:W-:-:S02]  /*c7a0*/  USGXT.U32 UR24, UR16, 0xe ;  /* 0x0000000e1018789a */ /* 0x000fc40008000000 */
[----:B------:R-:W-:Y:S01]  /*c7b0*/  USGXT.U32 UR26, UR17, 0xe ;  /* 0x0000000e111a789a */ /* 0x000fe20008000000 */
[----:B------:R-:W-:Y:S01]  /*c7c0*/  UMOV UR4, URZ ;  /* 0x000000ff00047c82 */ /* 0x000fe20008000000 */
[----:B------:R-:W-:Y:S02]  /*c7d0*/  UIADD3 UR36, UP2, UPT, UR28, 0x2, URZ ;  /* 0x000000021c247890 */ /* 0x000fe4000ff5e0ff */
[----:B------:R-:W-:Y:S02]  /*c7e0*/  UIADD3.X UR19, UPT, UPT, UR4, 0x40004040, URZ, UP1, !UPT ;  /* 0x4000404004137890 */ /* 0x000fe40008ffe4ff */
[----:B------:R-:W-:Y:S02]  /*c7f0*/  UIADD3 UR16, UP3, UPT, UR24, 0x80, URZ ;  /* 0x0000008018107890 */ /* 0x000fe4000ff7e0ff */
[----:B------:R-:W-:Y:S01]  /*c800*/  UIADD3 UR38, UP1, UPT, UR26, 0x2, URZ ;  /* 0x000000021a267890 */ /* 0x000fe2000ff3e0ff */
[----:B------:R-:W-:Y:S01]  /*c810*/  UMOV UR6, URZ ;  /* 0x000000ff00067c82 */ /* 0x000fe20008000000 */
[----:B------:R-:W-:Y:S01]  /*c820*/  UMOV UR7, URZ ;  /* 0x000000ff00077c82 */ /* 0x000fe20008000000 */
[----:B------:R-:W-:Y:S01]  /*c830*/  UMOV UR8, URZ ;  /* 0x000000ff00087c82 */ /* 0x000fe20008000000 */
[----:B------:R-:W-:-:S02]  /*c840*/  UIADD3.X UR37, UPT, UPT, UR6, 0x40004040, URZ, UP2, !UPT ;  /* 0x4000404006257890 */ /* 0x000fc400097fe4ff */
[----:B------:R-:W-:Y:S02]  /*c850*/  UIADD3.X UR17, UPT, UPT, UR7, -0x7fffbfe0, URZ, UP3, !UPT ;  /* 0x8000402007117890 */ /* 0x000fe40009ffe4ff */
[----:B------:R-:W-:Y:S02]  /*c860*/  UIADD3.X UR39, UPT, UPT, UR8, 0x40004040, URZ, UP1, !UPT ;  /* 0x4000404008277890 */ /* 0x000fe40008ffe4ff */
[----:B------:R-:W-:Y:S02]  /*c870*/  UIADD3 UR46, UP2, UPT, UR38, 0x4, URZ ;  /* 0x00000004262e7890 */ /* 0x000fe4000ff5e0ff */
[----:B------:R-:W-:Y:S02]  /*c880*/  UIADD3 UR42, UP3, UPT, UR16, 0x80, URZ ;  /* 0x00000080102a7890 */ /* 0x000fe4000ff7e0ff */
[----:B------:R-:W-:Y:S02]  /*c890*/  UIADD3 UR40, UP4, UPT, UR16, 0x100, URZ ;  /* 0x0000010010287890 */ /* 0x000fe4000ff9e0ff */
[----:B------:R-:W-:-:S02]  /*c8a0*/  UIADD3 UR44, UP1, UPT, UR38, 0x2, URZ ;  /* 0x00000002262c7890 */ /* 0x000fc4000ff3e0ff */
[----:B------:R-:W-:Y:S01]  /*c8b0*/  UIADD3.X UR47, UPT, UPT, UR39, URZ, URZ, UP2, !UPT ;  /* 0x000000ff272f7290 */ /* 0x000fe200097fe4ff */
[----:B------:R-:W-:Y:S01]  /*c8c0*/  UMOV UR21, 0x1 ;  /* 0x0000000100157882 */ /* 0x000fe20000000000 */
[----:B------:R-:W-:Y:S01]  /*c8d0*/  UMOV UR5, URZ ;  /* 0x000000ff00057c82 */ /* 0x000fe20008000000 */
[----:B------:R-:W1:Y:S01]  /*c8e0*/  LDCU UR56, c[0x0][0x3a8] ;  /* 0x00007500ff3877ac */ /* 0x000e620008000800 */
[----:B------:R-:W0:Y:S01]  /*c8f0*/  LDCU UR57, c[0x0][0x3f0] ;  /* 0x00007e00ff3977ac */ /* 0x000e220008000800 */
[----:B------:R-:W2:Y:S01]  /*c900*/  LDCU UR58, c[0x0][0x3d4] ;  /* 0x00007a80ff3a77ac */ /* 0x000ea20008000800 */
[----:B----4-:R-:W-:Y:S02]  /*c910*/  USHF.L.U32 UR22, UR22, 0x7, URZ ;  /* 0x0000000716167899 */ /* 0x010fe400080006ff */
[----:B------:R-:W-:Y:S02]  /*c920*/  UIADD3.64 UR48, UPT, UPT, UR18, 0x2, URZ ;  /* 0x0000000212307897 */ /* 0x000fe4000fffe0ff */
[----:B------:R-:W-:-:S02]  /*c930*/  UIADD3.64 UR50, UPT, UPT, UR18, 0x4, URZ ;  /* 0x0000000412327897 */ /* 0x000fc4000fffe0ff */
[----:B------:R-:W-:Y:S02]  /*c940*/  UIADD3.X UR43, UPT, UPT, UR17, URZ, URZ, UP3, !UPT ;  /* 0x000000ff112b7290 */ /* 0x000fe40009ffe4ff */
[----:B------:R-:W-:Y:S02]  /*c950*/  UIADD3.X UR41, UPT, UPT, UR17, URZ, URZ, UP4, !UPT ;  /* 0x000000ff11297290 */ /* 0x000fe4000a7fe4ff */
[----:B------:R-:W-:Y:S02]  /*c960*/  UIADD3.X UR45, UPT, UPT, UR39, URZ, URZ, UP1, !UPT ;  /* 0x000000ff272d7290 */ /* 0x000fe40008ffe4ff */
[----:B------:R-:W-:Y:S02]  /*c970*/  UIADD3.64 UR52, UPT, UPT, UR36, 0x2, URZ ;  /* 0x0000000224347897 */ /* 0x000fe4000fffe0ff */
[----:B------:R-:W-:Y:S02]  /*c980*/  UIADD3.64 UR54, UPT, UPT, UR36, 0x4, URZ ;  /* 0x0000000424367897 */ /* 0x000fe4000fffe0ff */
[----:B01-3--:R-:W-:-:S11]  /*c990*/  UISETP.NE.U32.AND UP2, UPT, UR23, URZ, UPT ;  /* 0x000000ff1700728c */ /* 0x00bfd6000bf45070 */
.L_x_16:
[----:B--2---:R-:W2:Y:S04]  /*c9a0*/  LDL.64 R26, [R1+0x660] ;  /* 0x00066000011a7983 */ /* 0x004ea80000100a00 */
[----:B---3--:R-:W3:Y:S04]  /*c9b0*/  LDL.64 R12, [R1+0x5e0] ;  /* 0x0005e000010c7983 */ /* 0x008ee80000100a00 */
[----:B------:R-:W4:Y:S04]  /*c9c0*/  LDL.64 R8, [R1+0x6a0] ;  /* 0x0006a00001087983 */ /* 0x000f280000100a00 */
[----:B------:R-:W4:Y:S04]  /*c9d0*/  LDL.64 R22, [R1+0x620] ;  /* 0x0006200001167983 */ /* 0x000f280000100a00 */
[----:B------:R-:W4:Y:S04]  /*c9e0*/  LDL.64 R20, [R1+0x560] ;  /* 0x0005600001147983 */ /* 0x000f280000100a00 */
[----:B------:R-:W4:Y:S04]  /*c9f0*/  LDL.64 R24, [R1+0x5a0] ;  /* 0x0005a00001187983 */ /* 0x000f280000100a00 */
[----:B------:R-:W4:Y:S04]  /*ca00*/  LDL.64 R18, [R1+0x520] ;  /* 0x0005200001127983 */ /* 0x000f280000100a00 */
[----:B------:R-:W4:Y:S04]  /*ca10*/  LDL.64 R16, [R1+0x4e0] ;  /* 0x0004e00001107983 */ /* 0x000f280000100a00 */
[----:B------:R-:W4:Y:S04]  /*ca20*/  LDL.64 R10, [R1+0x4a0] ;  /* 0x0004a000010a7983 */ /* 0x000f280000100a00 */
[----:B------:R-:W-:Y:S04]  /*ca30*/  STL.64 [R1+0x848], R90 ;  /* 0x0008485a01007387 */ /* 0x000fe80000100a00 */
[----:B------:R-:W-:Y:S04]  /*ca40*/  STL.64 [R1+0x840], R78 ;  /* 0x0008404e01007387 */ /* 0x000fe80000100a00 */
[----:B------:R-:W-:Y:S04]  /*ca50*/  STL.64 [R1+0x838], R76 ;  /* 0x0008384c01007387 */ /* 0x000fe80000100a00 */
[----:B------:R0:W-:Y:S04]  /*ca60*/  STL.64 [R1+0x830], R74 ;  /* 0x0008304a01007387 */ /* 0x0001e80000100a00 */
[----:B------:R1:W-:Y:S04]  /*ca70*/  STL.64 [R1+0x828], R70 ;  /* 0x0008284601007387 */ /* 0x0003e80000100a00 */
[----:B------:R-:W4:Y:S01]  /*ca80*/  LDL.64 R14, [R1+0x460] ;  /* 0x00046000010e7983 */ /* 0x000f220000100a00 */
[----:B------:R-:W-:-:S02]  /*ca90*/  SHF.R.S32.HI R4, RZ, 0x1f, R0 ;  /* 0x0000001fff047819 */ /* 0x000fc40000011400 */
[----:B-----5:R-:W-:Y:S01]  /*caa0*/  IADD3 R64, P2, PT, R0, R68, RZ ;  /* 0x0000004400407210 */ /* 0x020fe20007f5e0ff */
[----:B------:R-:W4:Y:S01]  /*cab0*/  LDL.64 R28, [R1+0x420] ;  /* 0x00042000011c7983 */ /* 0x000f220000100a00 */
[----:B0-----:R-:W0:Y:S03]  /*cac0*/  LDC R74, c[0x0][0x3c4] ;  /* 0x0000f100ff4a7b82 */ /* 0x001e260000000800 */
[----:B------:R-:W-:Y:S01]  /*cad0*/  IMAD.X R65, R4, 0x1, R69, P2 ;  /* 0x0000000104417824 */ /* 0x000fe200010e0645 */
[----:B------:R-:W4:Y:S04]  /*cae0*/  LDL.64 R30, [R1+0x558] ;  /* 0x00055800011e7983 */ /* 0x000f280000100a00 */
[----:B------:R-:W4:Y:S04]  /*caf0*/  LDG.E.U8 R64, desc[UR30][R64.64] ;  /* 0x0000001e40407981 */ /* 0x000f28000c1e1100 */
[----:B------:R-:W4:Y:S04]  /*cb00*/  LDL.64 R44, [R1+0x550] ;  /* 0x00055000012c7983 */ /* 0x000f280000100a00 */
        /* <DEDUP_REMOVED lines=9> */
[----:B-1----:R-:W4:Y:S04]  /*cba0*/  LDL.64 R70, [R1+0x708] ;  /* 0x0007080001467983 */ /* 0x002f280000100a00 */
[----:B------:R-:W4:Y:S04]  /*cbb0*/  LDL.64 R88, [R1+0x738] ;  /* 0x0007380001587983 */ /* 0x000f280000100a00 */
[----:B------:R-:W4:Y:S04]  /*cbc0*/  LDL.64 R78, [R1+0x540] ;  /* 0x00054000014e7983 */ /* 0x000f280000100a00 */
[----:B------:R-:W4:Y:S04]  /*cbd0*/  LDL.64 R122, [R1+0x500] ;  /* 0x00050000017a7983 */ /* 0x000f280000100a00 */
[----:B------:R-:W4:Y:S01]  /*cbe0*/  LDL.64 R90, [R1+0x4c0] ;  /* 0x0004c000015a7983 */ /* 0x000f220000100a00 */
[----:B--2---:R-:W-:-:S05]  /*cbf0*/  IADD3 R66, P2, PT, R0, R26, RZ ;  /* 0x0000001a00427210 */ /* 0x004fca0007f5e0ff */
[----:B------:R-:W-:Y:S01]  /*cc00*/  IMAD.X R67, R4, 0x1, R27, P2 ;  /* 0x0000000104437824 */ /* 0x000fe200010e061b */
[----:B---3--:R-:W-:Y:S01]  /*cc10*/  IADD3 R72, P2, PT, R0, R12, RZ ;  /* 0x0000000c00487210 */ /* 0x008fe20007f5e0ff */
[----:B------:R-:W2:Y:S04]  /*cc20*/  LDL.64 R26, [R1+0x6d8] ;  /* 0x0006d800011a7983 */ /* 0x000ea80000100a00 */
[----:B------:R-:W-:Y:S01]  /*cc30*/  IMAD.X R73, R4, 0x1, R13, P2 ;  /* 0x0000000104497824 */ /* 0x000fe200010e060d */
[----:B----4-:R-:W-:Y:S01]  /*cc40*/  IADD3 R6, P3, PT, R0, R8, RZ ;  /* 0x0000000800067210 */ /* 0x010fe20007f7e0ff */
[----:B------:R-:W3:Y:S04]  /*cc50*/  LDL.64 R12, [R1+0x398] ;  /* 0x00039800010c7983 */ /* 0x000ee80000100a00 */
[----:B------:R-:W-:Y:S01]  /*cc60*/  IMAD.X R7, R4, 0x1, R9, P3 ;  /* 0x0000000104077824 */ /* 0x000fe200018e0609 */
[----:B------:R-:W-:Y:S01]  /*cc70*/  IADD3 R8, P3, PT, R0, R22, RZ ;  /* 0x0000001600087210 */ /* 0x000fe20007f7e0ff */
[----:B------:R-:W4:Y:S04]  /*cc80*/  LDG.E.U8 R66, desc[UR30][R66.64] ;  /* 0x0000001e42427981 */ /* 0x000f28000c1e1100 */
[----:B------:R-:W-:Y:S01]  /*cc90*/  IMAD.X R9, R4, 0x1, R23, P3 ;  /* 0x0000000104097824 */ /* 0x000fe200018e0617 */
[----:B------:R-:W-:Y:S01]  /*cca0*/  IADD3 R84, P2, PT, R0, R20, RZ ;  /* 0x0000001400547210 */ /* 0x000fe20007f5e0ff */
[----:B------:R-:W2:Y:S04]  /*ccb0*/  LDL.64 R22, [R1+0x3d8] ;  /* 0x0003d80001167983 */ /* 0x000ea80000100a00 */
[----:B------:R1:W4:Y:S01]  /*ccc0*/  LDG.E.U8 R65, desc[UR30][R6.64] ;  /* 0x0000001e06417981 */ /* 0x000322000c1e1100 */
[----:B------:R-:W-:-:S03]  /*ccd0*/  IMAD.X R85, R4, 0x1, R21, P2 ;  /* 0x0000000104557824 */ /* 0x000fc600010e0615 */
[----:B------:R-:W4:Y:S04]  /*cce0*/  LDL.64 R20, [R1+0x698] ;  /* 0x0006980001147983 */ /* 0x000f280000100a00 */
[----:B------:R0:W4:Y:S01]  /*ccf0*/  LDG.E.U8 R67, desc[UR30][R8.64] ;  /* 0x0000001e08437981 */ /* 0x000122000c1e1100 */
[C---:B-1----:R-:W-:Y:S02]  /*cd00*/  IADD3 R6, P3, PT, R0.reuse, R24, RZ ;  /* 0x0000001800067210 */ /* 0x042fe40007f7e0ff */
[----:B------:R-:W-:Y:S01]  /*cd10*/  IADD3 R86, P2, PT, R0, R16, RZ ;  /* 0x0000001000567210 */ /* 0x000fe20007f5e0ff */
[----:B------:R-:W4:Y:S02]  /*cd20*/  LDG.E.U8 R84, desc[UR30][R84.64] ;  /* 0x0000001e54547981 */ /* 0x000f24000c1e1100 */
[----:B------:R-:W-:-:S02]  /*cd30*/  IMAD.X R7, R4, 0x1, R25, P3 ;  /* 0x0000000104077824 */ /* 0x000fc400018e0619 */
[----:B------:R-:W4:Y:S01]  /*cd40*/  LDL.64 R24, [R1+0x658] ;  /* 0x0006580001187983 */ /* 0x000f220000100a00 */
[----:B0-----:R-:W-:Y:S01]  /*cd50*/  IADD3 R8, P3, PT, R0, R18, RZ ;  /* 0x0000001200087210 */ /* 0x001fe20007f7e0ff */
[C---:B------:R-:W-:Y:S02]  /*cd60*/  IMAD.X R87, R4.reuse, 0x1, R17, P2 ;  /* 0x0000000104577824 */ /* 0x040fe400010e0611 */
[----:B------:R-:W4:Y:S02]  /*cd70*/  LDL.64 R16, [R1+0x5d8] ;  /* 0x0005d80001107983 */ /* 0x000f240000100a00 */
[----:B------:R-:W-:Y:S02]  /*cd80*/  IMAD.X R9, R4, 0x1, R19, P3 ;  /* 0x0000000104097824 */ /* 0x000fe400018e0613 */
[----:B------:R-:W4:Y:S04]  /*cd90*/  LDL.64 R18, [R1+0x618] ;  /* 0x0006180001127983 */ /* 0x000f280000100a00 */
[----:B------:R0:W4:Y:S04]  /*cda0*/  LDG.E.U8 R85, desc[UR30][R8.64] ;  /* 0x0000001e08557981 */ /* 0x000128000c1e1100 */
[----:B------:R1:W4:Y:S04]  /*cdb0*/  LDG.E.U8 R83, desc[UR30][R6.64] ;  /* 0x0000001e06537981 */ /* 0x000328000c1e1100 */
[----:B------:R-:W4:Y:S01]  /*cdc0*/  LDG.E.U8 R86, desc[UR30][R86.64] ;  /* 0x0000001e56567981 */ /* 0x000f22000c1e1100 */
[----:B0-----:R-:W-:-:S03]  /*cdd0*/  IADD3 R8, P2, PT, R0, R14, RZ ;  /* 0x0000000e00087210 */ /* 0x001fc60007f5e0ff */
[----:B------:R-:W4:Y:S02]  /*cde0*/  LDG.E.U8 R72, desc[UR30][R72.64] ;  /* 0x0000001e48487981 */ /* 0x000f24000c1e1100 */
[----:B------:R-:W-:Y:S02]  /*cdf0*/  IMAD.X R9, R4, 0x1, R15, P2 ;  /* 0x0000000104097824 */ /* 0x000fe400010e060f */
[----:B------:R-:W4:Y:S01]  /*ce00*/  LDL.64 R14, [R1+0x598] ;  /* 0x00059800010e7983 */ /* 0x000f220000100a00 */
[----:B-1----:R-:W-:-:S03]  /*ce10*/  IADD3 R6, P3, PT, R0, R10, RZ ;  /* 0x0000000a00067210 */ /* 0x002fc60007f7e0ff */
[----:B------:R3:W4:Y:S02]  /*ce20*/  LDG.E.U8 R82, desc[UR30][R8.64] ;  /* 0x0000001e08527981 */ /* 0x000724000c1e1100 */
[----:B------:R-:W-:Y:S01]  /*ce30*/  IMAD.X R7, R4, 0x1, R11, P3 ;  /* 0x0000000104077824 */ /* 0x000fe200018e060b */
[----:B------:R-:W-:-:S04]  /*ce40*/  IADD3 R10, P3, PT, R0, R28, RZ ;  /* 0x0000001c000a7210 */ /* 0x000fc80007f7e0ff */
[----:B------:R2:W4:Y:S01]  /*ce50*/  LDG.E.U8 R87, desc[UR30][R6.64] ;  /* 0x0000001e06577981 */ /* 0x000522000c1e1100 */
[----:B------:R-:W-:-:S03]  /*ce60*/  IMAD.X R11, R4, 0x1, R29, P3 ;  /* 0x00000001040b7824 */ /* 0x000fc600018e061d */
[----:B------:R-:W4:Y:S04]  /*ce70*/  LDL.64 R28, [R1+0x418] ;  /* 0x00041800011c7983 */ /* 0x000f280000100a00 */
[----:B------:R-:W4:Y:S01]  /*ce80*/  LDG.E.U8 R81, desc[UR30][R10.64] ;  /* 0x0000001e0a517981 */ /* 0x000f22000c1e1100 */
[----:B---3--:R-:W-:-:S05]  /*ce90*/  IADD3 R8, P3, PT, R0, R12, RZ ;  /* 0x0000000c00087210 */ /* 0x008fca0007f7e0ff */
[----:B------:R-:W-:Y:S02]  /*cea0*/  IMAD.X R9, R4, 0x1, R13, P3 ;  /* 0x0000000104097824 */ /* 0x000fe400018e060d */
[----:B------:R-:W3:Y:S04]  /*ceb0*/  LDL.64 R12, [R1+0x4d8] ;  /* 0x0004d800010c7983 */ /* 0x000ee80000100a00 */
[----:B------:R-:W3:Y:S01]  /*cec0*/  LDG.E.U8 R73, desc[UR30][R8.64] ;  /* 0x0000001e08497981 */ /* 0x000ee2000c1e1100 */
[----:B--2---:R-:W-:-:S05]  /*ced0*/  IADD3 R6, P2, PT, R0, R22, RZ ;  /* 0x0000001600067210 */ /* 0x004fca0007f5e0ff */
[----:B------:R-:W-:Y:S01]  /*cee0*/  IMAD.X R7, R4, 0x1, R23, P2 ;  /* 0x0000000104077824 */ /* 0x000fe200010e0617 */
[----:B------:R-:W-:Y:S01]  /*cef0*/  IADD3 R54, P2, PT, R0, R26, RZ ;  /* 0x0000001a00367210 */ /* 0x000fe20007f5e0ff */
[----:B------:R-:W2:Y:S04]  /*cf00*/  LDL.64 R22, [R1+0x518] ;  /* 0x0005180001167983 */ /* 0x000ea80000100a00 */
[----:B------:R-:W-:Y:S01]  /*cf10*/  IMAD.X R55, R4, 0x1, R27, P2 ;  /* 0x0000000104377824 */ /* 0x000fe200010e061b */
[----:B------:R4:W2:Y:S04]  /*cf20*/  LDG.E.U8 R80, desc[UR30][R6.64] ;  /* 0x0000001e06507981 */ /* 0x0008a8000c1e1100 */
[----:B------:R-:W2:Y:S01]  /*cf30*/  LDL.64 R26, [R1+0x498] ;  /* 0x00049800011a7983 */ /* 0x000ea20000100a00 */
[----:B------:R-:W-:-:S03]  /*cf40*/  IMAD.SHL.U32 R62, R74, 0x8, RZ ;  /* 0x000000084a3e7824 */ /* 0x000fc600078e00ff */
[----:B------:R-:W2:Y:S01]  /*cf50*/  LDG.E.U8 R54, desc[UR30][R54.64] ;  /* 0x0000001e36367981 */ /* 0x000ea2000c1e1100 */
[----:B----4-:R-:W-:-:S05]  /*cf60*/  IADD3 R6, P3, PT, R0, R20, RZ ;  /* 0x0000001400067210 */ /* 0x010fca0007f7e0ff */
[----:B------:R-:W-:Y:S02]  /*cf70*/  IMAD.X R7, R4, 0x1, R21, P3 ;  /* 0x0000000104077824 */ /* 0x000fe400018e0615 */
[----:B------:R-:W4:Y:S01]  /*cf80*/  LDL.64 R20, [R1+0x458] ;  /* 0x0004580001147983 */ /* 0x000f220000100a00 */
[C---:B------:R-:W-:Y:S02]  /*cf90*/  IADD3 R8, P3, PT, R0.reuse, R18, RZ ;  /* 0x0000001200087210 */ /* 0x040fe40007f7e0ff */
[----:B------:R-:W-:Y:S01]  /*cfa0*/  IADD3 R10, P2, PT, R0, R24, RZ ;  /* 0x00000018000a7210 */ /* 0x000fe20007f5e0ff */
[----:B------:R0:W4:Y:S02]  /*cfb0*/  LDG.E.U8 R53, desc[UR30][R6.64] ;  /* 0x0000001e06357981 */ /* 0x000124000c1e1100 */
[C---:B------:R-:W-:Y:S02]  /*cfc0*/  IMAD.X R9, R4.reuse, 0x1, R19, P3 ;  /* 0x0000000104097824 */ /* 0x040fe400018e0613 */
[----:B------:R-:W4:Y:S01]  /*cfd0*/  LDL.64 R18, [R1+0x3d0] ;  /* 0x0003d00001127983 */ /* 0x000f220000100a00 */
[----:B------:R-:W-:-:S03]  /*cfe0*/  IMAD.X R11, R4, 0x1, R25, P2 ;  /* 0x00000001040b7824 */ /* 0x000fc600010e0619 */
[----:B------:R-:W4:Y:S01]  /*cff0*/  LDL.64 R24, [R1+0x390] ;  /* 0x0003900001187983 */ /* 0x000f220000100a00 */
[----:B0-----:R-:W-:-:S03]  /*d000*/  IADD3 R6, P2, PT, R0, R16, RZ ;  /* 0x0000001000067210 */ /* 0x001fc60007f5e0ff */
[----:B------:R0:W4:Y:S02]  /*d010*/  LDG.E.U8 R51, desc[UR30][R8.64] ;  /* 0x0000001e08337981 */ /* 0x000124000c1e1100 */
[----:B------:R-:W-:Y:S02]  /*d020*/  IMAD.X R7, R4, 0x1, R17, P2 ;  /* 0x0000000104077824 */ /* 0x000fe400010e0611 */
[----:B------:R3:W4:Y:S04]  /*d030*/  LDG.E.U8 R52, desc[UR30][R10.64] ;  /* 0x0000001e0a347981 */ /* 0x000728000c1e1100 */
[----:B------:R-:W4:Y:S01]  /*d040*/  LDL.64 R16, [R1+0x6d0] ;  /* 0x0006d00001107983 */ /* 0x000f220000100a00 */
[C---:B------:R-:W-:Y:S02]  /*d050*/  IADD3 R36, P3, PT, R0.reuse, R14, RZ ;  /* 0x0000000e00247210 */ /* 0x040fe40007f7e0ff */
[----:B0-----:R-:W-:Y:S01]  /*d060*/  IADD3 R8, P2, PT, R0, R30, RZ ;  /* 0x0000001e00087210 */ /* 0x001fe20007f5e0ff */
[----:B------:R2:W4:Y:S02]  /*d070*/  LDG.E.U8 R50, desc[UR30][R6.64] ;  /* 0x0000001e06327981 */ /* 0x000524000c1e1100 */
[----:B------:R-:W-:-:S02]  /*d080*/  IMAD.X R37, R4, 0x1, R15, P3 ;  /* 0x0000000104257824 */ /* 0x000fc400018e060f */
[----:B------:R-:W4:Y:S01]  /*d090*/  LDL.64 R14, [R1+0x690] ;  /* 0x00069000010e7983 */ /* 0x000f220000100a00 */
[----:B------:R-:W-:Y:S02]  /*d0a0*/  IMAD.X R9, R4, 0x1, R31, P2 ;  /* 0x0000000104097824 */ /* 0x000fe400010e061f */
[----:B------:R-:W-:Y:S01]  /*d0b0*/  IMAD.IADD R62, R62, 0x1, R68 ;  /* 0x000000013e3e7824 */ /* 0x000fe200078e0244 */
[----:B------:R-:W4:Y:S04]  /*d0c0*/  LDG.E.U8 R36, desc[UR30][R36.64] ;  /* 0x0000001e24247981 */ /* 0x000f28000c1e1100 */
[----:B------:R0:W4:Y:S01]  /*d0d0*/  LDG.E.U8 R35, desc[UR30][R8.64] ;  /* 0x0000001e08237981 */ /* 0x000122000c1e1100 */
[----:B---3--:R-:W-:-:S05]  /*d0e0*/  IADD3 R10, P2, PT, R0, R12, RZ ;  /* 0x0000000c000a7210 */ /* 0x008fca0007f5e0ff */
[----:B------:R-:W-:Y:S02]  /*d0f0*/  IMAD.X R11, R4, 0x1, R13, P2 ;  /* 0x00000001040b7824 */ /* 0x000fe400010e060d */
[----:B------:R-:W3:Y:S04]  /*d100*/  LDL.64 R12, [R1+0x610] ;  /* 0x00061000010c7983 */ /* 0x000ee80000100a00 */
[----:B------:R-:W3:Y:S01]  /*d110*/  LDG.E.U8 R33, desc[UR30][R10.64] ;  /* 0x0000001e0a217981 */ /* 0x000ee2000c1e1100 */
[----:B--2---:R-:W-:-:S05]  /*d120*/  IADD3 R6, P3, PT, R0, R22, RZ ;  /* 0x0000001600067210 */ /* 0x004fca0007f7e0ff */
[----:B------:R-:W-:Y:S02]  /*d130*/  IMAD.X R7, R4, 0x1, R23, P3 ;  /* 0x0000000104077824 */ /* 0x000fe400018e0617 */
[----:B------:R-:W2:Y:S01]  /*d140*/  LDL.64 R22, [R1+0x650] ;  /* 0x0006500001167983 */ /* 0x000ea20000100a00 */
[----:B0-----:R-:W-:-:S03]  /*d150*/  IADD3 R8, P3, PT, R0, R26, RZ ;  /* 0x0000001a00087210 */ /* 0x001fc60007f7e0ff */
[----:B------:R4:W2:Y:S02]  /*d160*/  LDG.E.U8 R34, desc[UR30][R6.64] ;  /* 0x0000001e06227981 */ /* 0x0008a4000c1e1100 */
[----:B------:R-:W-:Y:S02]  /*d170*/  IMAD.X R9, R4, 0x1, R27, P3 ;  /* 0x0000000104097824 */ /* 0x000fe400018e061b */
[----:B------:R-:W2:Y:S01]  /*d180*/  LDL.64 R26, [R1+0x5d0] ;  /* 0x0005d000011a7983 */ /* 0x000ea20000100a00 */
[----:B----4-:R-:W-:-:S03]  /*d190*/  IADD3 R6, P2, PT, R0, R20, RZ ;  /* 0x0000001400067210 */ /* 0x010fc60007f5e0ff */
[----:B------:R0:W4:Y:S02]  /*d1a0*/  LDG.E.U8 R32, desc[UR30][R8.64] ;  /* 0x0000001e08207981 */ /* 0x000124000c1e1100 */
[----:B------:R-:W-:Y:S02]  /*d1b0*/  IMAD.X R7, R4, 0x1, R21, P2 ;  /* 0x0000000104077824 */ /* 0x000fe400010e0615 */
[----:B------:R-:W4:Y:S01]  /*d1c0*/  LDL.64 R20, [R1+0x590] ;  /* 0x0005900001147983 */ /* 0x000f220000100a00 */
[C---:B------:R-:W-:Y:S02]  /*d1d0*/  IADD3 R10, P3, PT, R0.reuse, R28, RZ ;  /* 0x0000001c000a7210 */ /* 0x040fe40007f7e0ff */
[----:B0-----:R-:W-:Y:S01]  /*d1e0*/  IADD3 R8, P2, PT, R0, R18, RZ ;  /* 0x0000001200087210 */ /* 0x001fe20007f5e0ff */
[----:B------:R0:W4:Y:S02]  /*d1f0*/  LDG.E.U8 R31, desc[UR30][R6.64] ;  /* 0x0000001e061f7981 */ /* 0x000124000c1e1100 */
[----:B------:R-:W-:-:S02]  /*d200*/  IMAD.X R11, R4, 0x1, R29, P3 ;  /* 0x00000001040b7824 */ /* 0x000fc400018e061d */
[----:B------:R-:W-:Y:S02]  /*d210*/  IMAD.X R9, R4, 0x1, R19, P2 ;  /* 0x0000000104097824 */ /* 0x000fe400010e0613 */
[----:B------:R-:W4:Y:S04]  /*d220*/  LDL.64 R18, [R1+0x510] ;  /* 0x0005100001127983 */ /* 0x000f280000100a00 */
[----:B------:R1:W4:Y:S01]  /*d230*/  LDG.E.U8 R30, desc[UR30][R10.64] ;  /* 0x0000001e0a1e7981 */ /* 0x000322000c1e1100 */
[----:B0-----:R-:W-:-:S03]  /*d240*/  IADD3 R6, P3, PT, R0, R24, RZ ;  /* 0x0000001800067210 */ /* 0x001fc60007f7e0ff */
[----:B------:R0:W4:Y:S01]  /*d250*/  LDG.E.U8 R29, desc[UR30][R8.64] ;  /* 0x0000001e081d7981 */ /* 0x000122000c1e1100 */
[----:B-1----:R-:W-:-:S05]  /*d260*/  IADD3 R10, P2, PT, R0, R16, RZ ;  /* 0x00000010000a7210 */ /* 0x002fca0007f5e0ff */
[C---:B------:R-:W-:Y:S02]  /*d270*/  IMAD.X R11, R4.reuse, 0x1, R17, P2 ;  /* 0x00000001040b7824 */ /* 0x040fe400010e0611 */
[----:B------:R-:W4:Y:S01]  /*d280*/  LDL.64 R16, [R1+0x4d0] ;  /* 0x0004d00001107983 */ /* 0x000f220000100a00 */
[----:B------:R-:W-:Y:S01]  /*d290*/  IMAD.X R7, R4, 0x1, R25, P3 ;  /* 0x0000000104077824 */ /* 0x000fe200018e0619 */
[----:B0-----:R-:W-:Y:S02]  /*d2a0*/  IADD3 R8, P3, PT, R0, R14, RZ ;  /* 0x0000000e00087210 */ /* 0x001fe40007f7e0ff */
[----:B------:R3:W4:Y:S03]  /*d2b0*/  LDG.E.U8 R25, desc[UR30][R10.64] ;  /* 0x0000001e0a197981 */ /* 0x000726000c1e1100 */
[----:B------:R-:W-:Y:S01]  /*d2c0*/  IMAD.X R9, R4, 0x1, R15, P3 ;  /* 0x0000000104097824 */ /* 0x000fe200018e060f */
[----:B------:R2:W4:Y:S04]  /*d2d0*/  LDG.E.U8 R28, desc[UR30][R6.64] ;  /* 0x0000001e061c7981 */ /* 0x000528000c1e1100 */
[----:B------:R-:W4:Y:S04]  /*d2e0*/  LDL.64 R14, [R1+0x450] ;  /* 0x00045000010e7983 */ /* 0x000f280000100a00 */
[----:B------:R0:W4:Y:S01]  /*d2f0*/  LDG.E.U8 R24, desc[UR30][R8.64] ;  /* 0x0000001e08187981 */ /* 0x000122000c1e1100 */
[----:B---3--:R-:W-:-:S05]  /*d300*/  IADD3 R10, P3, PT, R0, R12, RZ ;  /* 0x0000000c000a7210 */ /* 0x008fca0007f7e0ff */
[----:B------:R-:W-:Y:S02]  /*d310*/  IMAD.X R11, R4, 0x1, R13, P3 ;  /* 0x00000001040b7824 */ /* 0x000fe400018e060d */
[----:B------:R-:W3:Y:S01]  /*d320*/  LDL.64 R12, [R1+0x3c8] ;  /* 0x0003c800010c7983 */ /* 0x000ee20000100a00 */
[----:B--2---:R-:W-:-:S03]  /*d330*/  IADD3 R6, P2, PT, R0, R22, RZ ;  /* 0x0000001600067210 */ /* 0x004fc60007f5e0ff */
[----:B------:R-:W2:Y:S02]  /*d340*/  LDG.E.U8 R22, desc[UR30][R10.64] ;  /* 0x0000001e0a167981 */ /* 0x000ea4000c1e1100 */
[----:B------:R-:W-:Y:S01]  /*d350*/  IMAD.X R7, R4, 0x1, R23, P2 ;  /* 0x0000000104077824 */ /* 0x000fe200010e0617 */
[----:B0-----:R-:W-:-:S04]  /*d360*/  IADD3 R8, P2, PT, R0, R26, RZ ;  /* 0x0000001a00087210 */ /* 0x001fc80007f5e0ff */
[----:B------:R4:W2:Y:S01]  /*d370*/  LDG.E.U8 R23, desc[UR30][R6.64] ;  /* 0x0000001e06177981 */ /* 0x0008a2000c1e1100 */
[----:B------:R-:W-:-:S03]  /*d380*/  IMAD.X R9, R4, 0x1, R27, P2 ;  /* 0x0000000104097824 */ /* 0x000fc600010e061b */
[----:B------:R-:W2:Y:S04]  /*d390*/  LDL.64 R10, [R1+0x758] ;  /* 0x00075800010a7983 */ /* 0x000ea80000100a00 */
[----:B------:R-:W2:Y:S01]  /*d3a0*/  LDL.64 R26, [R1+0x6c8] ;  /* 0x0006c800011a7983 */ /* 0x000ea20000100a00 */
[----:B----4-:R-:W-:-:S05]  /*d3b0*/  IADD3 R6, P3, PT, R0, R20, RZ ;  /* 0x0000001400067210 */ /* 0x010fca0007f7e0ff */
[----:B------:R-:W-:Y:S02]  /*d3c0*/  IMAD.X R7, R4, 0x1, R21, P3 ;  /* 0x0000000104077824 */ /* 0x000fe400018e0615 */
[----:B------:R-:W4:Y:S04]  /*d3d0*/  LDG.E.U8 R21, desc[UR30][R8.64] ;  /* 0x0000001e08157981 */ /* 0x000f28000c1e1100 */
[----:B------:R0:W2:Y:S02]  /*d3e0*/  LDG.E.U8 R20, desc[UR30][R6.64] ;  /* 0x0000001e06147981 */ /* 0x0000a4000c1e1100 */
[C---:B0-----:R-:W-:Y:S02]  /*d3f0*/  IADD3 R6, P3, PT, R0.reuse, R18, RZ ;  /* 0x0000001200067210 */ /* 0x041fe40007f7e0ff */
[----:B------:R-:W-:-:S03]  /*d400*/  IADD3 R8, P2, PT, R0, R44, RZ ;  /* 0x0000002c00087210 */ /* 0x000fc60007f5e0ff */
[C---:B------:R-:W-:Y:S02]  /*d410*/  IMAD.X R7, R4.reuse, 0x1, R19, P3 ;  /* 0x0000000104077824 */ /* 0x040fe400018e0613 */
[----:B------:R-:W-:Y:S02]  /*d420*/  IMAD.X R9, R4, 0x1, R45, P2 ;  /* 0x0000000104097824 */ /* 0x000fe400010e062d */
[----:B------:R-:W4:Y:S04]  /*d430*/  LDL.64 R44, [R1+0x688] ;  /* 0x00068800012c7983 */ /* 0x000f280000100a00 */
[----:B------:R0:W4:Y:S04]  /*d440*/  LDG.E.U8 R18, desc[UR30][R6.64] ;  /* 0x0000001e06127981 */ /* 0x000128000c1e1100 */
[----:B------:R-:W4:Y:S01]  /*d450*/  LDG.E.U8 R19, desc[UR30][R8.64] ;  /* 0x0000001e08137981 */ /* 0x000f22000c1e1100 */
[----:B0-----:R-:W-:-:S05]  /*d460*/  IADD3 R6, P2, PT, R0, R16, RZ ;  /* 0x0000001000067210 */ /* 0x001fca0007f5e0ff */
[----:B------:R-:W-:-:S05]  /*d470*/  IMAD.X R7, R4, 0x1, R17, P2 ;  /* 0x0000000104077824 */ /* 0x000fca00010e0611 */
[----:B------:R0:W4:Y:S02]  /*d480*/  LDG.E.U8 R17, desc[UR30][R6.64] ;  /* 0x0000001e06117981 */ /* 0x000124000c1e1100 */
[----:B0-----:R-:W-:-:S05]  /*d490*/  IADD3 R6, P2, PT, R0, R38, RZ ;  /* 0x0000002600067210 */ /* 0x001fca0007f5e0ff */
[----:B------:R-:W-:Y:S02]  /*d4a0*/  IMAD.X R7, R4, 0x1, R39, P2 ;  /* 0x0000000104077824 */ /* 0x000fe400010e0627 */
[----:B------:R-:W4:Y:S04]  /*d4b0*/  LDL.64 R38, [R1+0x648] ;  /* 0x0006480001267983 */ /* 0x000f280000100a00 */
[----:B------:R0:W4:Y:S02]  /*d4c0*/  LDG.E.U8 R16, desc[UR30][R6.64] ;  /* 0x0000001e06107981 */ /* 0x000124000c1e1100 */
[----:B0-----:R-:W-:-:S05]  /*d4d0*/  IADD3 R6, P2, PT, R0, R14, RZ ;  /* 0x0000000e00067210 */ /* 0x001fca0007f5e0ff */
[----:B------:R-:W-:-:S05]  /*d4e0*/  IMAD.X R7, R4, 0x1, R15, P2 ;  /* 0x0000000104077824 */ /* 0x000fca00010e060f */
[----:B------:R0:W4:Y:S02]  /*d4f0*/  LDG.E.U8 R15, desc[UR30][R6.64] ;  /* 0x0000001e060f7981 */ /* 0x000124000c1e1100 */
[----:B0-----:R-:W-:-:S05]  /*d500*/  IADD3 R6, P2, PT, R0, R42, RZ ;  /* 0x0000002a00067210 */ /* 0x001fca0007f5e0ff */
[----:B------:R-:W-:Y:S02]  /*d510*/  IMAD.X R7, R4, 0x1, R43, P2 ;  /* 0x0000000104077824 */ /* 0x000fe400010e062b */
[----:B------:R-:W4:Y:S04]  /*d520*/  LDL.64 R42, [R1+0x5c8] ;  /* 0x0005c800012a7983 */ /* 0x000f280000100a00 */
[----:B------:R3:W4:Y:S02]  /*d530*/  LDG.E.U8 R14, desc[UR30][R6.64] ;  /* 0x0000001e060e7981 */ /* 0x000724000c1e1100 */
[----:B---3--:R-:W-:-:S05]  /*d540*/  IADD3 R6, P2, PT, R0, R12, RZ ;  /* 0x0000000c00067210 */ /* 0x008fca0007f5e0ff */
[----:B------:R-:W-:-:S05]  /*d550*/  IMAD.X R7, R4, 0x1, R13, P2 ;  /* 0x0000000104077824 */ /* 0x000fca00010e060d */
[----:B------:R0:W3:Y:S02]  /*d560*/  LDG.E.U8 R13, desc[UR30][R6.64] ;  /* 0x0000001e060d7981 */ /* 0x0000e4000c1e1100 */
[----:B0-----:R-:W-:-:S05]  /*d570*/  IADD3 R6, P2, PT, R0, R40, RZ ;  /* 0x0000002800067210 */ /* 0x001fca0007f5e0ff */
[----:B------:R-:W-:Y:S02]  /*d580*/  IMAD.X R7, R4, 0x1, R41, P2 ;  /* 0x0000000104077824 */ /* 0x000fe400010e0629 */
[----:B------:R-:W3:Y:S04]  /*d590*/  LDL.64 R40, [R1+0x588] ;  /* 0x0005880001287983 */ /* 0x000ee80000100a00 */
[----:B------:R2:W3:Y:S02]  /*d5a0*/  LDG.E.U8 R12, desc[UR30][R6.64] ;  /* 0x0000001e060c7981 */ /* 0x0004e4000c1e1100 */
[----:B--2---:R-:W-:-:S05]  /*d5b0*/  IADD3 R6, P2, PT, R0, R26, RZ ;  /* 0x0000001a00067210 */ /* 0x004fca0007f5e0ff */
[----:B------:R-:W-:Y:S02]  /*d5c0*/  IMAD.X R7, R4, 0x1, R27, P2 ;  /* 0x0000000104077824 */ /* 0x000fe400010e061b */
[----:B------:R-:W2:Y:S04]  /*d5d0*/  LDL.64 R26, [R1+0x548] ;  /* 0x00054800011a7983 */ /* 0x000ea80000100a00 */
[----:B------:R4:W2:Y:S01]  /*d5e0*/  LDG.E.U8 R9, desc[UR30][R6.64] ;  /* 0x0000001e06097981 */ /* 0x0008a2000c1e1100 */
[----:B------:R-:W-:Y:S01]  /*d5f0*/  IMAD.SHL.U32 R10, R74, 0x10, RZ ;  /* 0x000000104a0a7824 */ /* 0x000fe200078e00ff */
[----:B----4-:R-:W-:-:S05]  /*d600*/  IADD3 R6, P2, PT, R0, R44, RZ ;  /* 0x0000002c00067210 */ /* 0x010fca0007f5e0ff */
[----:B------:R-:W-:Y:S01]  /*d610*/  IMAD.X R7, R4, 0x1, R45, P2 ;  /* 0x0000000104077824 */ /* 0x000fe200010e062d */
[----:B------:R-:W-:Y:S01]  /*d620*/  IADD3 R62, P2, PT, R0, R62, RZ ;  /* 0x0000003e003e7210 */ /* 0x000fe20007f5e0ff */
[----:B------:R-:W4:Y:S01]  /*d630*/  LDL.64 R44, [R1+0x488] ;  /* 0x00048800012c7983 */ /* 0x000f220000100a00 */
[----:B------:R-:W-:-:S03]  /*d640*/  IMAD.IADD R10, R10, 0x1, R68 ;  /* 0x000000010a0a7824 */ /* 0x000fc600078e0244 */
[----:B------:R0:W4:Y:S01]  /*d650*/  LDG.E.U8 R8, desc[UR30][R6.64] ;  /* 0x0000001e06087981 */ /* 0x000122000c1e1100 */
[----:B------:R-:W-:-:S05]  /*d660*/  IMAD.X R63, R4, 0x1, R11, P2 ;  /* 0x00000001043f7824 */ /* 0x000fca00010e060b */
[----:B------:R-:W4:Y:S01]  /*d670*/  LDG.E.U8 R62, desc[UR30][R62.64] ;  /* 0x0000001e3e3e7981 */ /* 0x000f22000c1e1100 */
[----:B0-----:R-:W-:-:S05]  /*d680*/  IADD3 R6, P2, PT, R0, R38, RZ ;  /* 0x0000002600067210 */ /* 0x001fca0007f5e0ff */
[----:B------:R-:W-:Y:S01]  /*d690*/  IMAD.X R7, R4, 0x1, R39, P2 ;  /* 0x0000000104077824 */ /* 0x000fe200010e0627 */
[----:B------:R-:W-:Y:S01]  /*d6a0*/  IADD3 R10, P2, PT, R0, R10, RZ ;  /* 0x0000000a000a7210 */ /* 0x000fe20007f5e0ff */
[----:B------:R-:W4:Y:S04]  /*d6b0*/  LDL.64 R38, [R1+0x448] ;  /* 0x0004480001267983 */ /* 0x000f280000100a00 */
[----:B------:R-:W-:Y:S01]  /*d6c0*/  IMAD.X R11, R4, 0x1, R59, P2 ;  /* 0x00000001040b7824 */ /* 0x000fe200010e063b */
[----:B------:R-:W4:Y:S04]  /*d6d0*/  LDG.E.U8 R7, desc[UR30][R6.64] ;  /* 0x0000001e06077981 */ /* 0x000f28000c1e1100 */
[----:B------:R0:W4:Y:S04]  /*d6e0*/  LDG.E.U8 R63, desc[UR30][R10.64] ;  /* 0x0000001e0a3f7981 */ /* 0x000128000c1e1100 */
[----:B------:R-:W4:Y:S01]  /*d6f0*/  LDL.64 R58, [R1+0x408] ;  /* 0x00040800013a7983 */ /* 0x000f220000100a00 */
        /* <DEDUP_REMOVED lines=8> */
[----:B------:R-:W-:Y:S02]  /*d780*/  IMAD.X R11, R4, 0x1, R41, P2 ;  /* 0x00000001040b7824 */ /* 0x000fe400010e0629 */
[----:B------:R-:W3:Y:S04]  /*d790*/  LDL.64 R40, [R1+0x380] ;  /* 0x0003800001287983 */ /* 0x000ee80000100a00 */
[----:B------:R2:W3:Y:S02]  /*d7a0*/  LDG.E.U8 R3, desc[UR30][R10.64] ;  /* 0x0000001e0a037981 */ /* 0x0004e4000c1e1100 */
[----:B--2---:R-:W-:-:S05]  /*d7b0*/  IADD3 R10, P2, PT, R0, R26, RZ ;  /* 0x0000001a000a7210 */ /* 0x004fca0007f5e0ff */
[----:B------:R-:W-:Y:S02]  /*d7c0*/  IMAD.X R11, R4, 0x1, R27, P2 ;  /* 0x00000001040b7824 */ /* 0x000fe400010e061b */
[----:B------:R-:W2:Y:S04]  /*d7d0*/  LDL.64 R26, [R1+0x6c0] ;  /* 0x0006c000011a7983 */ /* 0x000ea80000100a00 */
[----:B------:R0:W2:Y:S02]  /*d7e0*/  LDG.E.U8 R49, desc[UR30][R10.64] ;  /* 0x0000001e0a317981 */ /* 0x0000a4000c1e1100 */
[----:B0-----:R-:W-:-:S05]  /*d7f0*/  IADD3 R10, P2, PT, R0, R56, RZ ;  /* 0x00000038000a7210 */ /* 0x001fca0007f5e0ff */
[----:B------:R-:W-:Y:S02]  /*d800*/  IMAD.X R11, R4, 0x1, R57, P2 ;  /* 0x00000001040b7824 */ /* 0x000fe400010e0639 */
[----:B------:R-:W2:Y:S04]  /*d810*/  LDL.64 R56, [R1+0x680] ;  /* 0x0006800001387983 */ /* 0x000ea80000100a00 */
[----:B------:R0:W2:Y:S02]  /*d820*/  LDG.E.U8 R48, desc[UR30][R10.64] ;  /* 0x0000001e0a307981 */ /* 0x0000a4000c1e1100 */
[----:B0-----:R-:W-:-:S05]  /*d830*/  IADD3 R10, P2, PT, R0, R46, RZ ;  /* 0x0000002e000a7210 */ /* 0x001fca0007f5e0ff */
[----:B------:R-:W-:-:S05]  /*d840*/  IMAD.X R11, R4, 0x1, R47, P2 ;  /* 0x00000001040b7824 */ /* 0x000fca00010e062f */
[----:B------:R4:W2:Y:S02]  /*d850*/  LDG.E.U8 R47, desc[UR30][R10.64] ;  /* 0x0000001e0a2f7981 */ /* 0x0008a4000c1e1100 */
[----:B----4-:R-:W-:-:S05]  /*d860*/  IADD3 R10, P2, PT, R0, R44, RZ ;  /* 0x0000002c000a7210 */ /* 0x010fca0007f5e0ff */
[----:B------:R-:W-:-:S05]  /*d870*/  IMAD.X R11, R4, 0x1, R45, P2 ;  /* 0x00000001040b7824 */ /* 0x000fca00010e062d */
[----:B------:R0:W4:Y:S02]  /*d880*/  LDG.E.U8 R46, desc[UR30][R10.64] ;  /* 0x0000001e0a2e7981 */ /* 0x000124000c1e1100 */
[----:B0-----:R-:W-:-:S05]  /*d890*/  IADD3 R10, P2, PT, R0, R38, RZ ;  /* 0x00000026000a7210 */ /* 0x001fca0007f5e0ff */
[----:B------:R-:W-:Y:S02]  /*d8a0*/  IMAD.X R11, R4, 0x1, R39, P2 ;  /* 0x00000001040b7824 */ /* 0x000fe400010e0627 */
[----:B------:R-:W4:Y:S04]  /*d8b0*/  LDL.64 R38, [R1+0x640] ;  /* 0x0006400001267983 */ /* 0x000f280000100a00 */
        /* <DEDUP_REMOVED lines=8> */
[----:B---3--:R-:W-:-:S05]  /*d940*/  IADD3 R10, P2, PT, R0, R40, RZ ;  /* 0x00000028000a7210 */ /* 0x008fca0007f5e0ff */
[----:B------:R-:W-:-:S05]  /*d950*/  IMAD.X R11, R4, 0x1, R41, P2 ;  /* 0x00000001040b7824 */ /* 0x000fca00010e0629 */
[----:B------:R2:W3:Y:S02]  /*d960*/  LDG.E.U8 R42, desc[UR30][R10.64] ;  /* 0x0000001e0a2a7981 */ /* 0x0004e4000c1e1100 */
[----:B--2---:R-:W-:-:S05]  /*d970*/  IADD3 R10, P2, PT, R0, R26, RZ ;  /* 0x0000001a000a7210 */ /* 0x004fca0007f5e0ff */
[----:B------:R-:W-:Y:S02]  /*d980*/  IMAD.X R11, R4, 0x1, R27, P2 ;  /* 0x00000001040b7824 */ /* 0x000fe400010e061b */
[----:B------:R-:W2:Y:S04]  /*d990*/  LDL.64 R26, [R1+0x718] ;  /* 0x00071800011a7983 */ /* 0x000ea80000100a00 */
[----:B------:R0:W3:Y:S02]  /*d9a0*/  LDG.E.U8 R41, desc[UR30][R10.64] ;  /* 0x0000001e0a297981 */ /* 0x0000e4000c1e1100 */
[----:B0-----:R-:W-:-:S05]  /*d9b0*/  IADD3 R10, P2, PT, R0, R56, RZ ;  /* 0x00000038000a7210 */ /* 0x001fca0007f5e0ff */
[----:B------:R-:W-:Y:S02]  /*d9c0*/  IMAD.X R11, R4, 0x1, R57, P2 ;  /* 0x00000001040b7824 */ /* 0x000fe400010e0639 */
[----:B------:R-:W3:Y:S04]  /*d9d0*/  LDL.64 R56, [R1+0x710] ;  /* 0x0007100001387983 */ /* 0x000ee80000100a00 */
[----:B------:R4:W3:Y:S02]  /*d9e0*/  LDG.E.U8 R40, desc[UR30][R10.64] ;  /* 0x0000001e0a287981 */ /* 0x0008e4000c1e1100 */
[----:B----4-:R-:W-:-:S05]  /*d9f0*/  IADD3 R10, P2, PT, R0, R38, RZ ;  /* 0x00000026000a7210 */ /* 0x010fca0007f5e0ff */
[----:B------:R-:W-:-:S05]  /*da00*/  IMAD.X R11, R4, 0x1, R39, P2 ;  /* 0x00000001040b7824 */ /* 0x000fca00010e0627 */
[----:B------:R0:W4:Y:S02]  /*da10*/  LDG.E.U8 R39, desc[UR30][R10.64] ;  /* 0x0000001e0a277981 */ /* 0x000124000c1e1100 */
[----:B0-----:R-:W-:-:S05]  /*da20*/  IADD3 R10, P2, PT, R0, R60, RZ ;  /* 0x0000003c000a7210 */ /* 0x001fca0007f5e0ff */
[----:B------:R-:W-:-:S05]  /*da30*/  IMAD.X R11, R4, 0x1, R61, P2 ;  /* 0x00000001040b7824 */ /* 0x000fca00010e063d */
[----:B------:R0:W4:Y:S02]  /*da40*/  LDG.E.U8 R38, desc[UR30][R10.64] ;  /* 0x0000001e0a267981 */ /* 0x000124000c1e1100 */
[----:B0-----:R-:W-:-:S05]  /*da50*/  IADD3 R10, P2, PT, R0, R58, RZ ;  /* 0x0000003a000a7210 */ /* 0x001fca0007f5e0ff */
[----:B------:R-:W-:Y:S01]  /*da60*/  IMAD.X R11, R4, 0x1, R59, P2 ;  /* 0x00000001040b7824 */ /* 0x000fe200010e063b */
[----:B------:R-:W-:Y:S01]  /*da70*/  IADD3 R60, P3, PT, R68, R74, RZ ;  /* 0x0000004a443c7210 */ /* 0x000fe20007f7e0ff */
[----:B------:R-:W4:Y:S04]  /*da80*/  LDL.64 R58, [R1+0x740] ;  /* 0x00074000013a7983 */ /* 0x000f280000100a00 */
[----:B------:R0:W4:Y:S01]  /*da90*/  LDG.E.U8 R37, desc[UR30][R10.64] ;  /* 0x0000001e0a257981 */ /* 0x000122000c1e1100 */
[----:B------:R-:W-:Y:S01]  /*daa0*/  IADD3 R60, P2, PT, R0, R60, RZ ;  /* 0x0000003c003c7210 */ /* 0x000fe20007f5e0ff */
[C---:B0-----:R-:W-:Y:S01]  /*dab0*/  IMAD R11, R74.reuse, 0x9, RZ ;  /* 0x000000094a0b7824 */ /* 0x041fe200078e02ff */
[----:B------:R-:W-:-:S03]  /*dac0*/  LEA.HI.X.SX32 R10, R74, R69, 0x1, P3 ;  /* 0x000000454a0a7211 */ /* 0x000fc600018f0eff */
[----:B------:R-:W-:Y:S02]  /*dad0*/  IMAD.IADD R11, R11, 0x1, R68 ;  /* 0x000000010b0b7824 */ /* 0x000fe400078e0244 */
[----:B------:R-:W-:-:S03]  /*dae0*/  IMAD.X R61, R4, 0x1, R10, P2 ;  /* 0x00000001043d7824 */ /* 0x000fc600010e060a */
[----:B------:R-:W-:Y:S02]  /*daf0*/  IADD3 R10, P2, PT, R0, R11, RZ ;  /* 0x0000000b000a7210 */ /* 0x000fe40007f5e0ff */
[----:B------:R-:W4:Y:S03]  /*db00*/  LDG.E.U8 R60, desc[UR30][R60.64] ;  /* 0x0000001e3c3c7981 */ /* 0x000f26000c1e1100 */
[----:B--2---:R-:W-:Y:S02]  /*db10*/  IMAD.X R11, R4, 0x1, R27, P2 ;  /* 0x00000001040b7824 */ /* 0x004fe400010e061b */
[----:B------:R-:W-:-:S03]  /*db20*/  IMAD.SHL.U32 R26, R74, 0x2, RZ ;  /* 0x000000024a1a7824 */ /* 0x000fc600078e00ff */
[----:B------:R0:W2:Y:S01]  /*db30*/  LDG.E.U8 R55, desc[UR30][R10.64] ;  /* 0x0000001e0a377981 */ /* 0x0000a2000c1e1100 */
[----:B------:R-:W-:-:S05]  /*db40*/  IMAD.IADD R26, R26, 0x1, R68 ;  /* 0x000000011a1a7824 */ /* 0x000fca00078e0244 */
[----:B------:R-:W-:Y:S01]  /*db50*/  IADD3 R26, P2, PT, R0, R26, RZ ;  /* 0x0000001a001a7210 */ /* 0x000fe20007f5e0ff */
[----:B0-----:R-:W-:-:S04]  /*db60*/  IMAD R10, R74, 0xa, RZ ;  /* 0x0000000a4a0a7824 */ /* 0x001fc800078e02ff */
[----:B------:R-:W-:Y:S02]  /*db70*/  IMAD.IADD R10, R10, 0x1, R68 ;  /* 0x000000010a0a7824 */ /* 0x000fe400078e0244 */
[----:B------:R-:W-:Y:S02]  /*db80*/  IMAD.X R27, R4, 0x1, R77, P2 ;  /* 0x00000001041b7824 */ /* 0x000fe400010e064d */
[----:B------:R-:W2:Y:S01]  /*db90*/  LDL.64 R76, [R1+0x580] ;  /* 0x00058000014c7983 */ /* 0x000ea20000100a00 */
[----:B------:R-:W-:-:S03]  /*dba0*/  IADD3 R10, P2, PT, R0, R10, RZ ;  /* 0x0000000a000a7210 */ /* 0x000fc60007f5e0ff */
[----:B------:R-:W2:Y:S02]  /*dbb0*/  LDG.E.U8 R27, desc[UR30][R26.64] ;  /* 0x0000001e1a1b7981 */ /* 0x000ea4000c1e1100 */
[----:B---3--:R-:W-:-:S05]  /*dbc0*/  IMAD.X R11, R4, 0x1, R57, P2 ;  /* 0x00000001040b7824 */ /* 0x008fca00010e0639 */
[----:B------:R0:W3:Y:S02]  /*dbd0*/  LDG.E.U8 R26, desc[UR30][R10.64] ;  /* 0x0000001e0a1a7981 */ /* 0x0000e4000c1e1100 */
[----:B0-----:R-:W-:-:S04]  /*dbe0*/  IMAD R10, R74, 0xb, RZ ;  /* 0x0000000b4a0a7824 */ /* 0x001fc800078e02ff */
[----:B------:R-:W-:-:S05]  /*dbf0*/  IMAD.IADD R10, R10, 0x1, R68 ;  /* 0x000000010a0a7824 */ /* 0x000fca00078e0244 */
[----:B------:R-:W-:-:S05]  /*dc00*/  IADD3 R10, P2, PT, R0, R10, RZ ;  /* 0x0000000a000a7210 */ /* 0x000fca0007f5e0ff */
[----:B------:R-:W-:Y:S02]  /*dc10*/  IMAD.X R11, R4, 0x1, R71, P2 ;  /* 0x00000001040b7824 */ /* 0x000fe400010e0647 */
[----:B------:R-:W2:Y:S01]  /*dc20*/  LDL.64 R70, [R1+0x700] ;  /* 0x0007000001467983 */ /* 0x000ea20000100a00 */
[----:B------:R-:W-:-:S03]  /*dc30*/  IMAD R56, R74, 0x3, RZ ;  /* 0x000000034a387824 */ /* 0x000fc600078e02ff */
[----:B------:R-:W3:Y:S01]  /*dc40*/  LDG.E.U8 R11, desc[UR30][R10.64] ;  /* 0x0000001e0a0b7981 */ /* 0x000ee2000c1e1100 */
[----:B------:R-:W-:-:S05]  /*dc50*/  IMAD.IADD R56, R56, 0x1, R68 ;  /* 0x0000000138387824 */ /* 0x000fca00078e0244 */
[----:B------:R-:W-:-:S05]  /*dc60*/  IADD3 R56, P2, PT, R0, R56, RZ ;  /* 0x0000003800387210 */ /* 0x000fca0007f5e0ff */
[----:B----4-:R-:W-:-:S05]  /*dc70*/  IMAD.X R57, R4, 0x1, R59, P2 ;  /* 0x0000000104397824 */ /* 0x010fca00010e063b */
[----:B------:R0:W4:Y:S01]  /*dc80*/  LDG.E.U8 R10, desc[UR30][R56.64] ;  /* 0x0000001e380a7981 */ /* 0x000122000c1e1100 */
[C---:B------:R-:W-:Y:S02]  /*dc90*/  IMAD R58, R74.reuse, 0xc, RZ ;  /* 0x0000000c4a3a7824 */ /* 0x040fe400078e02ff */
[----:B0-----:R-:W-:-:S04]  /*dca0*/  IMAD.SHL.U32 R56, R74, 0x4, RZ ;  /* 0x000000044a387824 */ /* 0x001fc800078e00ff */
[--C-:B------:R-:W-:Y:S02]  /*dcb0*/  IMAD.IADD R56, R56, 0x1, R68.reuse ;  /* 0x0000000138387824 */ /* 0x100fe400078e0244 */
[----:B------:R-:W-:-:S03]  /*dcc0*/  IMAD.IADD R58, R58, 0x1, R68 ;  /* 0x000000013a3a7824 */ /* 0x000fc600078e0244 */
[----:B------:R-:W-:-:S05]  /*dcd0*/  IADD3 R56, P2, PT, R0, R56, RZ ;  /* 0x0000003800387210 */ /* 0x000fca0007f5e0ff */
[----:B------:R-:W-:Y:S01]  /*dce0*/  IMAD.X R57, R4, 0x1, R89, P2 ;  /* 0x0000000104397824 */ /* 0x000fe200010e0659 */
[----:B------:R-:W-:-:S04]  /*dcf0*/  IADD3 R58, P2, PT, R0, R58, RZ ;  /* 0x0000003a003a7210 */ /* 0x000fc80007f5e0ff */
[----:B------:R0:W3:Y:S01]  /*dd00*/  LDG.E.U8 R61, desc[UR30][R56.64] ;  /* 0x0000001e383d7981 */ /* 0x0000e2000c1e1100 */
[----:B--2---:R-:W-:Y:S01]  /*dd10*/  IMAD.X R59, R4, 0x1, R71, P2 ;  /* 0x00000001043b7824 */ /* 0x004fe200010e0647 */
[----:B0-----:R-:W-:Y:S01]  /*dd20*/  IADD3 R56, P2, PT, R0, R76, RZ ;  /* 0x0000004c00387210 */ /* 0x001fe20007f5e0ff */
[----:B------:R-:W0:Y:S04]  /*dd30*/  S2R R89, SR_TID.X ;  /* 0x0000000000597919 */ /* 0x000e280000002100 */
[----:B------:R-:W-:Y:S01]  /*dd40*/  IMAD.X R57, R4, 0x1, R77, P2 ;  /* 0x0000000104397824 */ /* 0x000fe200010e064d */
[----:B------:R-:W2:Y:S04]  /*dd50*/  LDG.E.U8 R58, desc[UR30][R58.64] ;  /* 0x0000001e3a3a7981 */ /* 0x000ea8000c1e1100 */
[----:B------:R-:W2:Y:S04]  /*dd60*/  LDL.64 R76, [R1+0x480] ;  /* 0x00048000014c7983 */ /* 0x000ea80000100a00 */
[----:B------:R1:W3:Y:S02]  /*dd70*/  LDG.E.U8 R59, desc[UR30][R56.64] ;  /* 0x0000001e383b7981 */ /* 0x0002e4000c1e1100 */
[----:B-1----:R-:W-:-:S05]  /*dd80*/  IADD3 R56, P2, PT, R0, R78, RZ ;  /* 0x0000004e00387210 */ /* 0x002fca0007f5e0ff */
[----:B------:R-:W-:Y:S01]  /*dd90*/  IMAD.X R57, R4, 0x1, R79, P2 ;  /* 0x0000000104397824 */ /* 0x000fe200010e064f */
[----:B0-----:R-:W-:Y:S01]  /*dda0*/  LOP3.LUT R70, R89, 0x7f, RZ, 0xc0, !PT ;  /* 0x0000007f59467812 */ /* 0x001fe200078ec0ff */
[----:B------:R-:W3:Y:S04]  /*ddb0*/  LDL.64 R78, [R1+0x440] ;  /* 0x00044000014e7983 */ /* 0x000ee80000100a00 */
[----:B------:R0:W-:Y:S04]  /*ddc0*/  STS.U8 [R70+UR13+0x4400], R62 ;  /* 0x0044003e46007988 */ /* 0x0001e8000800000d */
[----:B0-----:R0:W4:Y:S02]  /*ddd0*/  LDG.E.U8 R62, desc[UR30][R56.64] ;  /* 0x0000001e383e7981 */ /* 0x001124000c1e1100 */
[----:B0-----:R-:W-:-:S02]  /*dde0*/  IADD3 R56, P2, PT, R0, R122, RZ ;  /* 0x0000007a00387210 */ /* 0x001fc40007f5e0ff */
[----:B------:R0:W-:Y:S03]  /*ddf0*/  STS.U8 [R70+UR13+0x4800], R63 ;  /* 0x0048003f46007988 */ /* 0x0001e6000800000d */
[----:B------:R-:W-:Y:S02]  /*de00*/  IMAD.X R57, R4, 0x1, R123, P2 ;  /* 0x0000000104397824 */ /* 0x000fe400010e067b */
[----:B------:R-:W4:Y:S04]  /*de10*/  LDL.64 R122, [R1+0x400] ;  /* 0x00040000017a7983 */ /* 0x000f280000100a00 */
[----:B0-----:R0:W4:Y:S02]  /*de20*/  LDG.E.U8 R63, desc[UR30][R56.64] ;  /* 0x0000001e383f7981 */ /* 0x001124000c1e1100 */
[----:B0-----:R-:W-:-:S02]  /*de30*/  IADD3 R56, P2, PT, R0, R90, RZ ;  /* 0x0000005a00387210 */ /* 0x001fc40007f5e0ff */
[----:B------:R0:W-:Y:S03]  /*de40*/  STS.U8 [R70+UR13+0x4000], R64 ;  /* 0x0040004046007988 */ /* 0x0001e6000800000d */
[----:B------:R-:W-:Y:S02]  /*de50*/  IMAD.X R57, R4, 0x1, R91, P2 ;  /* 0x0000000104397824 */ /* 0x000fe400010e065b */
[----:B------:R-:W4:Y:S04]  /*de60*/  LDL.64 R90, [R1+0x3b8] ;  /* 0x0003b800015a7983 */ /* 0x000f280000100a00 */
[----:B0-----:R2:W4:Y:S02]  /*de70*/  LDG.E.U8 R64, desc[UR30][R56.64] ;  /* 0x0000001e38407981 */ /* 0x001524000c1e1100 */
[----:B--2---:R-:W-:-:S05]  /*de80*/  IADD3 R56, P2, PT, R0, R76, RZ ;  /* 0x0000004c00387210 */ /* 0x004fca0007f5e0ff */
[----:B------:R-:W-:Y:S02]  /*de90*/  IMAD.X R57, R4, 0x1, R77, P2 ;  /* 0x0000000104397824 */ /* 0x000fe400010e064d */
[----:B------:R-:W2:Y:S04]  /*dea0*/  LDL.64 R76, [R1+0x378] ;  /* 0x00037800014c7983 */ /* 0x000ea80000100a00 */
[----:B------:R0:W-:Y:S04]  /*deb0*/  STS.U8 [R70+UR13+0x4c00], R65 ;  /* 0x004c004146007988 */ /* 0x0001e8000800000d */
[----:B0-----:R3:W2:Y:S02]  /*dec0*/  LDG.E.U8 R65, desc[UR30][R56.64] ;  /* 0x0000001e38417981 */ /* 0x0016a4000c1e1100 */
[----:B---3--:R-:W-:-:S02]  /*ded0*/  IADD3 R56, P2, PT, R0, R78, RZ ;  /* 0x0000004e00387210 */ /* 0x008fc40007f5e0ff */
[----:B------:R0:W-:Y:S03]  /*dee0*/  STS.U8 [R70+UR13+0x5000], R66 ;  /* 0x0050004246007988 */ /* 0x0001e6000800000d */
[----:B------:R-:W-:Y:S02]  /*def0*/  IMAD.X R57, R4, 0x1, R79, P2 ;  /* 0x0000000104397824 */ /* 0x000fe400010e064f */
[----:B------:R-:W3:Y:S04]  /*df00*/  LDL.64 R78, [R1+0x730] ;  /* 0x00073000014e7983 */ /* 0x000ee80000100a00 */
[----:B0-----:R4:W3:Y:S04]  /*df10*/  LDG.E.U8 R66, desc[UR30][R56.64] ;  /* 0x0000001e38427981 */ /* 0x0018e8000c1e1100 */
[----:B------:R0:W-:Y:S01]  /*df20*/  STS.U8 [R70+UR13+0x5400], R67 ;  /* 0x0054004346007988 */ /* 0x0001e2000800000d */
[----:B----4-:R-:W-:-:S05]  /*df30*/  IADD3 R56, P2, PT, R0, R122, RZ ;  /* 0x0000007a00387210 */ /* 0x010fca0007f5e0ff */
[----:B------:R-:W-:Y:S01]  /*df40*/  IMAD.X R57, R4, 0x1, R123, P2 ;  /* 0x0000000104397824 */ /* 0x000fe200010e067b */
[----:B------:R1:W-:Y:S04]  /*df50*/  STS.U8 [R70+UR13+0x5800], R72 ;  /* 0x0058004846007988 */ /* 0x0003e8000800000d */
[----:B0-----:R0:W4:Y:S04]  /*df60*/  LDG.E.U8 R67, desc[UR30][R56.64] ;  /* 0x0000001e38437981 */ /* 0x001128000c1e1100 */
[----:B------:R-:W4:Y:S01]  /*df70*/  LDL.64 R122, [R1+0x6f8] ;  /* 0x0006f800017a7983 */ /* 0x000f220000100a00 */
[----:B0-----:R-:W-:-:S05]  /*df80*/  IADD3 R56, P2, PT, R0, R90, RZ ;  /* 0x0000005a00387210 */ /* 0x001fca0007f5e0ff */
[----:B------:R-:W-:Y:S02]  /*df90*/  IMAD.X R57, R4, 0x1, R91, P2 ;  /* 0x0000000104397824 */ /* 0x000fe400010e065b */
[----:B------:R-:W4:Y:S04]  /*dfa0*/  LDL.64 R90, [R1+0x678] ;  /* 0x00067800015a7983 */ /* 0x000f280000100a00 */
[----:B-1----:R2:W4:Y:S02]  /*dfb0*/  LDG.E.U8 R72, desc[UR30][R56.64] ;  /* 0x0000001e38487981 */ /* 0x002524000c1e1100 */
[----:B--2---:R-:W-:-:S05]  /*dfc0*/  IADD3 R56, P2, PT, R0, R76, RZ ;  /* 0x0000004c00387210 */ /* 0x004fca0007f5e0ff */
[----:B------:R-:W-:Y:S02]  /*dfd0*/  IMAD.X R57, R4, 0x1, R77, P2 ;  /* 0x0000000104397824 */ /* 0x000fe400010e064d */
[----:B------:R-:W2:Y:S04]  /*dfe0*/  LDL.64 R76, [R1+0x6b8] ;  /* 0x0006b800014c7983 */ /* 0x000ea80000100a00 */
[----:B------:R0:W-:Y:S04]  /*dff0*/  STS.U8 [R70+UR13+0x5c00], R83 ;  /* 0x005c005346007988 */ /* 0x0001e8000800000d */
[----:B0-----:R0:W2:Y:S02]  /*e000*/  LDG.E.U8 R83, desc[UR30][R56.64] ;  /* 0x0000001e38537981 */ /* 0x0010a4000c1e1100 */
[----:B0-----:R-:W-:-:S04]  /*e010*/  IMAD R56, R74, 0x5, RZ ;  /* 0x000000054a387824 */ /* 0x001fc800078e02ff */
[----:B------:R-:W-:-:S05]  /*e020*/  IMAD.IADD R56, R56, 0x1, R68 ;  /* 0x0000000138387824 */ /* 0x000fca00078e0244 */
[----:B------:R-:W-:Y:S01]  /*e030*/  IADD3 R56, P2, PT, R0, R56, RZ ;  /* 0x0000003800387210 */ /* 0x000fe20007f5e0ff */
[----:B------:R0:W-:Y:S04]  /*e040*/  STS.U8 [R70+UR13+0x6000], R84 ;  /* 0x0060005446007988 */ /* 0x0001e8000800000d */
[----:B---3--:R-:W-:Y:S02]  /*e050*/  IMAD.X R57, R4, 0x1, R79, P2 ;  /* 0x0000000104397824 */ /* 0x008fe400010e064f */
[----:B------:R-:W3:Y:S04]  /*e060*/  LDL.64 R78, [R1+0x638] ;  /* 0x00063800014e7983 */ /* 0x000ee80000100a00 */
[----:B0-----:R0:W3:Y:S02]  /*e070*/  LDG.E.U8 R84, desc[UR30][R56.64] ;  /* 0x0000001e38547981 */ /* 0x0010e4000c1e1100 */
[----:B0-----:R-:W-:-:S04]  /*e080*/  IMAD R56, R74, 0xd, RZ ;  /* 0x0000000d4a387824 */ /* 0x001fc800078e02ff */
[----:B------:R-:W-:-:S05]  /*e090*/  IMAD.IADD R56, R56, 0x1, R68 ;  /* 0x0000000138387824 */ /* 0x000fca00078e0244 */
[----:B------:R-:W-:Y:S01]  /*e0a0*/  IADD3 R56, P2, PT, R0, R56, RZ ;  /* 0x0000003800387210 */ /* 0x000fe20007f5e0ff */
[----:B------:R0:W-:Y:S04]  /*e0b0*/  STS.U8 [R70+UR13+0x6400], R85 ;  /* 0x0064005546007988 */ /* 0x0001e8000800000d */
[----:B----4-:R-:W-:Y:S02]  /*e0c0*/  IMAD.X R57, R4, 0x1, R123, P2 ;  /* 0x0000000104397824 */ /* 0x010fe400010e067b */
[----:B------:R-:W4:Y:S04]  /*e0d0*/  LDL.64 R122, [R1+0x5f8] ;  /* 0x0005f800017a7983 */ /* 0x000f280000100a00 */
[----:B0-----:R2:W4:Y:S02]  /*e0e0*/  LDG.E.U8 R85, desc[UR30][R56.64] ;  /* 0x0000001e38557981 */ /* 0x001524000c1e1100 */
[----:B--2---:R-:W-:-:S05]  /*e0f0*/  IADD3 R56, P2, PT, R0, R76, RZ ;  /* 0x0000004c00387210 */ /* 0x004fca0007f5e0ff */
[----:B------:R-:W-:Y:S02]  /*e100*/  IMAD.X R57, R4, 0x1, R77, P2 ;  /* 0x0000000104397824 */ /* 0x000fe400010e064d */
[----:B------:R-:W2:Y:S04]  /*e110*/  LDL.64 R76, [R1+0x5b8] ;  /* 0x0005b800014c7983 */ /* 0x000ea80000100a00 */
[----:B------:R0:W-:Y:S04]  /*e120*/  STS.U8 [R70+UR13+0x6800], R86 ;  /* 0x0068005646007988 */ /* 0x0001e8000800000d */
[----:B0-----:R0:W2:Y:S02]  /*e130*/  LDG.E.U8 R86, desc[UR30][R56.64] ;  /* 0x0000001e38567981 */ /* 0x0010a4000c1e1100 */
[----:B0-----:R-:W-:-:S05]  /*e140*/  IADD3 R56, P2, PT, R0, R90, RZ ;  /* 0x0000005a00387210 */ /* 0x001fca0007f5e0ff */
[----:B------:R-:W-:Y:S02]  /*e150*/  IMAD.X R57, R4, 0x1, R91, P2 ;  /* 0x0000000104397824 */ /* 0x000fe400010e065b */
[----:B------:R-:W2:Y:S04]  /*e160*/  LDL.64 R90, [R1+0x578] ;  /* 0x00057800015a7983 */ /* 0x000ea80000100a00 */
[----:B------:R0:W-:Y:S04]  /*e170*/  STS.U8 [R70+UR13+0x6c00], R87 ;  /* 0x006c005746007988 */ /* 0x0001e8000800000d */
[----:B0-----:R3:W2:Y:S02]  /*e180*/  LDG.E.U8 R87, desc[UR30][R56.64] ;  /* 0x0000001e38577981 */ /* 0x0016a4000c1e1100 */
[----:B---3--:R-:W-:-:S05]  /*e190*/  IADD3 R56, P2, PT, R0, R78, RZ ;  /* 0x0000004e00387210 */ /* 0x008fca0007f5e0ff */
[----:B------:R-:W-:Y:S02]  /*e1a0*/  IMAD.X R57, R4, 0x1, R79, P2 ;  /* 0x0000000104397824 */ /* 0x000fe400010e064f */
[----:B------:R-:W3:Y:S04]  /*e1b0*/  LDL.64 R78, [R1+0x538] ;  /* 0x00053800014e7983 */ /* 0x000ee80000100a00 */
[----:B------:R0:W-:Y:S04]  /*e1c0*/  STS.U8 [R70+UR13+0x7000], R82 ;  /* 0x0070005246007988 */ /* 0x0001e8000800000d */
[----:B0-----:R4:W3:Y:S02]  /*e1d0*/  LDG.E.U8 R82, desc[UR30][R56.64] ;  /* 0x0000001e38527981 */ /* 0x0018e4000c1e1100 */
[----:B----4-:R-:W-:-:S02]  /*e1e0*/  IADD3 R56, P2, PT, R0, R122, RZ ;  /* 0x0000007a00387210 */ /* 0x010fc40007f5e0ff */
[----:B------:R0:W-:Y:S03]  /*e1f0*/  STS.U8 [R70+UR13+0x7400], R81 ;  /* 0x0074005146007988 */ /* 0x0001e6000800000d */
[----:B------:R-:W-:Y:S02]  /*e200*/  IMAD.X R57, R4, 0x1, R123, P2 ;  /* 0x0000000104397824 */ /* 0x000fe400010e067b */
[----:B------:R-:W4:Y:S04]  /*e210*/  LDL.64 R122, [R1+0x4f8] ;  /* 0x0004f800017a7983 */ /* 0x000f280000100a00 */
[----:B0-----:R2:W4:Y:S02]  /*e220*/  LDG.E.U8 R81, desc[UR30][R56.64] ;  /* 0x0000001e38517981 */ /* 0x001524000c1e1100 */
[----:B--2---:R-:W-:-:S05]  /*e230*/  IADD3 R56, P2, PT, R0, R76, RZ ;  /* 0x0000004c00387210 */ /* 0x004fca0007f5e0ff */
[----:B------:R-:W-:Y:S02]  /*e240*/  IMAD.X R57, R4, 0x1, R77, P2 ;  /* 0x0000000104397824 */ /* 0x000fe400010e064d */
[----:B------:R-:W2:Y:S04]  /*e250*/  LDL.64 R76, [R1+0x4b8] ;  /* 0x0004b800014c7983 */ /* 0x000ea80000100a00 */
[----:B------:R0:W-:Y:S01]  /*e260*/  STS.U8 [R70+UR13+0x7800], R80 ;  /* 0x0078005046007988 */ /* 0x0001e2000800000d */
[----:B------:R-:W1:Y:S03]  /*e270*/  S2R R88, SR_TID.X ;  /* 0x0000000000587919 */ /* 0x000e660000002100 */
[----:B0-----:R0:W2:Y:S02]  /*e280*/  LDG.E.U8 R80, desc[UR30][R56.64] ;  /* 0x0000001e38507981 */ /* 0x0010a4000c1e1100 */
[----:B0-----:R-:W-:-:S05]  /*e290*/  IADD3 R56, P2, PT, R0, R90, RZ ;  /* 0x0000005a00387210 */ /* 0x001fca0007f5e0ff */
[----:B------:R-:W-:Y:S02]  /*e2a0*/  IMAD.X R57, R4, 0x1, R91, P2 ;  /* 0x0000000104397824 */ /* 0x000fe400010e065b */
[----:B------:R-:W2:Y:S04]  /*e2b0*/  LDL.64 R90, [R1+0x478] ;  /* 0x00047800015a7983 */ /* 0x000ea80000100a00 */
[----:B------:R0:W-:Y:S04]  /*e2c0*/  STS.U8 [R70+UR13+0x7c00], R73 ;  /* 0x007c004946007988 */ /* 0x0001e8000800000d */
[----:B0-----:R3:W2:Y:S01]  /*e2d0*/  LDG.E.U8 R73, desc[UR30][R56.64] ;  /* 0x0000001e38497981 */ /* 0x0016a2000c1e1100 */
[----:B-1----:R-:W-:-:S02]  /*e2e0*/  LOP3.LUT R88, R88, 0x7f, RZ, 0xc0, !PT ;  /* 0x0000007f58587812 */ /* 0x002fc400078ec0ff */
[----:B---3--:R-:W-:-:S05]  /*e2f0*/  IADD3 R56, P2, PT, R0, R78, RZ ;  /* 0x0000004e00387210 */ /* 0x008fca0007f5e0ff */
[----:B------:R-:W-:Y:S02]  /*e300*/  IMAD.X R57, R4, 0x1, R79, P2 ;  /* 0x0000000104397824 */ /* 0x000fe400010e064f */
[----:B------:R-:W3:Y:S01]  /*e310*/  LDL.64 R78, [R1+0x438] ;  /* 0x00043800014e7983 */ /* 0x000ee20000100a00 */
[----:B------:R-:W-:-:S05]  /*e320*/  LOP3.LUT R71, R88, 0x10, RZ, 0x3c, !PT ;  /* 0x0000001058477812 */ /* 0x000fca00078e3cff */
[----:B------:R0:W-:Y:S04]  /*e330*/  STS.U8 [R71+UR13+0x4080], R60 ;  /* 0x0040803c47007988 */ /* 0x0001e8000800000d */
[----:B------:R-:W-:Y:S04]  /*e340*/  STS.U8 [R71+UR13+0x4480], R55 ;  /* 0x0044803747007988 */ /* 0x000fe8000800000d */
[----:B0-----:R4:W3:Y:S04]  /*e350*/  LDG.E.U8 R60, desc[UR30][R56.64] ;  /* 0x0000001e383c7981 */ /* 0x0018e8000c1e1100 */
[----:B------:R2:W-:Y:S01]  /*e360*/  STS.U8 [R71+UR13+0x4880], R54 ;  /* 0x0048803647007988 */ /* 0x0005e2000800000d */
[----:B----4-:R-:W-:-:S05]  /*e370*/  IADD3 R56, P2, PT, R0, R122, RZ ;  /* 0x0000007a00387210 */ /* 0x010fca0007f5e0ff */
[----:B------:R-:W-:Y:S02]  /*e380*/  IMAD.X R57, R4, 0x1, R123, P2 ;  /* 0x0000000104397824 */ /* 0x000fe400010e067b */
[----:B------:R-:W4:Y:S04]  /*e390*/  LDL.64 R122, [R1+0x3f8] ;  /* 0x0003f800017a7983 */ /* 0x000f280000100a00 */
[----:B------:R-:W4:Y:S01]  /*e3a0*/  LDG.E.U8 R56, desc[UR30][R56.64] ;  /* 0x0000001e38387981 */ /* 0x000f22000c1e1100 */
[----:B--2---:R-:W-:-:S05]  /*e3b0*/  IADD3 R54, P2, PT, R0, R76, RZ ;  /* 0x0000004c00367210 */ /* 0x004fca0007f5e0ff */
[----:B------:R-:W-:Y:S02]  /*e3c0*/  IMAD.X R55, R4, 0x1, R77, P2 ;  /* 0x0000000104377824 */ /* 0x000fe400010e064d */
[----:B------:R-:W2:Y:S04]  /*e3d0*/  LDL.64 R76, [R1+0x3b0] ;  /* 0x0003b000014c7983 */ /* 0x000ea80000100a00 */
[----:B------:R0:W2:Y:S02]  /*e3e0*/  LDG.E.U8 R57, desc[UR30][R54.64] ;  /* 0x0000001e36397981 */ /* 0x0000a4000c1e1100 */
[----:B0-----:R-:W-:-:S05]  /*e3f0*/  IADD3 R54, P2, PT, R0, R90, RZ ;  /* 0x0000005a00367210 */ /* 0x001fca0007f5e0ff */
[----:B------:R-:W-:Y:S02]  /*e400*/  IMAD.X R55, R4, 0x1, R91, P2 ;  /* 0x0000000104377824 */ /* 0x000fe400010e065b */
[----:B------:R-:W2:Y:S04]  /*e410*/  LDL.64 R90, [R1+0x370] ;  /* 0x00037000015a7983 */ /* 0x000ea80000100a00 */
[----:B------:R-:W-:Y:S04]  /*e420*/  STS.U8 [R71+UR13+0x4c80], R53 ;  /* 0x004c803547007988 */ /* 0x000fe8000800000d */
[----:B------:R3:W-:Y:S04]  /*e430*/  STS.U8 [R71+UR13+0x5080], R52 ;  /* 0x0050803447007988 */ /* 0x0007e8000800000d */
[----:B------:R-:W2:Y:S01]  /*e440*/  LDG.E.U8 R54, desc[UR30][R54.64] ;  /* 0x0000001e36367981 */ /* 0x000ea2000c1e1100 */
[----:B---3--:R-:W-:-:S05]  /*e450*/  IADD3 R52, P2, PT, R0, R78, RZ ;  /* 0x0000004e00347210 */ /* 0x008fca0007f5e0ff */
[----:B------:R-:W-:Y:S02]  /*e460*/  IMAD.X R53, R4, 0x1, R79, P2 ;  /* 0x0000000104357824 */ /* 0x000fe400010e064f */
[----:B------:R-:W3:Y:S04]  /*e470*/  LDL.64 R78, [R1+0x6f0] ;  /* 0x0006f000014e7983 */ /* 0x000ee80000100a00 */
[----:B------:R4:W3:Y:S04]  /*e480*/  LDG.E.U8 R55, desc[UR30][R52.64] ;  /* 0x0000001e34377981 */ /* 0x0008e8000c1e1100 */
[----:B------:R-:W-:Y:S04]  /*e490*/  STS.U8 [R71+UR13+0x5480], R51 ;  /* 0x0054803347007988 */ /* 0x000fe8000800000d */
[----:B------:R2:W-:Y:S01]  /*e4a0*/  STS.U8 [R71+UR13+0x5880], R50 ;  /* 0x0058803247007988 */ /* 0x0005e2000800000d */
[----:B----4-:R-:W-:-:S05]  /*e4b0*/  IADD3 R52, P2, PT, R0, R122, RZ ;  /* 0x0000007a00347210 */ /* 0x010fca0007f5e0ff */
[----:B------:R-:W-:Y:S01]  /*e4c0*/  IMAD.X R53, R4, 0x1, R123, P2 ;  /* 0x0000000104357824 */ /* 0x000fe200010e067b */
[----:B------:R0:W-:Y:S04]  /*e4d0*/  STS.U8 [R71+UR13+0x5c80], R36 ;  /* 0x005c802447007988 */ /* 0x0001e8000800000d */
[----:B------:R-:W4:Y:S04]  /*e4e0*/  LDG.E.U8 R52, desc[UR30][R52.64] ;  /* 0x0000001e34347981 */ /* 0x000f28000c1e1100 */
[----:B------:R-:W4:Y:S01]  /*e4f0*/  LDL.64 R122, [R1+0x670] ;  /* 0x00067000017a7983 */ /* 0x000f220000100a00 */
[----:B--2---:R-:W-:-:S05]  /*e500*/  IADD3 R50, P2, PT, R0, R76, RZ ;  /* 0x0000004c00327210 */ /* 0x004fca0007f5e0ff */
[----:B------:R-:W-:Y:S02]  /*e510*/  IMAD.X R51, R4, 0x1, R77, P2 ;  /* 0x0000000104337824 */ /* 0x000fe400010e064d */
[----:B------:R-:W2:Y:S04]  /*e520*/  LDL.64 R76, [R1+0x728] ;  /* 0x00072800014c7983 */ /* 0x000ea80000100a00 */
[----:B------:R1:W4:Y:S02]  /*e530*/  LDG.E.U8 R53, desc[UR30][R50.64] ;  /* 0x0000001e32357981 */ /* 0x000324000c1e1100 */
[----:B-1----:R-:W-:-:S05]  /*e540*/  IADD3 R50, P2, PT, R0, R90, RZ ;  /* 0x0000005a00327210 */ /* 0x002fca0007f5e0ff */
[----:B------:R-:W-:Y:S02]  /*e550*/  IMAD.X R51, R4, 0x1, R91, P2 ;  /* 0x0000000104337824 */ /* 0x000fe400010e065b */
[----:B------:R-:W4:Y:S04]  /*e560*/  LDL.64 R90, [R1+0x6b0] ;  /* 0x0006b000015a7983 */ /* 0x000f280000100a00 */
[----:B0-----:R0:W4:Y:S02]  /*e570*/  LDG.E.U8 R36, desc[UR30][R50.64] ;  /* 0x0000001e32247981 */ /* 0x001124000c1e1100 */
[----:B0-----:R-:W-:-:S04]  /*e580*/  IMAD R50, R74, 0xe, RZ ;  /* 0x0000000e4a327824 */ /* 0x001fc800078e02ff */
[----:B------:R-:W-:-:S05]  /*e590*/  IMAD.IADD R50, R50, 0x1, R68 ;  /* 0x0000000132327824 */ /* 0x000fca00078e0244 */
[----:B------:R-:W-:-:S05]  /*e5a0*/  IADD3 R50, P2, PT, R0, R50, RZ ;  /* 0x0000003200327210 */ /* 0x000fca0007f5e0ff */
[----:B---3--:R-:W-:Y:S02]  /*e5b0*/  IMAD.X R51, R4, 0x1, R79, P2 ;  /* 0x0000000104337824 */ /* 0x008fe400010e064f */
[----:B------:R-:W3:Y:S04]  /*e5c0*/  LDL.64 R78, [R1+0x630] ;  /* 0x00063000014e7983 */ /* 0x000ee80000100a00 */
[----:B------:R0:W3:Y:S02]  /*e5d0*/  LDG.E.U8 R88, desc[UR30][R50.64] ;  /* 0x0000001e32587981 */ /* 0x0000e4000c1e1100 */
[----:B0-----:R-:W-:-:S04]  /*e5e0*/  IMAD R50, R74, 0x6, RZ ;  /* 0x000000064a327824 */ /* 0x001fc800078e02ff */
[----:B------:R-:W-:-:S05]  /*e5f0*/  IMAD.IADD R50, R50, 0x1, R68 ;  /* 0x0000000132327824 */ /* 0x000fca00078e0244 */
[----:B------:R-:W-:-:S05]  /*e600*/  IADD3 R50, P2, PT, R0, R50, RZ ;  /* 0x0000003200327210 */ /* 0x000fca0007f5e0ff */
[----:B--2---:R-:W-:Y:S02]  /*e610*/  IMAD.X R51, R4, 0x1, R77, P2 ;  /* 0x0000000104337824 */ /* 0x004fe400010e064d */
[----:B------:R-:W2:Y:S04]  /*e620*/  LDL.64 R76, [R1+0x5f0] ;  /* 0x0005f000014c7983 */ /* 0x000ea80000100a00 */
[----:B------:R-:W-:Y:S04]  /*e630*/  STS.U8 [R71+UR13+0x6080], R35 ;  /* 0x0060802347007988 */ /* 0x000fe8000800000d */
[----:B------:R4:W-:Y:S04]  /*e640*/  STS.U8 [R71+UR13+0x6480], R34 ;  /* 0x0064802247007988 */ /* 0x0009e8000800000d */
[----:B------:R-:W-:Y:S04]  /*e650*/  STS.U8 [R71+UR13+0x6880], R33 ;  /* 0x0068802147007988 */ /* 0x000fe8000800000d */
[----:B------:R0:W-:Y:S01]  /*e660*/  STS.U8 [R71+UR13+0x6c80], R32 ;  /* 0x006c802047007988 */ /* 0x0001e2000800000d */
[----:B------:R-:W-:-:S03]  /*e670*/  LOP3.LUT R89, R89, 0x7f, RZ, 0xc0, !PT ;  /* 0x0000007f59597812 */ /* 0x000fc600078ec0ff */
[----:B------:R-:W2:Y:S01]  /*e680*/  LDG.E.U8 R50, desc[UR30][R50.64] ;  /* 0x0000001e32327981 */ /* 0x000ea2000c1e1100 */
[----:B----4-:R-:W-:-:S05]  /*e690*/  IADD3 R34, P2, PT, R0, R90, RZ ;  /* 0x0000005a00227210 */ /* 0x010fca0007f5e0ff */
[----:B------:R-:W-:Y:S01]  /*e6a0*/  IMAD.X R35, R4, 0x1, R91, P2 ;  /* 0x0000000104237824 */ /* 0x000fe200010e065b */
[----:B0-----:R-:W-:Y:S01]  /*e6b0*/  IADD3 R32, P2, PT, R0, R122, RZ ;  /* 0x0000007a00207210 */ /* 0x001fe20007f5e0ff */
[----:B------:R-:W4:Y:S04]  /*e6c0*/  LDL.64 R90, [R1+0x5b0] ;  /* 0x0005b000015a7983 */ /* 0x000f280000100a00 */
[----:B------:R-:W-:Y:S01]  /*e6d0*/  IMAD.X R33, R4, 0x1, R123, P2 ;  /* 0x0000000104217824 */ /* 0x000fe200010e067b */
[----:B------:R-:W4:Y:S04]  /*e6e0*/  LDG.E.U8 R34, desc[UR30][R34.64] ;  /* 0x0000001e22227981 */ /* 0x000f28000c1e1100 */
[----:B------:R-:W4:Y:S04]  /*e6f0*/  LDL.64 R122, [R1+0x570] ;  /* 0x00057000017a7983 */ /* 0x000f280000100a00 */
[----:B------:R3:W4:Y:S02]  /*e700*/  LDG.E.U8 R35, desc[UR30][R32.64] ;  /* 0x0000001e20237981 */ /* 0x000724000c1e1100 */
[----:B---3--:R-:W-:-:S05]  /*e710*/  IADD3 R32, P2, PT, R0, R78, RZ ;  /* 0x0000004e00207210 */ /* 0x008fca0007f5e0ff */
[----:B------:R-:W-:Y:S02]  /*e720*/  IMAD.X R33, R4, 0x1, R79, P2 ;  /* 0x0000000104217824 */ /* 0x000fe400010e064f */
[----:B------:R-:W3:Y:S04]  /*e730*/  LDL.64 R78, [R1+0x530] ;  /* 0x00053000014e7983 */ /* 0x000ee80000100a00 */
[----:B------:R-:W-:Y:S04]  /*e740*/  STS.U8 [R71+UR13+0x7080], R31 ;  /* 0x0070801f47007988 */ /* 0x000fe8000800000d */
[----:B------:R2:W-:Y:S04]  /*e750*/  STS.U8 [R71+UR13+0x7480], R30 ;  /* 0x0074801e47007988 */ /* 0x0005e8000800000d */
[----:B------:R-:W3:Y:S01]  /*e760*/  LDG.E.U8 R32, desc[UR30][R32.64] ;  /* 0x0000001e20207981 */ /* 0x000ee2000c1e1100 */
[----:B--2---:R-:W-:-:S05]  /*e770*/  IADD3 R30, P2, PT, R0, R76, RZ ;  /* 0x0000004c001e7210 */ /* 0x004fca0007f5e0ff */
[----:B------:R-:W-:Y:S02]  /*e780*/  IMAD.X R31, R4, 0x1, R77, P2 ;  /* 0x00000001041f7824 */ /* 0x000fe400010e064d */
[----:B------:R-:W2:Y:S04]  /*e790*/  LDL.64 R76, [R1+0x4f0] ;  /* 0x0004f000014c7983 */ /* 0x000ea80000100a00 */
[----:B------:R4:W2:Y:S04]  /*e7a0*/  LDG.E.U8 R33, desc[UR30][R30.64] ;  /* 0x0000001e1e217981 */ /* 0x0008a8000c1e1100 */
[----:B------:R-:W-:Y:S04]  /*e7b0*/  STS.U8 [R71+UR13+0x7880], R29 ;  /* 0x0078801d47007988 */ /* 0x000fe8000800000d */
[----:B------:R0:W-:Y:S01]  /*e7c0*/  STS.U8 [R71+UR13+0x7c80], R28 ;  /* 0x007c801c47007988 */ /* 0x0001e2000800000d */
[----:B----4-:R-:W-:-:S05]  /*e7d0*/  IADD3 R30, P2, PT, R0, R90, RZ ;  /* 0x0000005a001e7210 */ /* 0x010fca0007f5e0ff */
[----:B------:R-:W-:Y:S02]  /*e7e0*/  IMAD.X R31, R4, 0x1, R91, P2 ;  /* 0x00000001041f7824 */ /* 0x000fe400010e065b */
[----:B------:R-:W4:Y:S01]  /*e7f0*/  LDL.64 R90, [R1+0x4b0] ;  /* 0x0004b000015a7983 */ /* 0x000f220000100a00 */
[----:B0-----:R-:W-:-:S03]  /*e800*/  IADD3 R28, P2, PT, R0, R122, RZ ;  /* 0x0000007a001c7210 */ /* 0x001fc60007f5e0ff */
[----:B------:R-:W4:Y:S02]  /*e810*/  LDG.E.U8 R30, desc[UR30][R30.64] ;  /* 0x0000001e1e1e7981 */ /* 0x000f24000c1e1100 */
[----:B------:R-:W-:Y:S02]  /*e820*/  IMAD.X R29, R4, 0x1, R123, P2 ;  /* 0x00000001041d7824 */ /* 0x000fe400010e067b */
[----:B------:R-:W4:Y:S04]  /*e830*/  LDL.64 R122, [R1+0x470] ;  /* 0x00047000017a7983 */ /* 0x000f280000100a00 */
[----:B------:R3:W4:Y:S02]  /*e840*/  LDG.E.U8 R31, desc[UR30][R28.64] ;  /* 0x0000001e1c1f7981 */ /* 0x000724000c1e1100 */
[----:B---3--:R-:W-:-:S05]  /*e850*/  IADD3 R28, P2, PT, R0, R78, RZ ;  /* 0x0000004e001c7210 */ /* 0x008fca0007f5e0ff */
[----:B------:R-:W-:Y:S02]  /*e860*/  IMAD.X R29, R4, 0x1, R79, P2 ;  /* 0x00000001041d7824 */ /* 0x000fe400010e064f */
[----:B------:R-:W3:Y:S01]  /*e870*/  LDL.64 R78, [R1+0x430] ;  /* 0x00043000014e7983 */ /* 0x000ee20000100a00 */
[----:B------:R-:W-:-:S03]  /*e880*/  LOP3.LUT R71, R89, 0x20, RZ, 0x3c, !PT ;  /* 0x0000002059477812 */ /* 0x000fc600078e3cff */
[----:B------:R-:W3:Y:S04]  /*e890*/  LDG.E.U8 R28, desc[UR30][R28.64] ;  /* 0x0000001e1c1c7981 */ /* 0x000ee8000c1e1100 */
[----:B------:R-:W-:Y:S04]  /*e8a0*/  STS.U8 [R71+UR13+0x4100], R27 ;  /* 0x0041001b47007988 */ /* 0x000fe8000800000d */
[----:B------:R2:W-:Y:S02]  /*e8b0*/  STS.U8 [R71+UR13+0x4500], R26 ;  /* 0x0045001a47007988 */ /* 0x0005e4000800000d */
        /* <DEDUP_REMOVED lines=28> */
[----:B------:R-:W5:Y:S01]  /*ea80*/  LDL.LU.64 R90, [R1+0x848] ;  /* 0x00084800015a7983 */ /* 0x000f620000300a00 */
        /* <DEDUP_REMOVED lines=8> */
[----:B------:R0:W3:Y:S02]  /*eb10*/  LDG.E.U8 R51, desc[UR30][R20.64] ;  /* 0x0000001e14337981 */ /* 0x0000e4000c1e1100 */
[----:B0-----:R-:W-:-:S04]  /*eb20*/  IMAD R20, R74, 0x7, RZ ;  /* 0x000000074a147824 */ /* 0x001fc800078e02ff */
[----:B------:R-:W-:-:S05]  /*eb30*/  IMAD.IADD R20, R20, 0x1, R68 ;  /* 0x0000000114147824 */ /* 0x000fca00078e0244 */
[----:B------:R-:W-:Y:S01]  /*eb40*/  IADD3 R20, P2, PT, R0, R20, RZ ;  /* 0x0000001400147210 */ /* 0x000fe20007f5e0ff */
[----:B------:R-:W-:Y:S04]  /*eb50*/  STS.U8 [R71+UR13+0x6100], R19 ;  /* 0x0061001347007988 */ /* 0x000fe8000800000d */
[----:B------:R0:W-:Y:S02]  /*eb60*/  STS.U8 [R71+UR13+0x6500], R18 ;  /* 0x0065001247007988 */ /* 0x0001e4000800000d */
[----:B0-----:R-:W-:Y:S02]  /*eb70*/  IMAD R18, R74, 0xf, RZ ;  /* 0x0000000f4a127824 */ /* 0x001fe400078e02ff */
[----:B------:R-:W3:Y:S01]  /*eb80*/  LDL.64 R74, [R1+0x628] ;  /* 0x00062800014a7983 */ /* 0x000ee20000100a00 */
[----:B--2---:R-:W-:-:S03]  /*eb90*/  IMAD.X R21, R4, 0x1, R77, P2 ;  /* 0x0000000104157824 */ /* 0x004fc600010e064d */
[----:B------:R-:W2:Y:S01]  /*eba0*/  LDL.64 R76, [R1+0x668] ;  /* 0x00066800014c7983 */ /* 0x000ea20000100a00 */
[----:B------:R-:W-:-:S03]  /*ebb0*/  IMAD.IADD R18, R18, 0x1, R68 ;  /* 0x0000000112127824 */ /* 0x000fc600078e0244 */
[----:B------:R-:W-:Y:S02]  /*ebc0*/  STS.U8 [R71+UR13+0x6900], R17 ;  /* 0x0069001147007988 */ /* 0x000fe4000800000d */
[----:B------:R-:W-:Y:S02]  /*ebd0*/  IADD3 R18, P2, PT, R0, R18, RZ ;  /* 0x0000001200127210 */ /* 0x000fe40007f5e0ff */
[----:B------:R3:W-:Y:S04]  /*ebe0*/  STS.U8 [R71+UR13+0x6d00], R16 ;  /* 0x006d001047007988 */ /* 0x0007e8000800000d */
[----:B------:R-:W-:Y:S04]  /*ebf0*/  STS.U8 [R71+UR13+0x7100], R15 ;  /* 0x0071000f47007988 */ /* 0x000fe8000800000d */
[----:B------:R-:W-:Y:S04]  /*ec00*/  STS.U8 [R71+UR13+0x7500], R14 ;  /* 0x0075000e47007988 */ /* 0x000fe8000800000d */
[----:B------:R0:W2:Y:S01]  /*ec10*/  LDG.E.U8 R20, desc[UR30][R20.64] ;  /* 0x0000001e14147981 */ /* 0x0000a2000c1e1100 */
[----:B----4-:R-:W-:-:S03]  /*ec20*/  IMAD.X R19, R4, 0x1, R123, P2 ;  /* 0x0000000104137824 */ /* 0x010fc600010e067b */
[----:B------:R-:W4:Y:S04]  /*ec30*/  LDL.64 R122, [R1+0x5e8] ;  /* 0x0005e800017a7983 */ /* 0x000f280000100a00 */
[----:B------:R-:W4:Y:S01]  /*ec40*/  LDG.E.U8 R18, desc[UR30][R18.64] ;  /* 0x0000001e12127981 */ /* 0x000f22000c1e1100 */
[----:B---3--:R-:W-:-:S05]  /*ec50*/  IADD3 R16, P2, PT, R0, R78, RZ ;  /* 0x0000004e00107210 */ /* 0x008fca0007f5e0ff */
[----:B------:R-:W-:Y:S02]  /*ec60*/  IMAD.X R17, R4, 0x1, R79, P2 ;  /* 0x0000000104117824 */ /* 0x000fe400010e064f */
[----:B------:R-:W3:Y:S04]  /*ec70*/  LDL.64 R78, [R1+0x5a8] ;  /* 0x0005a800014e7983 */ /* 0x000ee80000100a00 */
[----:B------:R2:W3:Y:S01]  /*ec80*/  LDG.E.U8 R19, desc[UR30][R16.64] ;  /* 0x0000001e10137981 */ /* 0x0004e2000c1e1100 */
[----:B0-----:R-:W-:-:S03]  /*ec90*/  LOP3.LUT R21, R70, 0x30, RZ, 0x3c, !PT ;  /* 0x0000003046157812 */ /* 0x001fc600078e3cff */
[----:B------:R-:W-:Y:S04]  /*eca0*/  STS.U8 [R71+UR13+0x7900], R13 ;  /* 0x0079000d47007988 */ /* 0x000fe8000800000d */
[----:B------:R0:W-:Y:S04]  /*ecb0*/  STS.U8 [R71+UR13+0x7d00], R12 ;  /* 0x007d000c47007988 */ /* 0x0001e8000800000d */
[----:B0-----:R-:W3:Y:S01]  /*ecc0*/  LDL.64 R70, [R1+0x4e8] ;  /* 0x0004e80001467983 */ /* 0x001ee20000100a00 */
[----:B--2---:R-:W-:-:S05]  /*ecd0*/  IADD3 R16, P2, PT, R0, R76, RZ ;  /* 0x0000004c00107210 */ /* 0x004fca0007f5e0ff */
[----:B------:R-:W-:Y:S01]  /*ece0*/  IMAD.X R17, R4, 0x1, R77, P2 ;  /* 0x0000000104117824 */ /* 0x000fe200010e064d */
[----:B------:R-:W-:Y:S01]  /*ecf0*/  IADD3 R14, P2, PT, R0, R74, RZ ;  /* 0x0000004a000e7210 */ /* 0x000fe20007f5e0ff */
[----:B------:R-:W2:Y:S04]  /*ed00*/  LDL.64 R76, [R1+0x568] ;  /* 0x00056800014c7983 */ /* 0x000ea80000100a00 */
[----:B------:R-:W-:Y:S01]  /*ed10*/  IMAD.X R15, R4, 0x1, R75, P2 ;  /* 0x00000001040f7824 */ /* 0x000fe200010e064b */
[----:B------:R-:W2:Y:S04]  /*ed20*/  LDG.E.U8 R16, desc[UR30][R16.64] ;  /* 0x0000001e10107981 */ /* 0x000ea8000c1e1100 */
[----:B------:R-:W2:Y:S04]  /*ed30*/  LDL.64 R74, [R1+0x528] ;  /* 0x00052800014a7983 */ /* 0x000ea80000100a00 */
[----:B------:R4:W2:Y:S02]  /*ed40*/  LDG.E.U8 R17, desc[UR30][R14.64] ;  /* 0x0000001e0e117981 */ /* 0x0008a4000c1e1100 */
[----:B----4-:R-:W-:-:S05]  /*ed50*/  IADD3 R14, P2, PT, R0, R122, RZ ;  /* 0x0000007a000e7210 */ /* 0x010fca0007f5e0ff */
[----:B------:R-:W-:Y:S01]  /*ed60*/  IMAD.X R15, R4, 0x1, R123, P2 ;  /* 0x00000001040f7824 */ /* 0x000fe200010e067b */
[----:B------:R-:W-:Y:S04]  /*ed70*/  STS.U8 [R21+UR13+0x4580], R11 ;  /* 0x0045800b15007988 */ /* 0x000fe8000800000d */
[----:B------:R-:W4:Y:S04]  /*ed80*/  LDG.E.U8 R14, desc[UR30][R14.64] ;  /* 0x0000001e0e0e7981 */ /* 0x000f28000c1e1100 */
[----:B------:R-:W4:Y:S01]  /*ed90*/  LDL.64 R122, [R1+0x3a0] ;  /* 0x0003a000017a7983 */ /* 0x000f220000100a00 */
[----:B---3--:R-:W-:-:S05]  /*eda0*/  IADD3 R12, P2, PT, R0, R78, RZ ;  /* 0x0000004e000c7210 */ /* 0x008fca0007f5e0ff */
[----:B------:R-:W-:Y:S02]  /*edb0*/  IMAD.X R13, R4, 0x1, R79, P2 ;  /* 0x00000001040d7824 */ /* 0x000fe400010e064f */
[----:B------:R-:W3:Y:S04]  /*edc0*/  LDL.64 R78, [R1+0x4a8] ;  /* 0x0004a800014e7983 */ /* 0x000ee80000100a00 */
[----:B------:R2:W4:Y:S04]  /*edd0*/  LDG.E.U8 R15, desc[UR30][R12.64] ;  /* 0x0000001e0c0f7981 */ /* 0x000528000c1e1100 */
[----:B------:R0:W-:Y:S01]  /*ede0*/  STS.U8 [R21+UR13+0x4180], R10 ;  /* 0x0041800a15007988 */ /* 0x0001e2000800000d */
[----:B--2---:R-:W-:-:S05]  /*edf0*/  IADD3 R12, P2, PT, R0, R76, RZ ;  /* 0x0000004c000c7210 */ /* 0x004fca0007f5e0ff */
[----:B------:R-:W-:Y:S02]  /*ee00*/  IMAD.X R13, R4, 0x1, R77, P2 ;  /* 0x00000001040d7824 */ /* 0x000fe400010e064d */
[----:B------:R-:W2:Y:S01]  /*ee10*/  LDL.64 R76, [R1+0x468] ;  /* 0x00046800014c7983 */ /* 0x000ea20000100a00 */
[----:B0-----:R-:W-:-:S03]  /*ee20*/  IADD3 R10, P2, PT, R0, R74, RZ ;  /* 0x0000004a000a7210 */ /* 0x001fc60007f5e0ff */
[----:B------:R-:W4:Y:S02]  /*ee30*/  LDG.E.U8 R12, desc[UR30][R12.64] ;  /* 0x0000001e0c0c7981 */ /* 0x000f24000c1e1100 */
[----:B------:R-:W-:Y:S02]  /*ee40*/  IMAD.X R11, R4, 0x1, R75, P2 ;  /* 0x00000001040b7824 */ /* 0x000fe400010e064b */
[----:B------:R-:W4:Y:S04]  /*ee50*/  LDL.64 R74, [R1+0x428] ;  /* 0x00042800014a7983 */ /* 0x000f280000100a00 */
[----:B------:R0:W4:Y:S02]  /*ee60*/  LDG.E.U8 R13, desc[UR30][R10.64] ;  /* 0x0000001e0a0d7981 */ /* 0x000124000c1e1100 */
[----:B0-----:R-:W-:-:S05]  /*ee70*/  IADD3 R10, P2, PT, R0, R70, RZ ;  /* 0x00000046000a7210 */ /* 0x001fca0007f5e0ff */
[----:B------:R-:W-:Y:S02]  /*ee80*/  IMAD.X R11, R4, 0x1, R71, P2 ;  /* 0x00000001040b7824 */ /* 0x000fe400010e0647 */
[----:B------:R-:W4:Y:S04]  /*ee90*/  LDL.64 R70, [R1+0x3e0] ;  /* 0x0003e00001467983 */ /* 0x000f280000100a00 */
[----:B------:R-:W-:Y:S04]  /*eea0*/  STS.U8 [R21+UR13+0x4980], R9 ;  /* 0x0049800915007988 */ /* 0x000fe8000800000d */
[----:B------:R3:W-:Y:S04]  /*eeb0*/  STS.U8 [R21+UR13+0x4d80], R8 ;  /* 0x004d800815007988 */ /* 0x0007e8000800000d */
[----:B------:R-:W4:Y:S04]  /*eec0*/  LDG.E.U8 R10, desc[UR30][R10.64] ;  /* 0x0000001e0a0a7981 */ /* 0x000f28000c1e1100 */
[----:B------:R-:W-:Y:S01]  /*eed0*/  STS.U8 [R21+UR13+0x5180], R7 ;  /* 0x0051800715007988 */ /* 0x000fe2000800000d */
[----:B---3--:R-:W-:-:S05]  /*eee0*/  IADD3 R8, P2, PT, R0, R78, RZ ;  /* 0x0000004e00087210 */ /* 0x008fca0007f5e0ff */
[----:B------:R-:W-:Y:S01]  /*eef0*/  IMAD.X R9, R4, 0x1, R79, P2 ;  /* 0x0000000104097824 */ /* 0x000fe200010e064f */
[----:B------:R4:W-:Y:S04]  /*ef00*/  STS.U8 [R21+UR13+0x5580], R6 ;  /* 0x0055800615007988 */ /* 0x0009e8000800000d */
[----:B------:R2:W3:Y:S04]  /*ef10*/  LDG.E.U8 R11, desc[UR30][R8.64] ;  /* 0x0000001e080b7981 */ /* 0x0004e8000c1e1100 */
[----:B------:R0:W-:Y:S04]  /*ef20*/  STS.U8 [R21+UR13+0x5980], R5 ;  /* 0x0059800515007988 */ /* 0x0001e8000800000d */
[----:B------:R-:W5:Y:S01]  /*ef30*/  LDL.LU.64 R78, [R1+0x840] ;  /* 0x00084000014e7983 */ /* 0x000f620000300a00 */
[----:B--2---:R-:W-:-:S05]  /*ef40*/  IADD3 R8, P2, PT, R0, R76, RZ ;  /* 0x0000004c00087210 */ /* 0x004fca0007f5e0ff */
[----:B------:R-:W-:Y:S02]  /*ef50*/  IMAD.X R9, R4, 0x1, R77, P2 ;  /* 0x0000000104097824 */ /* 0x000fe400010e064d */
[----:B------:R-:W5:Y:S01]  /*ef60*/  LDL.LU.64 R76, [R1+0x838] ;  /* 0x00083800014c7983 */ /* 0x000f620000300a00 */
[----:B----4-:R-:W-:-:S03]  /*ef70*/  IADD3 R6, P2, PT, R0, R74, RZ ;  /* 0x0000004a00067210 */ /* 0x010fc60007f5e0ff */
[----:B------:R-:W2:Y:S02]  /*ef80*/  LDG.E.U8 R8, desc[UR30][R8.64] ;  /* 0x0000001e08087981 */ /* 0x000ea4000c1e1100 */
[----:B------:R-:W-:Y:S02]  /*ef90*/  IMAD.X R7, R4, 0x1, R75, P2 ;  /* 0x0000000104077824 */ /* 0x000fe400010e064b */
[----:B------:R-:W5:Y:S04]  /*efa0*/  LDL.LU.64 R74, [R1+0x830] ;  /* 0x00083000014a7983 */ /* 0x000f680000300a00 */
[----:B------:R1:W4:Y:S02]  /*efb0*/  LDG.E.U8 R9, desc[UR30][R6.64] ;  /* 0x0000001e06097981 */ /* 0x000324000c1e1100 */
[----:B-1----:R-:W-:-:S05]  /*efc0*/  IADD3 R6, P2, PT, R0, R70, RZ ;  /* 0x0000004600067210 */ /* 0x002fca0007f5e0ff */
[----:B------:R-:W-:Y:S02]  /*efd0*/  IMAD.X R7, R4, 0x1, R71, P2 ;  /* 0x0000000104077824 */ /* 0x000fe400010e0647 */
[----:B------:R-:W5:Y:S04]  /*efe0*/  LDL.LU.64 R70, [R1+0x828] ;  /* 0x0008280001467983 */ /* 0x000f680000300a00 */
[----:B0-----:R0:W2:Y:S02]  /*eff0*/  LDG.E.U8 R5, desc[UR30][R6.64] ;  /* 0x0000001e06057981 */ /* 0x0010a4000c1e1100 */
[----:B0-----:R-:W-:-:S05]  /*f000*/  IADD3 R6, P2, PT, R0, R122, RZ ;  /* 0x0000007a00067210 */ /* 0x001fca0007f5e0ff */
[----:B------:R-:W-:-:S05]  /*f010*/  IMAD.X R7, R4, 0x1, R123, P2 ;  /* 0x0000000104077824 */ /* 0x000fca00010e067b */
[----:B------:R-:W2:Y:S01]  /*f020*/  LDG.E.U8 R6, desc[UR30][R6.64] ;  /* 0x0000001e06067981 */ /* 0x000ea2000c1e1100 */
[----:B------:R-:W0:Y:S03]  /*f030*/  S2R R122, SR_TID.X ;  /* 0x00000000007a7919 */ /* 0x000e260000002100 */
[----:B------:R-:W-:Y:S04]  /*f040*/  STS.U8 [R21+UR13+0x5d80], R3 ;  /* 0x005d800315007988 */ /* 0x000fe8000800000d */
        /* <DEDUP_REMOVED lines=25> */
[----:B------:R0:W-:Y:S02]  /*f1e0*/  STS.U8 [R89+UR13+0x7e00], R83 ;  /* 0x007e005359007988 */ /* 0x0001e4000800000d */
[----:B0-----:R-:W0:Y:S01]  /*f1f0*/  S2R R89, SR_TID.X ;  /* 0x0000000000597919 */ /* 0x001e220000002100 */
[----:B------:R-:W-:-:S04]  /*f200*/  LOP3.LUT R21, R122, 0x7f, RZ, 0xc0, !PT ;  /* 0x0000007f7a157812 */ /* 0x000fc800078ec0ff */
[----:B------:R-:W-:-:S05]  /*f210*/  LOP3.LUT R21, R21, 0x50, RZ, 0x3c, !PT ;  /* 0x0000005015157812 */ /* 0x000fca00078e3cff */
        /* <DEDUP_REMOVED lines=36> */
[----:B------:R-:W-:-:S03]  /*f460*/  UMOV UR6, 0x1 ;  /* 0x0000000100067882 */ /* 0x000fc60000000000 */
[----:B------:R1:W-:Y:S04]  /*f470*/  STS.U8 [R3+UR13+0x7f80], R51 ;  /* 0x007f803303007988 */ /* 0x0003e8000800000d */
[----:B------:R1:W-:Y:S01]  /*f480*/  STS.U8 [R3+UR13+0x4380], R20 ;  /* 0x0043801403007988 */ /* 0x0003e2000800000d */
[----:B------:R-:W-:-:S04]  /*f490*/  @!UP0 UIADD3 UR6, UPT, UPT, -UR6, 0x100000, URZ ;  /* 0x0010000006068890 */ /* 0x000fc8000fffe1ff */
[----:B------:R-:W-:Y:S02]  /*f4a0*/  @!UP0 USHF.L.U32 UR7, UR6, 0xb, URZ ;  /* 0x0000000b06078899 */ /* 0x000fe400080006ff */
[----:B------:R-:W-:Y:S01]  /*f4b0*/  @!UP0 USHF.L.U32 UR6, UR6, 0x1, URZ ;  /* 0x0000000106068899 */ /* 0x000fe200080006ff */
[----:B------:R1:W-:Y:S04]  /*f4c0*/  STS.U8 [R3+UR13+0x4780], R18 ;  /* 0x0047801203007988 */ /* 0x0003e8000800000d */
[----:B------:R1:W-:Y:S04]  /*f4d0*/  STS.U8 [R3+UR13+0x4b80], R19 ;  /* 0x004b801303007988 */ /* 0x0003e8000800000d */
[----:B------:R1:W-:Y:S04]  /*f4e0*/  STS.U8 [R3+UR13+0x4f80], R16 ;  /* 0x004f801003007988 */ /* 0x0003e8000800000d */
[----:B------:R1:W-:Y:S04]  /*f4f0*/  STS.U8 [R3+UR13+0x5380], R17 ;  /* 0x0053801103007988 */ /* 0x0003e8000800000d */
[----:B------:R1:W-:Y:S04]  /*f500*/  STS.U8 [R3+UR13+0x5780], R14 ;  /* 0x0057800e03007988 */ /* 0x0003e8000800000d */
[----:B------:R1:W-:Y:S04]  /*f510*/  STS.U8 [R3+UR13+0x5b80], R15 ;  /* 0x005b800f03007988 */ /* 0x0003e8000800000d */
[----:B------:R1:W-:Y:S01]  /*f520*/  STS.U8 [R3+UR13+0x5f80], R12 ;  /* 0x005f800c03007988 */ /* 0x0003e2000800000d */
[----:B------:R-:W-:-:S03]  /*f530*/  VOTEU.ALL UP1, P1 ;  /* 0x0000000000ff7886 */ /* 0x000fc60000820000 */
[----:B------:R1:W-:Y:S04]  /*f540*/  STS.U8 [R3+UR13+0x6380], R13 ;  /* 0x0063800d03007988 */ /* 0x0003e8000800000d */
[----:B------:R1:W-:Y:S04]  /*f550*/  STS.U8 [R3+UR13+0x6780], R10 ;  /* 0x0067800a03007988 */ /* 0x0003e8000800000d */
[----:B---3--:R1:W-:Y:S04]  /*f560*/  STS.U8 [R3+UR13+0x6b80], R11 ;  /* 0x006b800b03007988 */ /* 0x0083e8000800000d */
[----:B--2---:R1:W-:Y:S04]  /*f570*/  STS.U8 [R3+UR13+0x6f80], R8 ;  /* 0x006f800803007988 */ /* 0x0043e8000800000d */
[----:B----4-:R1:W-:Y:S04]  /*f580*/  STS.U8 [R3+UR13+0x7380], R9 ;  /* 0x0073800903007988 */ /* 0x0103e8000800000d */
[----:B------:R1:W-:Y:S04]  /*f590*/  STS.U8 [R3+UR13+0x7780], R5 ;  /* 0x0077800503007988 */ /* 0x0003e8000800000d */
[----:B------:R1:W-:Y:S01]  /*f5a0*/  STS.U8 [R3+UR13+0x7b80], R6 ;  /* 0x007b800603007988 */ /* 0x0003e2000800000d */
[----:B------:R0:W-:Y:S06]  /*f5b0*/  MEMBAR.ALL.CTA ;  /* 0x0000000000007992 */ /* 0x0001ec0000008000 */
[----:B0-----:R-:W-:Y:S04]  /*f5c0*/  FENCE.VIEW.ASYNC.S ;  /* 0x00000000000073c6 */ /* 0x001fe80000000000 */
[----:B------:R-:W0:Y:S02]  /*f5d0*/  FENCE.VIEW.ASYNC.S ;  /* 0x00000000000073c6 */ /* 0x000e240000000000 */
[----:B0-----:R1:W0:Y:S02]  /*f5e0*/  @!UP1 SYNCS.EXCH.64 URZ, [UR13+0x10010], UR6 ;  /* 0x010010060dff95b2 */ /* 0x0012240008000100 */
[----:B0-----:R-:W-:Y:S06]  /*f5f0*/  BAR.SYNC.DEFER_BLOCKING 0x0 ;  /* 0x0000000000007b1d */ /* 0x001fec0000010000 */
[----:B-1----:R-:W-:Y:S05]  /*f600*/  BRA.U UP2, `(.L_x_12) ;  /* 0x0000000102507547 */ /* 0x002fea000b800000 */
[----:B------:R-:W-:Y:S01]  /*f610*/  UIADD3 UR6, UPT, UPT, UR13, 0x10010, URZ ;  /* 0x000100100d067890 */ /* 0x000fe2000fffe0ff */
[----:B------:R-:W-:Y:S01]  /*f620*/  UMOV UR25, 0x80004020 ;  /* 0x8000402000197882 */ /* 0x000fe20000000000 */
[----:B------:R-:W-:Y:S01]  /*f630*/  UMOV UR8, UR20 ;  /* 0x0000001400087c82 */ /* 0x000fe20008000000 */
[----:B------:R-:W-:Y:S01]  /*f640*/  UMOV UR9, 0x40004040 ;  /* 0x4000404000097882 */ /* 0x000fe20000000000 */
[----:B------:R-:W-:Y:S01]  /*f650*/  UMOV UR32, 0x0 ;  /* 0x0000000000207882 */ /* 0x000fe20000000000 */
[----:B------:R-:W-:Y:S01]  /*f660*/  UMOV UR33, 0x4208010 ;  /* 0x0420801000217882 */ /* 0x000fe20000000000 */
[----:B------:R-:W-:Y:S01]  /*f670*/  UMOV UR34, 0x0 ;  /* 0x0000000000227882 */ /* 0x000fe20000000000 */
[----:B------:R-:W-:Y:S01]  /*f680*/  UMOV UR35, 0x4208010 ;  /* 0x0420801000237882 */ /* 0x000fe20000000000 */
[----:B------:R-:W-:Y:S01]  /*f690*/  UMOV UR62, 0x0 ;  /* 0x00000000003e7882 */ /* 0x000fe20000000000 */
[----:B------:R-:W-:Y:S01]  /*f6a0*/  UMOV UR63, 0x4208010 ;  /* 0x04208010003f7882 */ /* 0x000fe20000000000 */
[----:B------:R0:W-:Y:S01]  /*f6b0*/  UTCQMMA gdesc[UR24], gdesc[UR8], tmem[UR10], tmem[UR32], idesc[UR33], !UPT ;  /* 0x00ff2008180075ea */ /* 0x0001e2000f80030a */
[----:B------:R-:W-:Y:S01]  /*f6c0*/  UMOV UR7, URZ ;  /* 0x000000ff00077c82 */ /* 0x000fe20008000000 */
        /* <DEDUP_REMOVED lines=8> */
.L_x_12:
[----:B------:R-:W1:Y:S02]  /*f750*/  SYNCS.PHASECHK.TRANS64.TRYWAIT P2, [UR13+0x10010], RZ ;  /* 0x010010ffff0075a7 */ /* 0x000e64000804110d */
[----:B-1----:R-:W-:Y:S05]  /*f760*/  @!P2 BRA `(.L_x_13) ;  /* 0x000000800024a947 */ /* 0x002fea0003800000 */
.L_x_22:
[----:B------:R-:W-:Y:S06]  /*f770*/  BAR.SYNC.DEFER_BLOCKING 0x0 ;  /* 0x0000000000007b1d */ /* 0x000fec0000010000 */
[----:B------:R-:W-:Y:S01]  /*f780*/  LDTM.16dp32bit_t0_t15.x64 R4, tmem[UR11+0x100000] ;  /* 0x1000000b000479ee */ /* 0x000fe20008b00000 */
[----:B------:R-:W1:Y:S01]  /*f790*/  LDTM.16dp32bit_t16_t31.x64 R4, tmem[UR11+0x100040] ;  /* 0x1000400b000479ee */ /* 0x000e620008b20000 */
[----:B------:R-:W2:Y:S01]  /*f7a0*/  @!P1 SYNCS.CCTL.IV [UR13+0x10010] ;  /* 0x01001000ff0099b1 */ /* 0x000ea2000800000d */
[----:B------:R-:W-:Y:S01]  /*f7b0*/  NOP ;  /* 0x0000000000007918 */ /* 0x000fe20000000000 */
[----:B-1----:R-:W-:Y:S01]  /*f7c0*/  FMUL R3, R4, UR56 ;  /* 0x0000003804037c20 */ /* 0x002fe20008400000 */
[----:B------:R-:W-:Y:S01]  /*f7d0*/  FMUL R72, R5, UR56 ;  /* 0x0000003805487c20 */ /* 0x000fe20008400000 */
[----:B------:R-:W-:-:S05]  /*f7e0*/  FMUL R73, R6, UR56 ;  /* 0x0000003806497c20 */ /* 0x000fca0008400000 */
[----:B------:R-:W-:Y:S01]  /*f7f0*/  FMNMX3 R3, R3, R72, R73, !PT ;  /* 0x0000004803037276 */ /* 0x000fe20007800049 */
        /* <DEDUP_REMOVED lines=90> */
[----:B------:R-:W-:-:S05]  /*fda0*/  FMUL R72, R67, UR56 ;  /* 0x0000003843487c20 */ /* 0x000fca0008400000 */
[----:B------:R-:W-:-:S05]  /*fdb0*/  FMNMX R3, R72, R3, !PT ;  /* 0x0000000348037209 */ /* 0x000fca0007800000 */
[----:B------:R-:W1:Y:S02]  /*fdc0*/  SHFL.BFLY PT, R72, R3, 0x10, 0x1f ;  /* 0x0e001f0003487f89 */ /* 0x000e6400000e0000 */
[----:B-1----:R-:W-:-:S05]  /*fdd0*/  FMNMX3 R3, R3, R72, R2, !PT ;  /* 0x0000004803037276 */ /* 0x002fca0007800002 */
[--C-:B------:R-:W-:Y:S01]  /*fde0*/  FFMA R6, R6, UR56, -R3.reuse ;  /* 0x0000003806067c23 */ /* 0x100fe20008000803 */
[--C-:B------:R-:W-:Y:S01]  /*fdf0*/  FFMA R7, R7, UR56, -R3.reuse ;  /* 0x0000003807077c23 */ /* 0x100fe20008000803 */
[--C-:B------:R-:W-:Y:S01]  /*fe00*/  FFMA R72, R4, UR56, -R3.reuse ;  /* 0x0000003804487c23 */ /* 0x100fe20008000803 */
[--C-:B------:R-:W-:Y:S01]  /*fe10*/  FFMA R5, R5, UR56, -R3.reuse ;  /* 0x0000003805057c23 */ /* 0x100fe20008000803 */
[----:B------:R-:W-:Y:S01]  /*fe20*/  FMUL R6, R6, 1.4426950216293334961 ;  /* 0x3fb8aa3b06067820 */ /* 0x000fe20000400000 */
[----:B------:R-:W-:Y:S01]  /*fe30*/  FMUL R7, R7, 1.4426950216293334961 ;  /* 0x3fb8aa3b07077820 */ /* 0x000fe20000400000 */
[----:B------:R-:W-:Y:S01]  /*fe40*/  FMUL R72, R72, 1.4426950216293334961 ;  /* 0x3fb8aa3b48487820 */ /* 0x000fe20000400000 */
[----:B------:R-:W-:Y:S01]  /*fe50*/  FMUL R5, R5, 1.4426950216293334961 ;  /* 0x3fb8aa3b05057820 */ /* 0x000fe20000400000 */
[----:B------:R-:W-:Y:S01]  /*fe60*/  MUFU.EX2 R83, R6 ;  /* 0x0000000600537308 */ /* 0x000fe20000000800 */
[--C-:B------:R-:W-:Y:S01]  /*fe70*/  FFMA R16, R16, UR56, -R3.reuse ;  /* 0x0000003810107c23 */ /* 0x100fe20008000803 */
[--C-:B------:R-:W-:Y:S01]  /*fe80*/  FFMA R8, R8, UR56, -R3.reuse ;  /* 0x0000003808087c23 */ /* 0x100fe20008000803 */
[--C-:B------:R-:W-:Y:S01]  /*fe90*/  FFMA R9, R9, UR56, -R3.reuse ;  /* 0x0000003809097c23 */ /* 0x100fe20008000803 */
[--C-:B------:R-:W-:Y:S01]  /*fea0*/  FFMA R10, R10, UR56, -R3.reuse ;  /* 0x000000380a0a7c23 */ /* 0x100fe20008000803 */
[----:B------:R-:W-:Y:S01]  /*feb0*/  FMUL R16, R16, 1.4426950216293334961 ;  /* 0x3fb8aa3b10107820 */ /* 0x000fe20000400000 */
[----:B------:R-:W-:Y:S01]  /*fec0*/  FMUL R8, R8, 1.4426950216293334961 ;  /* 0x3fb8aa3b08087820 */ /* 0x000fe20000400000 */
[--C-:B------:R-:W-:Y:S01]  /*fed0*/  FFMA R11, R11, UR56, -R3.reuse ;  /* 0x000000380b0b7c23 */ /* 0x100fe20008000803 */
[----:B------:R-:W1:Y:S01]  /*fee0*/  MUFU.EX2 R82, R7 ;  /* 0x0000000700527308 */ /* 0x000e620000000800 */
[----:B------:R-:W-:Y:S01]  /*fef0*/  FMUL R9, R9, 1.4426950216293334961 ;  /* 0x3fb8aa3b09097820 */ /* 0x000fe20000400000 */
[----:B------:R-:W-:Y:S01]  /*ff00*/  FMUL R10, R10, 1.4426950216293334961 ;  /* 0x3fb8aa3b0a0a7820 */ /* 0x000fe20000400000 */
[----:B------:R-:W-:Y:S01]  /*ff10*/  FMUL R11, R11, 1.4426950216293334961 ;  /* 0x3fb8aa3b0b0b7820 */ /* 0x000fe20000400000 */
[--C-:B------:R-:W-:Y:S01]  /*ff20*/  FFMA R12, R12, UR56, -R3.reuse ;  /* 0x000000380c0c7c23 */ /* 0x100fe20008000803 */
[--C-:B------:R-:W-:Y:S01]  /*ff30*/  FFMA R13, R13, UR56, -R3.reuse ;  /* 0x000000380d0d7c23 */ /* 0x100fe20008000803 */
[--C-:B------:R-:W-:Y:S01]  /*ff40*/  FFMA R17, R17, UR56, -R3.reuse ;  /* 0x0000003811117c23 */ /* 0x100fe20008000803 */
[--C-:B------:R-:W-:Y:S01]  /*ff50*/  FFMA R4, R14, UR56, -R3.reuse ;  /* 0x000000380e047c23 */ /* 0x100fe20008000803 */
[----:B------:R-:W-:Y:S01]  /*ff60*/  MUFU.EX2 R72, R72 ;  /* 0x0000004800487308 */ /* 0x000fe20000000800 */
[----:B------:R-:W-:Y:S01]  /*ff70*/  FMUL R12, R12, 1.4426950216293334961 ;  /* 0x3fb8aa3b0c0c7820 */ /* 0x000fe20000400000 */
[----:B------:R-:W-:Y:S01]  /*ff80*/  FMUL R13, R13, 1.4426950216293334961 ;  /* 0x3fb8aa3b0d0d7820 */ /* 0x000fe20000400000 */
[--C-:B------:R-:W-:Y:S01]  /*ff90*/  FFMA R15, R15, UR56, -R3.reuse ;  /* 0x000000380f0f7c23 */ /* 0x100fe20008000803 */
[----:B------:R-:W-:Y:S01]  /*ffa0*/  FMUL R17, R17, 1.4426950216293334961 ;  /* 0x3fb8aa3b11117820 */ /* 0x000fe20000400000 */
[----:B------:R-:W-:Y:S01]  /*ffb0*/  FMUL R4, R4, 1.4426950216293334961 ;  /* 0x3fb8aa3b04047820 */ /* 0x000fe20000400000 */
[--C-:B------:R-:W-:Y:S01]  /*ffc0*/  FFMA R19, R19, UR56, -R3.reuse ;  /* 0x0000003813137c23 */ /* 0x100fe20008000803 */
[----:B------:R-:W-:Y:S01]  /*ffd0*/  FMUL R15, R15, 1.4426950216293334961 ;  /* 0x3fb8aa3b0f0f7820 */ /* 0x000fe20000400000 */
[----:B------:R3:W4:Y:S01]  /*ffe0*/  MUFU.EX2 R73, R5 ;  /* 0x0000000500497308 */ /* 0x0007220000000800 */
[--C-:B------:R-:W-:Y:S01]  /*fff0*/  FFMA R18, R18, UR56, -R3.reuse ;  /* 0x0000003812127c23 */ /* 0x100fe20008000803 */
[----:B------:R-:W-:Y:S01]  /*10000*/  FMUL R19, R19, 1.4426950216293334961 ;  /* 0x3fb8aa3b13137820 */ /* 0x000fe20000400000 */
[--C-:B------:R-:W-:Y:S01]  /*10010*/  FFMA R20, R20, UR56, -R3.reuse ;  /* 0x0000003814147c23 */ /* 0x100fe20008000803 */
[--C-:B------:R-:W-:Y:S01]  /*10020*/  FFMA R21, R21, UR56, -R3.reuse ;  /* 0x0000003815157c23 */ /* 0x100fe20008000803 */
[----:B------:R-:W-:Y:S01]  /*10030*/  FMUL R18, R18, 1.4426950216293334961 ;  /* 0x3fb8aa3b12127820 */ /* 0x000fe20000400000 */
[--C-:B------:R-:W-:Y:S01]  /*10040*/  FFMA R22, R22, UR56, -R3.reuse ;  /* 0x0000003816167c23 */ /* 0x100fe20008000803 */
[--C-:B------:R-:W-:Y:S01]  /*10050*/  FFMA R23, R23, UR56, -R3.reuse ;  /* 0x0000003817177c23 */ /* 0x100fe20008000803 */
[----:B------:R1:W-:Y:S01]  /*10060*/  MUFU.EX2 R87, R16 ;  /* 0x0000001000577308 */ /* 0x0003e20000000800 */
[----:B---3--:R-:W-:Y:S01]  /*10070*/  FMUL R5, R21, 1.4426950216293334961 ;  /* 0x3fb8aa3b15057820 */ /* 0x008fe20000400000 */
[----:B------:R-:W-:Y:S01]  /*10080*/  FMUL R22, R22, 1.4426950216293334961 ;  /* 0x3fb8aa3b16167820 */ /* 0x000fe20000400000 */
[----:B------:R-:W-:Y:S01]  /*10090*/  FMUL R23, R23, 1.4426950216293334961 ;  /* 0x3fb8aa3b17177820 */ /* 0x000fe20000400000 */
[--C-:B------:R-:W-:Y:S01]  /*100a0*/  FFMA R24, R24, UR56, -R3.reuse ;  /* 0x0000003818187c23 */ /* 0x100fe20008000803 */
[--C-:B------:R-:W-:Y:S01]  /*100b0*/  FFMA R25, R25, UR56, -R3.reuse ;  /* 0x0000003819197c23 */ /* 0x100fe20008000803 */
[--C-:B------:R-:W-:Y:S01]  /*100c0*/  FFMA R26, R26, UR56, -R3.reuse ;  /* 0x000000381a1a7c23 */ /* 0x100fe20008000803 */
[----:B------:R-:W-:Y:S01]  /*100d0*/  FFMA R27, R27, UR56, -R3 ;  /* 0x000000381b1b7c23 */ /* 0x000fe20008000803 */
[----:B------:R3:W0:Y:S01]  /*100e0*/  MUFU.EX2 R80, R8 ;  /* 0x0000000800507308 */ /* 0x0006220000000800 */
[----:B-1----:R-:W-:Y:S01]  /*100f0*/  F2FP.SATFINITE.E4M3.F32.PACK_AB_MERGE_C R16, R82, R83, RZ ;  /* 0x000000535210723e */ /* 0x002fe200048070ff */
[----:B------:R-:W-:Y:S01]  /*10100*/  FMUL R6, R24, 1.4426950216293334961 ;  /* 0x3fb8aa3b18067820 */ /* 0x000fe20000400000 */
[----:B------:R-:W-:Y:S01]  /*10110*/  FMUL R7, R25, 1.4426950216293334961 ;  /* 0x3fb8aa3b19077820 */ /* 0x000fe20000400000 */
[----:B------:R-:W-:Y:S01]  /*10120*/  FMUL R25, R26, 1.4426950216293334961 ;  /* 0x3fb8aa3b1a197820 */ /* 0x000fe20000400000 */
[----:B----4-:R-:W-:Y:S01]  /*10130*/  F2FP.SATFINITE.E4M3.F32.PACK_AB_MERGE_C R16, R73, R72, R16 ;  /* 0x000000484910723e */ /* 0x010fe20004807010 */
[----:B------:R-:W-:Y:S01]  /*10140*/  FADD R72, R72, R73 ;  /* 0x0000004948487221 */ /* 0x000fe20000000000 */
[----:B------:R-:W-:Y:S01]  /*10150*/  FMUL R26, R27, 1.4426950216293334961 ;  /* 0x3fb8aa3b1b1a7820 */ /* 0x000fe20000400000 */
[----:B------:R-:W4:Y:S01]  /*10160*/  LDL.LU R73, [R1+0x1c] ;  /* 0x00001c0001497983 */ /* 0x000f220000300800 */
[----:B------:R1:W0:Y:S01]  /*10170*/  MUFU.EX2 R81, R9 ;  /* 0x0000000900517308 */ /* 0x0002220000000800 */
[----:B------:R-:W-:Y:S01]  /*10180*/  FADD R72, R83, R72 ;  /* 0x0000004853487221 */ /* 0x000fe20000000000 */
[--C-:B------:R-:W-:Y:S01]  /*10190*/  FFMA R28, R28, UR56, -R3.reuse ;  /* 0x000000381c1c7c23 */ /* 0x100fe20008000803 */
[--C-:B------:R-:W-:Y:S01]  /*101a0*/  FFMA R29, R29, UR56, -R3.reuse ;  /* 0x000000381d1d7c23 */ /* 0x100fe20008000803 */
[--C-:B------:R-:W-:Y:S01]  /*101b0*/  FFMA R30, R30, UR56, -R3.reuse ;  /* 0x000000381e1e7c23 */ /* 0x100fe20008000803 */
[----:B------:R-:W-:Y:S01]  /*101c0*/  FFMA R31, R31, UR56, -R3 ;  /* 0x000000381f1f7c23 */ /* 0x000fe20008000803 */
[----:B---3--:R-:W-:-:S02]  /*101d0*/  FMUL R8, R28, 1.4426950216293334961 ;  /* 0x3fb8aa3b1c087820 */ /* 0x008fc40000400000 */
[----:B------:R-:W-:Y:S01]  /*101e0*/  MUFU.EX2 R86, R10 ;  /* 0x0000000a00567308 */ /* 0x000fe20000000800 */
[----:B-1----:R-:W-:Y:S01]  /*101f0*/  FMUL R9, R29, 1.4426950216293334961 ;  /* 0x3fb8aa3b1d097820 */ /* 0x002fe20000400000 */
[----:B------:R-:W-:-:S06]  /*10200*/  FMUL R30, R30, 1.4426950216293334961 ;  /* 0x3fb8aa3b1e1e7820 */ /* 0x000fcc0000400000 */
[----:B------:R-:W1:Y:S08]  /*10210*/  MUFU.EX2 R85, R11 ;  /* 0x0000000b00557308 */ /* 0x000e700000000800 */
[----:B------:R3:W1:Y:S08]  /*10220*/  MUFU.EX2 R84, R12 ;  /* 0x0000000c00547308 */ /* 0x0006700000000800 */
[----:B------:R-:W1:Y:S01]  /*10230*/  MUFU.EX2 R14, R13 ;  /* 0x0000000d000e7308 */ /* 0x000e620000000800 */
[----:B---3--:R-:W-:-:S04]  /*10240*/  FADD R12, R82, R72 ;  /* 0x00000048520c7221 */ /* 0x008fc80000000000 */
[----:B0-----:R-:W-:-:S03]  /*10250*/  FADD R12, R80, R12 ;  /* 0x0000000c500c7221 */ /* 0x001fc60000000000 */
[----:B------:R1:W-:Y:S01]  /*10260*/  MUFU.EX2 R88, R17 ;  /* 0x0000001100587308 */ /* 0x0003e20000000800 */
[----:B------:R-:W-:-:S07]  /*10270*/  FADD R12, R81, R12 ;  /* 0x0000000c510c7221 */ /* 0x000fce0000000000 */
[----:B------:R0:W3:Y:S01]  /*10280*/  MUFU.EX2 R89, R4 ;  /* 0x0000000400597308 */ /* 0x0000e20000000800 */
[----:B-1----:R-:W-:Y:S01]  /*10290*/  F2FP.SATFINITE.E4M3.F32.PACK_AB_MERGE_C R17, R85, R86, RZ ;  /* 0x000000565511723e */ /* 0x002fe200048070ff */
[----:B------:R-:W-:-:S06]  /*102a0*/  FADD R86, R86, R12 ;  /* 0x0000000c56567221 */ /* 0x000fcc0000000000 */
[----:B------:R-:W1:Y:S01]  /*102b0*/  MUFU.EX2 R15, R15 ;  /* 0x0000000f000f7308 */ /* 0x000e620000000800 */
[----:B0-----:R-:W-:-:S07]  /*102c0*/  FMUL R4, R20, 1.4426950216293334961 ;  /* 0x3fb8aa3b14047820 */ /* 0x001fce0000400000 */
[----:B------:R0:W-:Y:S08]  /*102d0*/  MUFU.EX2 R122, R19 ;  /* 0x00000013007a7308 */ /* 0x0001f00000000800 */
[----:B------:R-:W1:Y:S01]  /*102e0*/  MUFU.EX2 R123, R18 ;  /* 0x00000012007b7308 */ /* 0x000e620000000800 */
[----:B0-----:R-:W-:-:S04]  /*102f0*/  FADD R19, R85, R86 ;  /* 0x0000005655137221 */ /* 0x001fc80000000000 */
[----:B------:R-:W-:-:S03]  /*10300*/  FADD R19, R84, R19 ;  /* 0x0000001354137221 */ /* 0x000fc60000000000 */
[----:B------:R-:W0:Y:S01]  /*10310*/  MUFU.EX2 R4, R4 ;  /* 0x0000000400047308 */ /* 0x000e220000000800 */
[----:B------:R-:W-:-:S04]  /*10320*/  FADD R19, R14, R19 ;  /* 0x000000130e137221 */ /* 0x000fc80000000000 */
[----:B---3--:R-:W-:-:S03]  /*10330*/  FADD R19, R89, R19 ;  /* 0x0000001359137221 */ /* 0x008fc60000000000 */
[----:B------:R-:W3:Y:S01]  /*10340*/  MUFU.EX2 R5, R5 ;  /* 0x0000000500057308 */ /* 0x000ee20000000800 */
[----:B-1----:R-:W-:-:S04]  /*10350*/  FADD R19, R15, R19 ;  /* 0x000000130f137221 */ /* 0x002fc80000000000 */
[----:B------:R-:W-:Y:S01]  /*10360*/  FADD R20, R87, R19 ;  /* 0x0000001357147221 */ /* 0x000fe20000000000 */
[----:B------:R-:W-:Y:S02]  /*10370*/  F2FP.SATFINITE.E4M3.F32.PACK_AB_MERGE_C R19, R122, R123, RZ ;  /* 0x0000007b7a13723e */ /* 0x000fe400048070ff */
[----:B------:R-:W1:Y:S01]  /*10380*/  MUFU.EX2 R22, R22 ;  /* 0x0000001600167308 */ /* 0x000e620000000800 */
[----:B------:R-:W-:-:S04]  /*10390*/  FADD R20, R88, R20 ;  /* 0x0000001458147221 */ /* 0x000fc80000000000 */
[----:B------:R-:W-:-:S03]  /*103a0*/  FADD R123, R123, R20 ;  /* 0x000000147b7b7221 */ /* 0x000fc60000000000 */
[----:B------:R-:W1:Y:S01]  /*103b0*/  MUFU.EX2 R23, R23 ;  /* 0x0000001700177308 */ /* 0x000e620000000800 */
[----:B------:R-:W-:-:S04]  /*103c0*/  FADD R123, R122, R123 ;  /* 0x0000007b7a7b7221 */ /* 0x000fc80000000000 */
[----:B0-----:R-:W-:-:S03]  /*103d0*/  FADD R123, R4, R123 ;  /* 0x0000007b047b7221 */ /* 0x001fc60000000000 */
[----:B------:R-:W0:Y:S01]  /*103e0*/  MUFU.EX2 R6, R6 ;  /* 0x0000000600067308 */ /* 0x000e220000000800 */
[----:B---3--:R-:W-:-:S07]  /*103f0*/  FADD R24, R5, R123 ;  /* 0x0000007b05187221 */ /* 0x008fce0000000000 */
[----:B------:R-:W3:Y:S01]  /*10400*/  MUFU.EX2 R7, R7 ;  /* 0x0000000700077308 */ /* 0x000ee20000000800 */
[----:B-1----:R-:W-:-:S07]  /*10410*/  FADD R24, R22, R24 ;  /* 0x0000001816187221 */ /* 0x002fce0000000000 */
[----:B------:R-:W1:Y:S01]  /*10420*/  MUFU.EX2 R25, R25 ;  /* 0x0000001900197308 */ /* 0x000e620000000800 */
[----:B------:R-:W-:-:S07]  /*10430*/  FADD R24, R23, R24 ;  /* 0x0000001817187221 */ /* 0x000fce0000000000 */
[----:B------:R-:W1:Y:S01]  /*10440*/  MUFU.EX2 R26, R26 ;  /* 0x0000001a001a7308 */ /* 0x000e620000000800 */
[----:B0-----:R-:W-:Y:S01]  /*10450*/  FADD R24, R6, R24 ;  /* 0x0000001806187221 */ /* 0x001fe20000000000 */
[----:B------:R-:W-:-:S06]  /*10460*/  FMUL R27, R31, 1.4426950216293334961 ;  /* 0x3fb8aa3b1f1b7820 */ /* 0x000fcc0000400000 */
[----:B------:R-:W0:Y:S01]  /*10470*/  MUFU.EX2 R8, R8 ;  /* 0x0000000800087308 */ /* 0x000e220000000800 */
[----:B---3--:R-:W-:Y:S01]  /*10480*/  FADD R29, R7, R24 ;  /* 0x00000018071d7221 */ /* 0x008fe20000000000 */
[--C-:B------:R-:W-:Y:S01]  /*10490*/  FFMA R32, R32, UR56, -R3.reuse ;  /* 0x0000003820207c23 */ /* 0x100fe20008000803 */
[----:B------:R-:W-:-:S05]  /*104a0*/  FFMA R36, R36, UR56, -R3 ;  /* 0x0000003824247c23 */ /* 0x000fca0008000803 */
[----:B------:R-:W3:Y:S01]  /*104b0*/  MUFU.EX2 R9, R9 ;  /* 0x0000000900097308 */ /* 0x000ee20000000800 */
[----:B-1----:R-:W-:Y:S01]  /*104c0*/  FADD R29, R25, R29 ;  /* 0x0000001d191d7221 */ /* 0x002fe20000000000 */
[----:B------:R-:W-:Y:S01]  /*104d0*/  FMUL R10, R32, 1.4426950216293334961 ;  /* 0x3fb8aa3b200a7820 */ /* 0x000fe20000400000 */
[----:B------:R-:W-:Y:S01]  /*104e0*/  FFMA R33, R33, UR56, -R3 ;  /* 0x0000003821217c23 */ /* 0x000fe20008000803 */
[----:B------:R-:W-:-:S04]  /*104f0*/  FMUL R12, R36, 1.4426950216293334961 ;  /* 0x3fb8aa3b240c7820 */ /* 0x000fc80000400000 */
[----:B------:R-:W1:Y:S01]  /*10500*/  MUFU.EX2 R30, R30 ;  /* 0x0000001e001e7308 */ /* 0x000e620000000800 */
[----:B------:R-:W-:Y:S01]  /*10510*/  FADD R36, R26, R29 ;  /* 0x0000001d1a247221 */ /* 0x000fe20000000000 */
[----:B------:R-:W-:Y:S01]  /*10520*/  FMUL R11, R33, 1.4426950216293334961 ;  /* 0x3fb8aa3b210b7820 */ /* 0x000fe20000400000 */
[----:B------:R-:W-:-:S05]  /*10530*/  FFMA R31, R34, UR56, -R3 ;  /* 0x00000038221f7c23 */ /* 0x000fca0008000803 */
[----:B------:R-:W1:Y:S01]  /*10540*/  MUFU.EX2 R27, R27 ;  /* 0x0000001b001b7308 */ /* 0x000e620000000800 */
[----:B0-----:R-:W-:Y:S01]  /*10550*/  FADD R36, R8, R36 ;  /* 0x0000002408247221 */ /* 0x001fe20000000000 */
[----:B------:R-:W-:Y:S01]  /*10560*/  FMUL R31, R31, 1.4426950216293334961 ;  /* 0x3fb8aa3b1f1f7820 */ /* 0x000fe20000400000 */
[----:B------:R-:W-:Y:S01]  /*10570*/  FFMA R35, R35, UR56, -R3 ;  /* 0x0000003823237c23 */ /* 0x000fe20008000803 */
[----:B------:R-:W-:-:S04]  /*10580*/  F2FP.SATFINITE.E4M3.F32.PACK_AB_MERGE_C R29, R26, R25, RZ ;  /* 0x000000191a1d723e */ /* 0x000fc800048070ff */
[----:B------:R-:W0:Y:S01]  /*10590*/  MUFU.EX2 R10, R10 ;  /* 0x0000000a000a7308 */ /* 0x000e220000000800 */
[----:B---3--:R-:W-:Y:S01]  /*105a0*/  FADD R25, R9, R36 ;  /* 0x0000002409197221 */ /* 0x008fe20000000000 */
[----:B------:R-:W-:-:S06]  /*105b0*/  FMUL R28, R35, 1.4426950216293334961 ;  /* 0x3fb8aa3b231c7820 */ /* 0x000fcc0000400000 */
[----:B------:R-:W3:Y:S01]  /*105c0*/  MUFU.EX2 R11, R11 ;  /* 0x0000000b000b7308 */ /* 0x000ee20000000800 */
[----:B-1----:R-:W-:Y:S01]  /*105d0*/  FADD R25, R30, R25 ;  /* 0x000000191e197221 */ /* 0x002fe20000000000 */
[----:B------:R-:W-:-:S06]  /*105e0*/  FFMA R37, R37, UR56, -R3 ;  /* 0x0000003825257c23 */ /* 0x000fcc0008000803 */
        /* <DEDUP_REMOVED lines=10> */
[----:B------:R-:W-:Y:S01]  /*10690*/  F2FP.SATFINITE.E4M3.F32.PACK_AB_MERGE_C R18, R15, R89, RZ ;  /* 0x000000590f12723e */ /* 0x000fe200048070ff */
[----:B---3--:R-:W-:Y:S01]  /*106a0*/  FADD R27, R11, R26 ;  /* 0x0000001a0b1b7221 */ /* 0x008fe20000000000 */
[----:B------:R-:W-:Y:S01]  /*106b0*/  FMUL R33, R39, 1.4426950216293334961 ;  /* 0x3fb8aa3b27217820 */ /* 0x000fe20000400000 */
[----:B------:R-:W-:-:S04]  /*106c0*/  FFMA R40, R40, UR56, -R3 ;  /* 0x0000003828287c23 */ /* 0x000fc80008000803 */
[----:B------:R-:W3:Y:S01]  /*106d0*/  MUFU.EX2 R13, R13 ;  /* 0x0000000d000d7308 */ /* 0x000ee20000000800 */
[----:B------:R-:W-:Y:S01]  /*106e0*/  F2FP.SATFINITE.E4M3.F32.PACK_AB_MERGE_C R18, R14, R84, R18 ;  /* 0x000000540e12723e */ /* 0x000fe20004807012 */
[----:B-1----:R-:W-:Y:S01]  /*106f0*/  FADD R27, R31, R27 ;  /* 0x0000001b1f1b7221 */ /* 0x002fe20000000000 */
[----:B------:R-:W-:Y:S01]  /*10700*/  FMUL R14, R40, 1.4426950216293334961 ;  /* 0x3fb8aa3b280e7820 */ /* 0x000fe20000400000 */
[----:B------:R-:W-:-:S04]  /*10710*/  FFMA R41, R41, UR56, -R3 ;  /* 0x0000003829297c23 */ /* 0x000fc80008000803 */
[----:B------:R-:W1:Y:S01]  /*10720*/  MUFU.EX2 R32, R32 ;  /* 0x0000002000207308 */ /* 0x000e620000000800 */
[----:B------:R-:W-:Y:S01]  /*10730*/  FADD R27, R28, R27 ;  /* 0x0000001b1c1b7221 */ /* 0x000fe20000000000 */
[----:B------:R-:W-:Y:S01]  /*10740*/  FMUL R15, R41, 1.4426950216293334961 ;  /* 0x3fb8aa3b290f7820 */ /* 0x000fe20000400000 */
[----:B------:R-:W-:-:S05]  /*10750*/  FFMA R34, R42, UR56, -R3 ;  /* 0x000000382a227c23 */ /* 0x000fca0008000803 */
[----:B------:R-:W1:Y:S01]  /*10760*/  MUFU.EX2 R33, R33 ;  /* 0x0000002100217308 */ /* 0x000e620000000800 */
[----:B0-----:R-:W-:Y:S01]  /*10770*/  FADD R27, R12, R27 ;  /* 0x0000001b0c1b7221 */ /* 0x001fe20000000000 */
[----:B------:R-:W-:Y:S01]  /*10780*/  FMUL R34, R34, 1.4426950216293334961 ;  /* 0x3fb8aa3b22227820 */ /* 0x000fe20000400000 */
[----:B------:R-:W-:-:S05]  /*10790*/  FFMA R43, R43, UR56, -R3 ;  /* 0x000000382b2b7c23 */ /* 0x000fca0008000803 */
[----:B------:R-:W0:Y:S01]  /*107a0*/  MUFU.EX2 R14, R14 ;  /* 0x0000000e000e7308 */ /* 0x000e220000000800 */
[----:B---3--:R-:W-:Y:S01]  /*107b0*/  FADD R27, R13, R27 ;  /* 0x0000001b0d1b7221 */ /* 0x008fe20000000000 */
[----:B------:R-:W-:Y:S01]  /*107c0*/  FMUL R35, R43, 1.4426950216293334961 ;  /* 0x3fb8aa3b2b237820 */ /* 0x000fe20000400000 */
[----:B------:R-:W-:-:S05]  /*107d0*/  FFMA R44, R44, UR56, -R3 ;  /* 0x000000382c2c7c23 */ /* 0x000fca0008000803 */
[----:B------:R-:W3:Y:S01]  /*107e0*/  MUFU.EX2 R15, R15 ;  /* 0x0000000f000f7308 */ /* 0x000ee20000000800 */
[----:B-1----:R-:W-:Y:S01]  /*107f0*/  FADD R27, R32, R27 ;  /* 0x0000001b201b7221 */ /* 0x002fe20000000000 */
[----:B------:R-:W-:Y:S01]  /*10800*/  FMUL R20, R44, 1.4426950216293334961 ;  /* 0x3fb8aa3b2c147820 */ /* 0x000fe20000400000 */
[----:B------:R-:W-:-:S05]  /*10810*/  FFMA R45, R45, UR56, -R3 ;  /* 0x000000382d2d7c23 */ /* 0x000fca0008000803 */
[----:B------:R-:W1:Y:S01]  /*10820*/  MUFU.EX2 R34, R34 ;  /* 0x0000002200227308 */ /* 0x000e620000000800 */
[----:B------:R-:W-:Y:S01]  /*10830*/  FADD R36, R33, R27 ;  /* 0x0000001b21247221 */ /* 0x000fe20000000000 */
[----:B------:R-:W-:Y:S01]  /*10840*/  FMUL R21, R45, 1.4426950216293334961 ;  /* 0x3fb8aa3b2d157820 */ /* 0x000fe20000400000 */
[----:B------:R-:W-:-:S05]  /*10850*/  FFMA R46, R46, UR56, -R3 ;  /* 0x000000382e2e7c23 */ /* 0x000fca0008000803 */
[----:B------:R-:W1:Y:S01]  /*10860*/  MUFU.EX2 R35, R35 ;  /* 0x0000002300237308 */ /* 0x000e620000000800 */
[----:B0-----:R-:W-:Y:S01]  /*10870*/  FADD R36, R14, R36 ;  /* 0x000000240e247221 */ /* 0x001fe20000000000 */
[----:B------:R-:W-:Y:S01]  /*10880*/  FFMA R47, R47, UR56, -R3 ;  /* 0x000000382f2f7c23 */ /* 0x000fe20008000803 */
[----:B------:R-:W-:-:S05]  /*10890*/  FMUL R46, R46, 1.4426950216293334961 ;  /* 0x3fb8aa3b2e2e7820 */ /* 0x000fca0000400000 */
[----:B------:R-:W0:Y:S01]  /*108a0*/  MUFU.EX2 R20, R20 ;  /* 0x0000001400147308 */ /* 0x000e220000000800 */
[----:B---3--:R-:W-:Y:S01]  /*108b0*/  FADD R36, R15, R36 ;  /* 0x000000240f247221 */ /* 0x008fe20000000000 */
[----:B------:R-:W-:Y:S01]  /*108c0*/  FMUL R39, R47, 1.4426950216293334961 ;  /* 0x3fb8aa3b2f277820 */ /* 0x000fe20000400000 */
[----:B------:R-:W-:-:S05]  /*108d0*/  FFMA R48, R48, UR56, -R3 ;  /* 0x0000003830307c23 */ /* 0x000fca0008000803 */
[----:B------:R-:W3:Y:S01]  /*108e0*/  MUFU.EX2 R21, R21 ;  /* 0x0000001500157308 */ /* 0x000ee20000000800 */
[----:B------:R-:W-:Y:S01]  /*108f0*/  F2FP.SATFINITE.E4M3.F32.PACK_AB_MERGE_C R22, R23, R22, RZ ;  /* 0x000000161716723e */ /* 0x000fe200048070ff */
        /* <DEDUP_REMOVED lines=16> */
[----:B-1----:R-:W-:Y:S01]  /*10a00*/  FADD R36, R82, R36 ;  /* 0x0000002452247221 */ /* 0x002fe20000000000 */
[----:B------:R-:W-:Y:S01]  /*10a10*/  FFMA R53, R53, UR56, -R3 ;  /* 0x0000003835357c23 */ /* 0x000fe20008000803 */
[----:B------:R-:W-:-:S05]  /*10a20*/  FMUL R52, R52, 1.4426950216293334961 ;  /* 0x3fb8aa3b34347820 */ /* 0x000fca0000400000 */
[----:B------:R-:W1:Y:S01]  /*10a30*/  MUFU.EX2 R83, R50 ;  /* 0x0000003200537308 */ /* 0x000e620000000800 */
[----:B------:R-:W-:Y:S01]  /*10a40*/  FADD R36, R39, R36 ;  /* 0x0000002427247221 */ /* 0x000fe20000000000 */
[----:B------:R-:W-:Y:S01]  /*10a50*/  FMUL R26, R53, 1.4426950216293334961 ;  /* 0x3fb8aa3b351a7820 */ /* 0x000fe20000400000 */
[----:B------:R-:W-:-:S05]  /*10a60*/  FFMA R54, R54, UR56, -R3 ;  /* 0x0000003836367c23 */ /* 0x000fca0008000803 */
[----:B------:R-:W1:Y:S01]  /*10a70*/  MUFU.EX2 R40, R40 ;  /* 0x0000002800287308 */ /* 0x000e620000000800 */
[----:B------:R-:W-:Y:S01]  /*10a80*/  F2FP.SATFINITE.E4M3.F32.PACK_AB_MERGE_C R31, R28, R31, RZ ;  /* 0x0000001f1c1f723e */ /* 0x000fe200048070ff */
[----:B0-----:R-:W-:Y:S01]  /*10a90*/  FADD R36, R23, R36 ;  /* 0x0000002417247221 */ /* 0x001fe20000000000 */
[----:B------:R-:W-:Y:S01]  /*10aa0*/  FMUL R28, R54, 1.4426950216293334961 ;  /* 0x3fb8aa3b361c7820 */ /* 0x000fe20000400000 */
[----:B------:R-:W-:-:S04]  /*10ab0*/  FFMA R55, R55, UR56, -R3 ;  /* 0x0000003837377c23 */ /* 0x000fc80008000803 */
        /* <DEDUP_REMOVED lines=28> */
[----:B------:R-:W-:Y:S01]  /*10c80*/  FFMA R62, R62, UR56, -R3 ;  /* 0x000000383e3e7c23 */ /* 0x000fe20008000803 */
[----:B------:R-:W-:-:S05]  /*10c90*/  FMUL R61, R61, 1.4426950216293334961 ;  /* 0x3fb8aa3b3d3d7820 */ /* 0x000fca0000400000 */
[----:B------:R-:W1:Y:S01]  /*10ca0*/  MUFU.EX2 R44, R44 ;  /* 0x0000002c002c7308 */ /* 0x000e620000000800 */
[----:B0-----:R-:W-:Y:S01]  /*10cb0*/  FADD R47, R32, R47 ;  /* 0x0000002f202f7221 */ /* 0x001fe20000000000 */
[----:B------:R-:W-:Y:S01]  /*10cc0*/  FMUL R45, R62, 1.4426950216293334961 ;  /* 0x3fb8aa3b3e2d7820 */ /* 0x000fe20000400000 */
[----:B------:R-:W-:-:S05]  /*10cd0*/  FFMA R63, R63, UR56, -R3 ;  /* 0x000000383f3f7c23 */ /* 0x000fca0008000803 */
[----:B------:R-:W0:Y:S01]  /*10ce0*/  MUFU.EX2 R35, R35 ;  /* 0x0000002300237308 */ /* 0x000e220000000800 */
[----:B---3--:R-:W-:Y:S01]  /*10cf0*/  FADD R47, R33, R47 ;  /* 0x0000002f212f7221 */ /* 0x008fe20000000000 */
[----:B------:R-:W-:Y:S01]  /*10d00*/  FMUL R46, R63, 1.4426950216293334961 ;  /* 0x3fb8aa3b3f2e7820 */ /* 0x000fe20000400000 */
[----:B------:R-:W-:Y:S01]  /*10d10*/  FFMA R64, R64, UR56, -R3 ;  /* 0x0000003840407c23 */ /* 0x000fe20008000803 */
[----:B----4-:R-:W-:-:S04]  /*10d20*/  IMAD.U32 R43, R73, -0x80000000, RZ ;  /* 0x80000000492b7824 */ /* 0x010fc800078e00ff */
[----:B------:R-:W3:Y:S01]  /*10d30*/  MUFU.EX2 R36, R61 ;  /* 0x0000003d00247308 */ /* 0x000ee20000000800 */
[----:B-1----:R-:W-:Y:S01]  /*10d40*/  FADD R47, R42, R47 ;  /* 0x0000002f2a2f7221 */ /* 0x002fe20000000000 */
[----:B------:R-:W-:Y:S01]  /*10d50*/  FMUL R37, R64, 1.4426950216293334961 ;  /* 0x3fb8aa3b40257820 */ /* 0x000fe20000400000 */
[----:B------:R-:W-:Y:S01]  /*10d60*/  FFMA R38, R65, UR56, -R3 ;  /* 0x0000003841267c23 */ /* 0x000fe20008000803 */
[----:B--2---:R-:W1:Y:S04]  /*10d70*/  SYNCS.PHASECHK.TRANS64.TRYWAIT P2, [UR15], R43 ;  /* 0x0000002bff0075a7 */ /* 0x004e68000804110f */
[----:B------:R-:W2:Y:S01]  /*10d80*/  MUFU.EX2 R45, R45 ;  /* 0x0000002d002d7308 */ /* 0x000ea20000000800 */
[----:B------:R-:W-:Y:S01]  /*10d90*/  FADD R48, R44, R47 ;  /* 0x0000002f2c307221 */ /* 0x000fe20000000000 */
[----:B------:R-:W-:Y:S01]  /*10da0*/  FMUL R38, R38, 1.4426950216293334961 ;  /* 0x3fb8aa3b26267820 */ /* 0x000fe20000400000 */
[----:B------:R-:W-:-:S05]  /*10db0*/  FFMA R66, R66, UR56, -R3 ;  /* 0x0000003842427c23 */ /* 0x000fca0008000803 */
[----:B------:R-:W4:Y:S01]  /*10dc0*/  MUFU.EX2 R46, R46 ;  /* 0x0000002e002e7308 */ /* 0x000f220000000800 */
[----:B0-----:R-:W-:Y:S01]  /*10dd0*/  FADD R48, R35, R48 ;  /* 0x0000003023307221 */ /* 0x001fe20000000000 */
[----:B------:R-:W-:Y:S01]  /*10de0*/  FMUL R47, R66, 1.4426950216293334961 ;  /* 0x3fb8aa3b422f7820 */ /* 0x000fe20000400000 */
[----:B------:R-:W-:-:S05]  /*10df0*/  FFMA R67, R67, UR56, -R3 ;  /* 0x0000003843437c23 */ /* 0x000fca0008000803 */
[----:B------:R-:W0:Y:S01]  /*10e00*/  MUFU.EX2 R37, R37 ;  /* 0x0000002500257308 */ /* 0x000e220000000800 */
[----:B---3--:R-:W-:Y:S01]  /*10e10*/  FADD R48, R36, R48 ;  /* 0x0000003024307221 */ /* 0x008fe20000000000 */
[----:B------:R-:W-:-:S06]  /*10e20*/  FMUL R67, R67, 1.4426950216293334961 ;  /* 0x3fb8aa3b43437820 */ /* 0x000fcc0000400000 */
[----:B------:R-:W3:Y:S01]  /*10e30*/  MUFU.EX2 R38, R38 ;  /* 0x0000002600267308 */ /* 0x000ee20000000800 */
[----:B--2---:R-:W-:-:S07]  /*10e40*/  FADD R49, R45, R48 ;  /* 0x000000302d317221 */ /* 0x004fce0000000000 */
[----:B------:R-:W2:Y:S01]  /*10e50*/  MUFU.EX2 R47, R47 ;  /* 0x0000002f002f7308 */ /* 0x000ea20000000800 */
[----:B----4-:R-:W-:-:S07]  /*10e60*/  FADD R49, R46, R49 ;  /* 0x000000312e317221 */ /* 0x010fce0000000000 */
[----:B------:R-:W4:Y:S01]  /*10e70*/  MUFU.EX2 R48, R67 ;  /* 0x0000004300307308 */ /* 0x000f220000000800 */
[----:B0-----:R-:W-:-:S04]  /*10e80*/  FADD R49, R37, R49 ;  /* 0x0000003125317221 */ /* 0x001fc80000000000 */
[----:B---3--:R-:W-:-:S04]  /*10e90*/  FADD R49, R38, R49 ;  /* 0x0000003126317221 */ /* 0x008fc80000000000 */
[----:B--2---:R-:W-:Y:S01]  /*10ea0*/  FADD R49, R47, R49 ;  /* 0x000000312f317221 */ /* 0x004fe20000000000 */
[----:B------:R-:W-:-:S03]  /*10eb0*/  F2FP.SATFINITE.E4M3.F32.PACK_AB_MERGE_C R83, R40, R83, RZ ;  /* 0x000000532853723e */ /* 0x000fc600048070ff */
[----:B----4-:R-:W-:Y:S01]  /*10ec0*/  FADD R72, R48, R49 ;  /* 0x0000003130487221 */ /* 0x010fe20000000000 */
[----:B------:R-:W-:Y:S02]  /*10ed0*/  F2FP.SATFINITE.E4M3.F32.PACK_AB_MERGE_C R82, R39, R82, RZ ;  /* 0x000000522752723e */ /* 0x000fe400048070ff */
[----:B------:R-:W-:Y:S02]  /*10ee0*/  F2FP.SATFINITE.E4M3.F32.PACK_AB_MERGE_C R40, R41, R28, RZ ;  /* 0x0000001c2928723e */ /* 0x000fe400048070ff */
[----:B------:R0:W2:Y:S01]  /*10ef0*/  SHFL.BFLY PT, R73, R72, 0x10, 0x1f ;  /* 0x0e001f0048497f89 */ /* 0x0000a200000e0000 */
[----:B------:R-:W-:Y:S02]  /*10f00*/  F2FP.SATFINITE.E4M3.F32.PACK_AB_MERGE_C R17, R81, R80, R17 ;  /* 0x000000505111723e */ /* 0x000fe40004807011 */
[----:B------:R-:W-:Y:S02]  /*10f10*/  F2FP.SATFINITE.E4M3.F32.PACK_AB_MERGE_C R19, R88, R87, R19 ;  /* 0x000000575813723e */ /* 0x000fe40004807013 */
[----:B------:R-:W-:-:S02]  /*10f20*/  F2FP.SATFINITE.E4M3.F32.PACK_AB_MERGE_C R42, R44, R42, RZ ;  /* 0x0000002a2c2a723e */ /* 0x000fc400048070ff */
[----:B------:R-:W-:Y:S02]  /*10f30*/  F2FP.SATFINITE.E4M3.F32.PACK_AB_MERGE_C R39, R46, R45, RZ ;  /* 0x0000002d2e27723e */ /* 0x000fe400048070ff */
[----:B------:R-:W-:Y:S01]  /*10f40*/  F2FP.SATFINITE.E4M3.F32.PACK_AB_MERGE_C R41, R48, R47, RZ ;  /* 0x0000002f3029723e */ /* 0x000fe200048070ff */
[----:B01----:R-:W-:Y:S06]  /*10f50*/  @!P2 BRA `(.L_x_14) ;  /* 0x000000680034a947 */ /* 0x003fec0003800000 */
.L_x_23:
[----:B------:R-:W3:Y:S04]  /*10f60*/  LDL.64 R52, [R1+0x330] ;  /* 0x0003300001347983 */ /* 0x000ee80000100a00 */
[----:B------:R-:W4:Y:S04]  /*10f70*/  LDL.64 R48, [R1+0x300] ;  /* 0x0003000001307983 */ /* 0x000f280000100a00 */
[----:B--2---:R-:W2:Y:S04]  /*10f80*/  LDL.64 R62, [R1+0x2d0] ;  /* 0x0002d000013e7983 */ /* 0x004ea80000100a00 */
[----:B------:R-:W2:Y:S04]  /*10f90*/  LDL.64 R54, [R1+0x2a0] ;  /* 0x0002a00001367983 */ /* 0x000ea80000100a00 */
[----:B------:R-:W2:Y:S04]  /*10fa0*/  LDL.64 R46, [R1+0x270] ;  /* 0x00027000012e7983 */ /* 0x000ea80000100a00 */
[----:B------:R-:W2:Y:S04]  /*10fb0*/  LDL.64 R58, [R1+0x240] ;  /* 0x00024000013a7983 */ /* 0x000ea80000100a00 */
[----:B------:R-:W2:Y:S04]  /*10fc0*/  LDL.64 R56, [R1+0x218] ;  /* 0x0002180001387983 */ /* 0x000ea80000100a00 */
[----:B------:R-:W2:Y:S01]  /*10fd0*/  LDL.64 R50, [R1+0x1f0] ;  /* 0x0001f00001327983 */ /* 0x000ea20000100a00 */
[----:B------:R-:W-:-:S02]  /*10fe0*/  USHF.R.S32.HI UR6, URZ, 0x1f, UR22 ;  /* 0x0000001fff067899 */ /* 0x000fc40008011416 */
[----:B-----5:R-:W-:Y:S01]  /*10ff0*/  IADD3 R44, P2, PT, R70, UR22, RZ ;  /* 0x00000016462c7c10 */ /* 0x020fe2000ff5e0ff */
[----:B------:R-:W-:Y:S03]  /*11000*/  STL.64 [R1+0x848], R2 ;  /* 0x0008480201007387 */ /* 0x000fe60000100a00 */
[----:B------:R-:W-:Y:S01]  /*11010*/  IADD3.X R45, PT, PT, R71, UR6, RZ, P2, !PT ;  /* 0x00000006472d7c10 */ /* 0x000fe200097fe4ff */
[----:B------:R0:W-:Y:S04]  /*11020*/  STL.64 [R1+0x840], R16 ;  /* 0x0008401001007387 */ /* 0x0001e80000100a00 */
[----:B------:R1:W-:Y:S04]  /*11030*/  STL.64 [R1+0x838], R18 ;  /* 0x0008381201007387 */ /* 0x0003e80000100a00 */
[----:B------:R-:W-:Y:S04]  /*11040*/  STL.64 [R1+0x830], R72 ;  /* 0x0008304801007387 */ /* 0x000fe80000100a00 */
[----:B------:R1:W-:Y:S04]  /*11050*/  STL.64 [R1+0x828], R68 ;  /* 0x0008284401007387 */ /* 0x0003e80000100a00 */
[----:B0-----:R-:W2:Y:S04]  /*11060*/  LDL.64 R16, [R1+0x1c8] ;  /* 0x0001c80001107983 */ /* 0x001ea80000100a00 */
[----:B------:R3:W2:Y:S04]  /*11070*/  LDG.E.U8 R61, desc[UR30][R44.64] ;  /* 0x0000001e2c3d7981 */ /* 0x0006a8000c1e1100 */
[----:B------:R-:W2:Y:S04]  /*11080*/  LDL.64 R2, [R1+0x178] ;  /* 0x0001780001027983 */ /* 0x000ea80000100a00 */
[----:B------:R-:W2:Y:S04]  /*11090*/  LDL.64 R64, [R1+0x150] ;  /* 0x0001500001407983 */ /* 0x000ea80000100a00 */
[----:B-1----:R-:W2:Y:S04]  /*110a0*/  LDL.64 R18, [R1+0x358] ;  /* 0x0003580001127983 */ /* 0x002ea80000100a00 */
[----:B------:R-:W2:Y:S04]  /*110b0*/  LDL.64 R66, [R1+0x2f8] ;  /* 0x0002f80001427983 */ /* 0x000ea80000100a00 */
[----:B------:R-:W2:Y:S04]  /*110c0*/  LDL.64 R68, [R1+0xf8] ;  /* 0x0000f80001447983 */ /* 0x000ea80000100a00 */
[----:B------:R-:W2:Y:S01]  /*110d0*/  LDL.64 R72, [R1+0x320] ;  /* 0x0003200001487983 */ /* 0x000ea20000100a00 */
[----:B---3--:R-:W-:-:S04]  /*110e0*/  IADD3 R44, P2, PT, R52, UR22, RZ ;  /* 0x00000016342c7c10 */ /* 0x008fc8000ff5e0ff */
[----:B------:R-:W-:Y:S02]  /*110f0*/  IADD3.X R45, PT, PT, R53, UR6, RZ, P2, !PT ;  /* 0x00000006352d7c10 */ /* 0x000fe400097fe4ff */
[----:B------:R-:W3:Y:S04]  /*11100*/  LDL.64 R52, [R1+0x1a0] ;  /* 0x0001a00001347983 */ /* 0x000ee80000100a00 */
[----:B------:R4:W3:Y:S02]  /*11110*/  LDG.E.U8 R60, desc[UR30][R44.64] ;  /* 0x0000001e2c3c7981 */ /* 0x0008e4000c1e1100 */
[----:B----4-:R-:W-:-:S04]  /*11120*/  IADD3 R44, P2, PT, R48, UR22, RZ ;  /* 0x00000016302c7c10 */ /* 0x010fc8000ff5e0ff */
[----:B------:R-:W-:-:S05]  /*11130*/  IADD3.X R45, PT, PT, R49, UR6, RZ, P2, !PT ;  /* 0x00000006312d7c10 */ /* 0x000fca00097fe4ff */
[----:B------:R2:W4:Y:S02]  /*11140*/  LDG.E.U8 R49, desc[UR30][R44.64] ;  /* 0x0000001e2c317981 */ /* 0x000524000c1e1100 */
[----:B--2---:R-:W-:-:S04]  /*11150*/  IADD3 R44, P2, PT, R62, UR22, RZ ;  /* 0x000000163e2c7c10 */ /* 0x004fc8000ff5e0ff */
[----:B------:R-:W-:Y:S02]  /*11160*/  IADD3.X R45, PT, PT, R63, UR6, RZ, P2, !PT ;  /* 0x000000063f2d7c10 */ /* 0x000fe400097fe4ff */
[----:B------:R-:W2:Y:S04]  /*11170*/  LDL.64 R62, [R1+0x100] ;  /* 0x00010000013e7983 */ /* 0x000ea80000100a00 */
[----:B------:R0:W2:Y:S02]  /*11180*/  LDG.E.U8 R28, desc[UR30][R44.64] ;  /* 0x0000001e2c1c7981 */ /* 0x0000a4000c1e1100 */
[----:B0-----:R-:W-:-:S04]  /*11190*/  IADD3 R44, P2, PT, R54, UR22, RZ ;  /* 0x00000016362c7c10 */ /* 0x001fc8000ff5e0ff */
[----:B------:R-:W-:Y:S02]  /*111a0*/  IADD3.X R45, PT, PT, R55, UR6, RZ, P2, !PT ;  /* 0x00000006372d7c10 */ /* 0x000fe400097fe4ff */
[----:B------:R-:W2:Y:S04]  /*111b0*/  LDL.64 R54, [R1+0x128] ;  /* 0x0001280001367983 */ /* 0x000ea80000100a00 */
[----:B------:R0:W4:Y:S02]  /*111c0*/  LDG.E.U8 R43, desc[UR30][R44.64] ;  /* 0x0000001e2c2b7981 */ /* 0x000124000c1e1100 */
[----:B0-----:R-:W-:-:S04]  /*111d0*/  IADD3 R44, P2, PT, R46, UR22, RZ ;  /* 0x000000162e2c7c10 */ /* 0x001fc8000ff5e0ff */
[----:B------:R-:W-:-:S05]  /*111e0*/  IADD3.X R45, PT, PT, R47, UR6, RZ, P2, !PT ;  /* 0x000000062f2d7c10 */ /* 0x000fca00097fe4ff */
[----:B------:R0:W4:Y:S02]  /*111f0*/  LDG.E.U8 R47, desc[UR30][R44.64] ;  /* 0x0000001e2c2f7981 */ /* 0x000124000c1e1100 */
[----:B0-----:R-:W-:-:S04]  /*11200*/  IADD3 R44, P2, PT, R58, UR22, RZ ;  /* 0x000000163a2c7c10 */ /* 0x001fc8000ff5e0ff */
[----:B------:R-:W-:-:S05]  /*11210*/  IADD3.X R45, PT, PT, R59, UR6, RZ, P2, !PT ;  /* 0x000000063b2d7c10 */ /* 0x000fca00097fe4ff */
[----:B------:R0:W4:Y:S02]  /*11220*/  LDG.E.U8 R46, desc[UR30][R44.64] ;  /* 0x0000001e2c2e7981 */ /* 0x000124000c1e1100 */
[----:B0-----:R-:W-:-:S04]  /*11230*/  IADD3 R44, P2, PT, R56, UR22, RZ ;  /* 0x00000016382c7c10 */ /* 0x001fc8000ff5e0ff */
[----:B------:R-:W-:Y:S02]  /*11240*/  IADD3.X R45, PT, PT, R57, UR6, RZ, P2, !PT ;  /* 0x00000006392d7c10 */ /* 0x000fe400097fe4ff */
[----:B------:R-:W4:Y:S04]  /*11250*/  LDL.64 R56, [R1+0xd8] ;  /* 0x0000d80001387983 */ /* 0x000f280000100a00 */
        /* <DEDUP_REMOVED lines=8> */
[----:B---3--:R-:W-:-:S04]  /*112e0*/  IADD3 R44, P2, PT, R52, UR22, RZ ;  /* 0x00000016342c7c10 */ /* 0x008fc8000ff5e0ff */
[----:B------:R-:W-:-:S05]  /*112f0*/  IADD3.X R45, PT, PT, R53, UR6, RZ, P2, !PT ;  /* 0x00000006352d7c10 */ /* 0x000fca00097fe4ff */
[----:B------:R0:W3:Y:S02]  /*11300*/  LDG.E.U8 R59, desc[UR30][R44.64] ;  /* 0x0000001e2c3b7981 */ /* 0x0000e4000c1e1100 */
[----:B0-----:R-:W-:-:S04]  /*11310*/  IADD3 R44, P2, PT, R2, UR22, RZ ;  /* 0x00000016022c7c10 */ /* 0x001fc8000ff5e0ff */
[----:B------:R-:W-:Y:S02]  /*11320*/  IADD3.X R45, PT, PT, R3, UR6, RZ, P2, !PT ;  /* 0x00000006032d7c10 */ /* 0x000fe400097fe4ff */
[----:B------:R-:W3:Y:S04]  /*11330*/  LDL.64 R2, [R1+0x2c8] ;  /* 0x0002c80001027983 */ /* 0x000ee80000100a00 */
[----:B------:R0:W3:Y:S02]  /*11340*/  LDG.E.U8 R53, desc[UR30][R44.64] ;  /* 0x0000001e2c357981 */ /* 0x0000e4000c1e1100 */
[----:B0-----:R-:W-:-:S04]  /*11350*/  IADD3 R44, P2, PT, R64, UR22, RZ ;  /* 0x00000016402c7c10 */ /* 0x001fc8000ff5e0ff */
[----:B------:R-:W-:Y:S02]  /*11360*/  IADD3.X R45, PT, PT, R65, UR6, RZ, P2, !PT ;  /* 0x00000006412d7c10 */ /* 0x000fe400097fe4ff */
[----:B------:R-:W3:Y:S04]  /*11370*/  LDL.64 R64, [R1+0x298] ;  /* 0x0002980001407983 */ /* 0x000ee80000100a00 */
[----:B------:R2:W3:Y:S02]  /*11380*/  LDG.E.U8 R52, desc[UR30][R44.64] ;  /* 0x0000001e2c347981 */ /* 0x0004e4000c1e1100 */
[----:B--2---:R-:W-:-:S04]  /*11390*/  IADD3 R44, P2, PT, R54, UR22, RZ ;  /* 0x00000016362c7c10 */ /* 0x004fc8000ff5e0ff */
[----:B------:R-:W-:-:S05]  /*113a0*/  IADD3.X R45, PT, PT, R55, UR6, RZ, P2, !PT ;  /* 0x00000006372d7c10 */ /* 0x000fca00097fe4ff */
[----:B------:R0:W2:Y:S02]  /*113b0*/  LDG.E.U8 R55, desc[UR30][R44.64] ;  /* 0x0000001e2c377981 */ /* 0x0000a4000c1e1100 */
[----:B0-----:R-:W-:-:S04]  /*113c0*/  IADD3 R44, P2, PT, R62, UR22, RZ ;  /* 0x000000163e2c7c10 */ /* 0x001fc8000ff5e0ff */
[----:B------:R-:W-:Y:S02]  /*113d0*/  IADD3.X R45, PT, PT, R63, UR6, RZ, P2, !PT ;  /* 0x000000063f2d7c10 */ /* 0x000fe400097fe4ff */
[----:B------:R-:W2:Y:S04]  /*113e0*/  LDL.64 R62, [R1+0x268] ;  /* 0x00026800013e7983 */ /* 0x000ea80000100a00 */
[----:B------:R4:W2:Y:S02]  /*113f0*/  LDG.E.U8 R54, desc[UR30][R44.64] ;  /* 0x0000001e2c367981 */ /* 0x0008a4000c1e1100 */
[----:B----4-:R-:W-:-:S04]  /*11400*/  IADD3 R44, P2, PT, R56, UR22, RZ ;  /* 0x00000016382c7c10 */ /* 0x010fc8000ff5e0ff */
[----:B------:R-:W-:-:S05]  /*11410*/  IADD3.X R45, PT, PT, R57, UR6, RZ, P2, !PT ;  /* 0x00000006392d7c10 */ /* 0x000fca00097fe4ff */
[----:B------:R0:W4:Y:S02]  /*11420*/  LDG.E.U8 R57, desc[UR30][R44.64] ;  /* 0x0000001e2c397981 */ /* 0x000124000c1e1100 */
[----:B0-----:R-:W-:-:S04]  /*11430*/  IADD3 R44, P2, PT, R18, UR22, RZ ;  /* 0x00000016122c7c10 */ /* 0x001fc8000ff5e0ff */
[----:B------:R-:W-:Y:S02]  /*11440*/  IADD3.X R45, PT, PT, R19, UR6, RZ, P2, !PT ;  /* 0x00000006132d7c10 */ /* 0x000fe400097fe4ff */
[----:B------:R-:W4:Y:S04]  /*11450*/  LDL.64 R18, [R1+0x238] ;  /* 0x0002380001127983 */ /* 0x000f280000100a00 */
[----:B------:R0:W4:Y:S02]  /*11460*/  LDG.E.U8 R56, desc[UR30][R44.64] ;  /* 0x0000001e2c387981 */ /* 0x000124000c1e1100 */
[----:B0-----:R-:W-:-:S04]  /*11470*/  IADD3 R44, P2, PT, R16, UR22, RZ ;  /* 0x00000016102c7c10 */ /* 0x001fc8000ff5e0ff */
[----:B------:R-:W-:Y:S02]  /*11480*/  IADD3.X R45, PT, PT, R17, UR6, RZ, P2, !PT ;  /* 0x00000006112d7c10 */ /* 0x000fe400097fe4ff */
[----:B------:R-:W4:Y:S01]  /*11490*/  LDL.64 R16, [R1+0x210] ;  /* 0x0002100001107983 */ /* 0x000f220000100a00 */
[----:B------:R-:W-:-:S03]  /*114a0*/  IADD3 R88, P2, PT, R66, UR22, RZ ;  /* 0x0000001642587c10 */ /* 0x000fc6000ff5e0ff */
[----:B------:R3:W4:Y:S01]  /*114b0*/  LDG.E.U8 R58, desc[UR30][R44.64] ;  /* 0x0000001e2c3a7981 */ /* 0x000722000c1e1100 */
[----:B------:R-:W-:Y:S01]  /*114c0*/  IADD3.X R89, PT, PT, R67, UR6, RZ, P2, !PT ;  /* 0x0000000643597c10 */ /* 0x000fe200097fe4ff */
[----:B------:R-:W0:Y:S04]  /*114d0*/  S2R R122, SR_TID.X ;  /* 0x00000000007a7919 */ /* 0x000e280000002100 */
[----:B------:R-:W4:Y:S01]  /*114e0*/  LDG.E.U8 R88, desc[UR30][R88.64] ;  /* 0x0000001e58587981 */ /* 0x000f22000c1e1100 */
[----:B---3--:R-:W-:-:S04]  /*114f0*/  IADD3 R44, P2, PT, R2, UR22, RZ ;  /* 0x00000016022c7c10 */ /* 0x008fc8000ff5e0ff */
[----:B------:R-:W-:Y:S02]  /*11500*/  IADD3.X R45, PT, PT, R3, UR6, RZ, P2, !PT ;  /* 0x00000006032d7c10 */ /* 0x000fe400097fe4ff */
[----:B------:R-:W3:Y:S04]  /*11510*/  LDL.64 R2, [R1+0x1e8] ;  /* 0x0001e80001027983 */ /* 0x000ee80000100a00 */
[----:B------:R1:W3:Y:S02]  /*11520*/  LDG.E.U8 R87, desc[UR30][R44.64] ;  /* 0x0000001e2c577981 */ /* 0x0002e4000c1e1100 */
[----:B-1----:R-:W-:-:S04]  /*11530*/  IADD3 R44, P2, PT, R64, UR22, RZ ;  /* 0x00000016402c7c10 */ /* 0x002fc8000ff5e0ff */
[----:B------:R-:W-:Y:S02]  /*11540*/  IADD3.X R45, PT, PT, R65, UR6, RZ, P2, !PT ;  /* 0x00000006412d7c10 */ /* 0x000fe400097fe4ff */
[----:B------:R-:W3:Y:S04]  /*11550*/  LDL.64 R64, [R1+0x1c0] ;  /* 0x0001c00001407983 */ /* 0x000ee80000100a00 */
[----:B------:R2:W3:Y:S02]  /*11560*/  LDG.E.U8 R86, desc[UR30][R44.64] ;  /* 0x0000001e2c567981 */ /* 0x0004e4000c1e1100 */
[----:B--2---:R-:W-:-:S04]  /*11570*/  IADD3 R44, P2, PT, R62, UR22, RZ ;  /* 0x000000163e2c7c10 */ /* 0x004fc8000ff5e0ff */
[----:B------:R-:W-:Y:S02]  /*11580*/  IADD3.X R45, PT, PT, R63, UR6, RZ, P2, !PT ;  /* 0x000000063f2d7c10 */ /* 0x000fe400097fe4ff */
[----:B------:R-:W2:Y:S04]  /*11590*/  LDL.64 R62, [R1+0x198] ;  /* 0x00019800013e7983 */ /* 0x000ea80000100a00 */
[----:B------:R4:W2:Y:S02]  /*115a0*/  LDG.E.U8 R85, desc[UR30][R44.64] ;  /* 0x0000001e2c557981 */ /* 0x0008a4000c1e1100 */
[----:B----4-:R-:W-:-:S04]  /*115b0*/  IADD3 R44, P2, PT, R18, UR22, RZ ;  /* 0x00000016122c7c10 */ /* 0x010fc8000ff5e0ff */
[----:B------:R-:W-:Y:S02]  /*115c0*/  IADD3.X R45, PT, PT, R19, UR6, RZ, P2, !PT ;  /* 0x00000006132d7c10 */ /* 0x000fe400097fe4ff */
[----:B------:R-:W4:Y:S04]  /*115d0*/  LDL.64 R18, [R1+0x170] ;  /* 0x0001700001127983 */ /* 0x000f280000100a00 */
[----:B------:R1:W4:Y:S02]  /*115e0*/  LDG.E.U8 R84, desc[UR30][R44.64] ;  /* 0x0000001e2c547981 */ /* 0x000324000c1e1100 */
[----:B-1----:R-:W-:-:S04]  /*115f0*/  IADD3 R44, P2, PT, R16, UR22, RZ ;  /* 0x00000016102c7c10 */ /* 0x002fc8000ff5e0ff */
[----:B------:R-:W-:Y:S02]  /*11600*/  IADD3.X R45, PT, PT, R17, UR6, RZ, P2, !PT ;  /* 0x00000006112d7c10 */ /* 0x000fe400097fe4ff */
[----:B------:R-:W4:Y:S04]  /*11610*/  LDL.64 R16, [R1+0x148] ;  /* 0x0001480001107983 */ /* 0x000f280000100a00 */
[----:B------:R3:W4:Y:S02]  /*11620*/  LDG.E.U8 R81, desc[UR30][R44.64] ;  /* 0x0000001e2c517981 */ /* 0x000724000c1e1100 */
[----:B---3--:R-:W-:-:S04]  /*11630*/  IADD3 R44, P2, PT, R2, UR22, RZ ;  /* 0x00000016022c7c10 */ /* 0x008fc8000ff5e0ff */
[----:B------:R-:W-:Y:S02]  /*11640*/  IADD3.X R45, PT, PT, R3, UR6, RZ, P2, !PT ;  /* 0x00000006032d7c10 */ /* 0x000fe400097fe4ff */
[----:B------:R-:W3:Y:S04]  /*11650*/  LDL.64 R2, [R1+0x120] ;  /* 0x0001200001027983 */ /* 0x000ee80000100a00 */
[----:B------:R1:W3:Y:S02]  /*11660*/  LDG.E.U8 R80, desc[UR30][R44.64] ;  /* 0x0000001e2c507981 */ /* 0x0002e4000c1e1100 */
[----:B-1----:R-:W-:-:S04]  /*11670*/  IADD3 R44, P2, PT, R64, UR22, RZ ;  /* 0x00000016402c7c10 */ /* 0x002fc8000ff5e0ff */
[----:B------:R-:W-:-:S05]  /*11680*/  IADD3.X R45, PT, PT, R65, UR6, RZ, P2, !PT ;  /* 0x00000006412d7c10 */ /* 0x000fca00097fe4ff */
[----:B------:R2:W3:Y:S02]  /*11690*/  LDG.E.U8 R67, desc[UR30][R44.64] ;  /* 0x0000001e2c437981 */ /* 0x0004e4000c1e1100 */
[----:B--2---:R-:W-:-:S04]  /*116a0*/  IADD3 R44, P2, PT, R62, UR22, RZ ;  /* 0x000000163e2c7c10 */ /* 0x004fc8000ff5e0ff */
[----:B------:R-:W-:-:S05]  /*116b0*/  IADD3.X R45, PT, PT, R63, UR6, RZ, P2, !PT ;  /* 0x000000063f2d7c10 */ /* 0x000fca00097fe4ff */
[----:B------:R4:W2:Y:S02]  /*116c0*/  LDG.E.U8 R66, desc[UR30][R44.64] ;  /* 0x0000001e2c427981 */ /* 0x0008a4000c1e1100 */
[----:B----4-:R-:W-:-:S04]  /*116d0*/  IADD3 R44, P2, PT, R18, UR22, RZ ;  /* 0x00000016122c7c10 */ /* 0x010fc8000ff5e0ff */
[----:B------:R-:W-:Y:S02]  /*116e0*/  IADD3.X R45, PT, PT, R19, UR6, RZ, P2, !PT ;  /* 0x00000006132d7c10 */ /* 0x000fe400097fe4ff */
[----:B------:R-:W4:Y:S04]  /*116f0*/  LDL.64 R18, [R1+0xd0] ;  /* 0x0000d00001127983 */ /* 0x000f280000100a00 */
[----:B------:R1:W2:Y:S02]  /*11700*/  LDG.E.U8 R65, desc[UR30][R44.64] ;  /* 0x0000001e2c417981 */ /* 0x0002a4000c1e1100 */
[----:B-1----:R-:W-:-:S04]  /*11710*/  IADD3 R44, P2, PT, R16, UR22, RZ ;  /* 0x00000016102c7c10 */ /* 0x002fc8000ff5e0ff */
[----:B------:R-:W-:Y:S02]  /*11720*/  IADD3.X R45, PT, PT, R17, UR6, RZ, P2, !PT ;  /* 0x00000006112d7c10 */ /* 0x000fe400097fe4ff */
[----:B------:R-:W2:Y:S04]  /*11730*/  LDL.64 R16, [R1+0x350] ;  /* 0x0003500001107983 */ /* 0x000ea80000100a00 */
[----:B------:R3:W2:Y:S02]  /*11740*/  LDG.E.U8 R64, desc[UR30][R44.64] ;  /* 0x0000001e2c407981 */ /* 0x0006a4000c1e1100 */
[----:B---3--:R-:W-:-:S04]  /*11750*/  IADD3 R44, P2, PT, R2, UR22, RZ ;  /* 0x00000016022c7c10 */ /* 0x008fc8000ff5e0ff */
[----:B------:R-:W-:-:S05]  /*11760*/  IADD3.X R45, PT, PT, R3, UR6, RZ, P2, !PT ;  /* 0x00000006032d7c10 */ /* 0x000fca00097fe4ff */
[----:B------:R1:W3:Y:S02]  /*11770*/  LDG.E.U8 R63, desc[UR30][R44.64] ;  /* 0x0000001e2c3f7981 */ /* 0x0002e4000c1e1100 */
[----:B-1----:R-:W-:-:S04]  /*11780*/  IADD3 R44, P2, PT, R68, UR22, RZ ;  /* 0x00000016442c7c10 */ /* 0x002fc8000ff5e0ff */
[----:B------:R-:W-:Y:S02]  /*11790*/  IADD3.X R45, PT, PT, R69, UR6, RZ, P2, !PT ;  /* 0x00000006452d7c10 */ /* 0x000fe400097fe4ff */
[----:B------:R-:W3:Y:S04]  /*117a0*/  LDL.64 R68, [R1+0x2f0] ;  /* 0x0002f00001447983 */ /* 0x000ee80000100a00 */
[----:B------:R4:W3:Y:S01]  /*117b0*/  LDG.E.U8 R62, desc[UR30][R44.64] ;  /* 0x0000001e2c3e7981 */ /* 0x0008e2000c1e1100 */
[----:B0-----:R-:W-:-:S05]  /*117c0*/  LOP3.LUT R2, R122, 0x7f, RZ, 0xc0, !PT ;  /* 0x0000007f7a027812 */ /* 0x001fca00078ec0ff */
[----:B------:R0:W-:Y:S04]  /*117d0*/  STS.U8 [R2+UR13+0x8000], R61 ;  /* 0x0080003d02007988 */ /* 0x0001e8000800000d */
[----:B------:R1:W-:Y:S01]  /*117e0*/  STS.U8 [R2+UR13+0x8400], R60 ;  /* 0x0084003c02007988 */ /* 0x0003e2000800000d */
[----:B----4-:R-:W-:-:S04]  /*117f0*/  IADD3 R44, P2, PT, R18, UR22, RZ ;  /* 0x00000016122c7c10 */ /* 0x010fc8000ff5e0ff */
[----:B------:R-:W-:Y:S02]  /*11800*/  IADD3.X R45, PT, PT, R19, UR6, RZ, P2, !PT ;  /* 0x00000006132d7c10 */ /* 0x000fe400097fe4ff */
[----:B------:R-:W4:Y:S04]  /*11810*/  LDL.64 R18, [R1+0x2c0] ;  /* 0x0002c00001127983 */ /* 0x000f280000100a00 */
[----:B0-----:R2:W4:Y:S02]  /*11820*/  LDG.E.U8 R61, desc[UR30][R44.64] ;  /* 0x0000001e2c3d7981 */ /* 0x001524000c1e1100 */
[----:B--2---:R-:W-:-:S04]  /*11830*/  IADD3 R44, P2, PT, R16, UR22, RZ ;  /* 0x00000016102c7c10 */ /* 0x004fc8000ff5e0ff */
[----:B------:R-:W-:Y:S02]  /*11840*/  IADD3.X R45, PT, PT, R17, UR6, RZ, P2, !PT ;  /* 0x00000006112d7c10 */ /* 0x000fe400097fe4ff */
[----:B------:R-:W2:Y:S04]  /*11850*/  LDL.64 R16, [R1+0x290] ;  /* 0x0002900001107983 */ /* 0x000ea80000100a00 */
[----:B-1----:R0:W2:Y:S02]  /*11860*/  LDG.E.U8 R60, desc[UR30][R44.64] ;  /* 0x0000001e2c3c7981 */ /* 0x0020a4000c1e1100 */
[----:B0-----:R-:W-:-:S04]  /*11870*/  IADD3 R44, P2, PT, R72, UR22, RZ ;  /* 0x00000016482c7c10 */ /* 0x001fc8000ff5e0ff */
[----:B------:R-:W-:Y:S02]  /*11880*/  IADD3.X R45, PT, PT, R73, UR6, RZ, P2, !PT ;  /* 0x00000006492d7c10 */ /* 0x000fe400097fe4ff */
[----:B------:R-:W2:Y:S04]  /*11890*/  LDL.64 R72, [R1+0x260] ;  /* 0x0002600001487983 */ /* 0x000ea80000100a00 */
[----:B------:R0:W-:Y:S04]  /*118a0*/  STS.U8 [R2+UR13+0x8800], R49 ;  /* 0x0088003102007988 */ /* 0x0001e8000800000d */
[----:B0-----:R3:W2:Y:S02]  /*118b0*/  LDG.E.U8 R49, desc[UR30][R44.64] ;  /* 0x0000001e2c317981 */ /* 0x0016a4000c1e1100 */
[----:B---3--:R-:W-:-:S04]  /*118c0*/  IADD3 R44, P2, PT, R68, UR22, RZ ;  /* 0x00000016442c7c10 */ /* 0x008fc8000ff5e0ff */
[----:B------:R-:W-:Y:S02]  /*118d0*/  IADD3.X R45, PT, PT, R69, UR6, RZ, P2, !PT ;  /* 0x00000006452d7c10 */ /* 0x000fe400097fe4ff */
[----:B------:R-:W3:Y:S04]  /*118e0*/  LDL.64 R68, [R1+0x230] ;  /* 0x0002300001447983 */ /* 0x000ee80000100a00 */
[----:B------:R0:W-:Y:S04]  /*118f0*/  STS.U8 [R2+UR13+0x8c00], R28 ;  /* 0x008c001c02007988 */ /* 0x0001e8000800000d */
[----:B0-----:R4:W3:Y:S04]  /*11900*/  LDG.E.U8 R28, desc[UR30][R44.64] ;  /* 0x0000001e2c1c7981 */ /* 0x0018e8000c1e1100 */
        /* <DEDUP_REMOVED lines=8> */
[----:B------:R0:W-:Y:S04]  /*11990*/  STS.U8 [R2+UR13+0x9400], R47 ;  /* 0x0094002f02007988 */ /* 0x0001e8000800000d */
[----:B0-----:R0:W2:Y:S02]  /*119a0*/  LDG.E.U8 R47, desc[UR30][R44.64] ;  /* 0x0000001e2c2f7981 */ /* 0x0010a4000c1e1100 */
        /* <DEDUP_REMOVED lines=47> */
[----:B------:R-:W3:Y:S01]  /*11ca0*/  LDL.64 R68, [R1+0x2e8] ;  /* 0x0002e80001447983 */ /* 0x000ee20000100a00 */
[----:B------:R-:W0:Y:S03]  /*11cb0*/  S2R R123, SR_TID.X ;  /* 0x00000000007b7919 */ /* 0x000e260000002100 */
[----:B------:R1:W-:Y:S04]  /*11cc0*/  STS.U8 [R2+UR13+0xbc00], R57 ;  /* 0x00bc003902007988 */ /* 0x0003e8000800000d */
[----:B-1----:R4:W3:Y:S01]  /*11cd0*/  LDG.E.U8 R57, desc[UR30][R44.64] ;  /* 0x0000001e2c397981 */ /* 0x0028e2000c1e1100 */
[----:B0-----:R-:W-:-:S04]  /*11ce0*/  LOP3.LUT R123, R123, 0x7f, RZ, 0xc0, !PT ;  /* 0x0000007f7b7b7812 */ /* 0x001fc800078ec0ff */
[----:B------:R-:W-:-:S05]  /*11cf0*/  LOP3.LUT R3, R123, 0x10, RZ, 0x3c, !PT ;  /* 0x000000107b037812 */ /* 0x000fca00078e3cff */
        /* <DEDUP_REMOVED lines=9> */
[----:B------:R1:W-:Y:S04]  /*11d90*/  STS.U8 [R3+UR13+0x8880], R88 ;  /* 0x0088805803007988 */ /* 0x0003e8000800000d */
[----:B0-----:R3:W2:Y:S01]  /*11da0*/  LDG.E.U8 R58, desc[UR30][R44.64] ;  /* 0x0000001e2c3a7981 */ /* 0x0016a2000c1e1100 */
[----:B-1----:R-:W-:-:S04]  /*11db0*/  IADD3 R88, P2, PT, R72, UR22, RZ ;  /* 0x0000001648587c10 */ /* 0x002fc8000ff5e0ff */
[----:B------:R-:W-:Y:S02]  /*11dc0*/  IADD3.X R89, PT, PT, R73, UR6, RZ, P2, !PT ;  /* 0x0000000649597c10 */ /* 0x000fe400097fe4ff */
[----:B------:R-:W2:Y:S04]  /*11dd0*/  LDL.64 R72, [R1+0x258] ;  /* 0x0002580001487983 */ /* 0x000ea80000100a00 */
[----:B------:R0:W-:Y:S01]  /*11de0*/  STS.U8 [R3+UR13+0x8c80], R87 ;  /* 0x008c805703007988 */ /* 0x0001e2000800000d */
[----:B---3--:R-:W-:-:S03]  /*11df0*/  IADD3 R44, P2, PT, R68, UR22, RZ ;  /* 0x00000016442c7c10 */ /* 0x008fc6000ff5e0ff */
[----:B------:R-:W3:Y:S01]  /*11e00*/  LDG.E.U8 R88, desc[UR30][R88.64] ;  /* 0x0000001e58587981 */ /* 0x000ee2000c1e1100 */
[----:B------:R-:W-:-:S03]  /*11e10*/  IADD3.X R45, PT, PT, R69, UR6, RZ, P2, !PT ;  /* 0x00000006452d7c10 */ /* 0x000fc600097fe4ff */
[----:B------:R-:W3:Y:S04]  /*11e20*/  LDL.64 R68, [R1+0x228] ;  /* 0x0002280001447983 */ /* 0x000ee80000100a00 */
[----:B0-----:R4:W3:Y:S04]  /*11e30*/  LDG.E.U8 R87, desc[UR30][R44.64] ;  /* 0x0000001e2c577981 */ /* 0x0018e8000c1e1100 */
        /* <DEDUP_REMOVED lines=9> */
[----:B-1----:R0:W2:Y:S04]  /*11ed0*/  LDG.E.U8 R85, desc[UR30][R44.64] ;  /* 0x0000001e2c557981 */ /* 0x0020a8000c1e1100 */
[----:B------:R1:W-:Y:S01]  /*11ee0*/  STS.U8 [R3+UR13+0x9880], R84 ;  /* 0x0098805403007988 */ /* 0x0003e2000800000d */
[----:B0-----:R-:W-:-:S04]  /*11ef0*/  IADD3 R44, P2, PT, R72, UR22, RZ ;  /* 0x00000016482c7c10 */ /* 0x001fc8000ff5e0ff */
[----:B------:R-:W-:Y:S02]  /*11f00*/  IADD3.X R45, PT, PT, R73, UR6, RZ, P2, !PT ;  /* 0x00000006492d7c10 */ /* 0x000fe400097fe4ff */
[----:B------:R-:W2:Y:S04]  /*11f10*/  LDL.64 R72, [R1+0x1b0] ;  /* 0x0001b00001487983 */ /* 0x000ea80000100a00 */
[----:B-1----:R3:W2:Y:S02]  /*11f20*/  LDG.E.U8 R84, desc[UR30][R44.64] ;  /* 0x0000001e2c547981 */ /* 0x0026a4000c1e1100 */
        /* <DEDUP_REMOVED lines=44> */
[----:B0-----:R4:W3:Y:S01]  /*121f0*/  LDG.E.U8 R61, desc[UR30][R44.64] ;  /* 0x0000001e2c3d7981 */ /* 0x0018e2000c1e1100 */
[----:B------:R-:W-:-:S04]  /*12200*/  LOP3.LUT R122, R122, 0x7f, RZ, 0xc0, !PT ;  /* 0x0000007f7a7a7812 */ /* 0x000fc800078ec0ff */
        /* <DEDUP_REMOVED lines=49> */
[----:B------:R0:W2:Y:S04]  /*12520*/  LDG.E.U8 R89, desc[UR30][R44.64] ;  /* 0x0000001e2c597981 */ /* 0x0000a8000c1e1100 */
[----:B------:R-:W-:Y:S04]  /*12530*/  STS.U8 [R3+UR13+0xa500], R59 ;  /* 0x00a5003b03007988 */ /* 0x000fe8000800000d */
        /* <DEDUP_REMOVED lines=28> */
[----:B------:R-:W-:-:S03]  /*12700*/  LOP3.LUT R2, R2, 0x30, RZ, 0x3c, !PT ;  /* 0x0000003002027812 */ /* 0x000fc600078e3cff */
[----:B------:R0:W-:Y:S04]  /*12710*/  STS.U8 [R3+UR13+0xbd00], R56 ;  /* 0x00bd003803007988 */ /* 0x0001e8000800000d */
[----:B------:R4:W-:Y:S04]  /*12720*/  STS.U8 [R2+UR13+0x8180], R58 ;  /* 0x0081803a02007988 */ /* 0x0009e8000800000d */
[----:B0-----:R2:W3:Y:S04]  /*12730*/  LDG.E.U8 R56, desc[UR30][R44.64] ;  /* 0x0000001e2c387981 */ /* 0x0014e8000c1e1100 */
[----:B------:R0:W-:Y:S01]  /*12740*/  STS.U8 [R2+UR13+0x8580], R88 ;  /* 0x0085805802007988 */ /* 0x0001e2000800000d */
[----:B----4-:R-:W-:-:S04]  /*12750*/  IADD3 R58, P2, PT, R18, UR22, RZ ;  /* 0x00000016123a7c10 */ /* 0x010fc8000ff5e0ff */
[----:B------:R-:W-:Y:S02]  /*12760*/  IADD3.X R59, PT, PT, R19, UR6, RZ, P2, !PT ;  /* 0x00000006133b7c10 */ /* 0x000fe400097fe4ff */
[----:B------:R-:W4:Y:S04]  /*12770*/  LDL.64 R18, [R1+0x2a8] ;  /* 0x0002a80001127983 */ /* 0x000f280000100a00 */
[----:B------:R1:W-:Y:S01]  /*12780*/  STS.U8 [R2+UR13+0x8980], R87 ;  /* 0x0089805702007988 */ /* 0x0003e2000800000d */
[----:B--2---:R-:W-:Y:S01]  /*12790*/  IADD3 R44, P2, PT, R16, UR22, RZ ;  /* 0x00000016102c7c10 */ /* 0x004fe2000ff5e0ff */
[----:B------:R-:W2:Y:S03]  /*127a0*/  S2R R122, SR_TID.X ;  /* 0x00000000007a7919 */ /* 0x000ea60000002100 */
[----:B------:R-:W-:Y:S01]  /*127b0*/  IADD3.X R45, PT, PT, R17, UR6, RZ, P2, !PT ;  /* 0x00000006112d7c10 */ /* 0x000fe200097fe4ff */
[----:B------:R-:W2:Y:S04]  /*127c0*/  LDG.E.U8 R58, desc[UR30][R58.64] ;  /* 0x0000001e3a3a7981 */ /* 0x000ea8000c1e1100 */
[----:B------:R-:W2:Y:S04]  /*127d0*/  LDL.64 R16, [R1+0x278] ;  /* 0x0002780001107983 */ /* 0x000ea80000100a00 */
[----:B0-----:R0:W2:Y:S02]  /*127e0*/  LDG.E.U8 R88, desc[UR30][R44.64] ;  /* 0x0000001e2c587981 */ /* 0x0010a4000c1e1100 */
        /* <DEDUP_REMOVED lines=49> */
[----:B------:R-:W-:Y:S04]  /*12b00*/  STS.U8 [R2+UR13+0xb180], R63 ;  /* 0x00b1803f02007988 */ /* 0x000fe8000800000d */
[----:B------:R-:W-:Y:S04]  /*12b10*/  STS.U8 [R2+UR13+0xb580], R62 ;  /* 0x00b5803e02007988 */ /* 0x000fe8000800000d */
[----:B------:R-:W-:Y:S04]  /*12b20*/  STS.U8 [R2+UR13+0xb980], R61 ;  /* 0x00b9803d02007988 */ /* 0x000fe8000800000d */
[----:B------:R0:W-:Y:S04]  /*12b30*/  STS.U8 [R2+UR13+0xbd80], R60 ;  /* 0x00bd803c02007988 */ /* 0x0001e8000800000d */
[----:B0-----:R-:W3:Y:S01]  /*12b40*/  LDL.64 R2, [R1+0x48] ;  /* 0x0000480001027983 */ /* 0x001ee20000100a00 */
[----:B----4-:R-:W-:-:S04]  /*12b50*/  IADD3 R44, P2, PT, R18, UR22, RZ ;  /* 0x00000016122c7c10 */ /* 0x010fc8000ff5e0ff */
[----:B------:R-:W-:Y:S02]  /*12b60*/  IADD3.X R45, PT, PT, R19, UR6, RZ, P2, !PT ;  /* 0x00000006132d7c10 */ /* 0x000fe400097fe4ff */
[----:B------:R-:W4:Y:S04]  /*12b70*/  LDL.64 R18, [R1+0x58] ;  /* 0x0000580001127983 */ /* 0x000f280000100a00 */
[----:B------:R2:W4:Y:S02]  /*12b80*/  LDG.E.U8 R63, desc[UR30][R44.64] ;  /* 0x0000001e2c3f7981 */ /* 0x000524000c1e1100 */
[----:B--2---:R-:W-:-:S04]  /*12b90*/  IADD3 R44, P2, PT, R16, UR22, RZ ;  /* 0x00000016102c7c10 */ /* 0x004fc8000ff5e0ff */
[----:B------:R-:W-:-:S05]  /*12ba0*/  IADD3.X R45, PT, PT, R17, UR6, RZ, P2, !PT ;  /* 0x00000006112d7c10 */ /* 0x000fca00097fe4ff */
[----:B------:R0:W2:Y:S02]  /*12bb0*/  LDG.E.U8 R62, desc[UR30][R44.64] ;  /* 0x0000001e2c3e7981 */ /* 0x0000a4000c1e1100 */
[----:B0-----:R-:W-:-:S04]  /*12bc0*/  IADD3 R44, P2, PT, R100, UR22, RZ ;  /* 0x00000016642c7c10 */ /* 0x001fc8000ff5e0ff */
[----:B------:R-:W-:-:S05]  /*12bd0*/  IADD3.X R45, PT, PT, R101, UR6, RZ, P2, !PT ;  /* 0x00000006652d7c10 */ /* 0x000fca00097fe4ff */
[----:B------:R0:W2:Y:S02]  /*12be0*/  LDG.E.U8 R61, desc[UR30][R44.64] ;  /* 0x0000001e2c3d7981 */ /* 0x0000a4000c1e1100 */
[----:B0-----:R-:W-:-:S04]  /*12bf0*/  IADD3 R44, P2, PT, R94, UR22, RZ ;  /* 0x000000165e2c7c10 */ /* 0x001fc8000ff5e0ff */
[----:B------:R-:W-:-:S05]  /*12c00*/  IADD3.X R45, PT, PT, R95, UR6, RZ, P2, !PT ;  /* 0x000000065f2d7c10 */ /* 0x000fca00097fe4ff */
[----:B------:R0:W2:Y:S01]  /*12c10*/  LDG.E.U8 R60, desc[UR30][R44.64] ;  /* 0x0000001e2c3c7981 */ /* 0x0000a2000c1e1100 */
[----:B------:R-:W-:-:S03]  /*12c20*/  LOP3.LUT R16, R122, 0x7f, RZ, 0xc0, !PT ;  /* 0x0000007f7a107812 */ /* 0x000fc600078ec0ff */
[----:B------:R-:W2:Y:S01]  /*12c30*/  LDL.64 R122, [R1+0x38] ;  /* 0x00003800017a7983 */ /* 0x000ea20000100a00 */
[----:B0-----:R-:W-:-:S04]  /*12c40*/  IADD3 R44, P2, PT, R78, UR22, RZ ;  /* 0x000000164e2c7c10 */ /* 0x001fc8000ff5e0ff */
[----:B------:R-:W-:Y:S02]  /*12c50*/  IADD3.X R45, PT, PT, R79, UR6, RZ, P2, !PT ;  /* 0x000000064f2d7c10 */ /* 0x000fe400097fe4ff */
[----:B------:R-:W-:-:S03]  /*12c60*/  LOP3.LUT R16, R16, 0x40, RZ, 0x3c, !PT ;  /* 0x0000004010107812 */ /* 0x000fc600078e3cff */
[----:B------:R0:W2:Y:S02]  /*12c70*/  LDG.E.U8 R59, desc[UR30][R44.64] ;  /* 0x0000001e2c3b7981 */ /* 0x0000a4000c1e1100 */
[----:B0-----:R-:W-:Y:S02]  /*12c80*/  IADD3 R44, P2, PT, R72, UR22, RZ ;  /* 0x00000016482c7c10 */ /* 0x001fe4000ff5e0ff */
[----:B------:R-:W-:Y:S02]  /*12c90*/  STS.U8 [R16+UR13+0x8200], R49 ;  /* 0x0082003110007988 */ /* 0x000fe4000800000d */
        /* <DEDUP_REMOVED lines=10> */
[----:B------:R0:W-:Y:S01]  /*12d40*/  STS.U8 [R16+UR13+0x9200], R46 ;  /* 0x0092002e10007988 */ /* 0x0001e2000800000d */
[----:B----4-:R-:W-:-:S04]  /*12d50*/  IADD3 R44, P2, PT, R18, UR22, RZ ;  /* 0x00000016122c7c10 */ /* 0x010fc8000ff5e0ff */
[----:B------:R-:W-:Y:S02]  /*12d60*/  IADD3.X R45, PT, PT, R19, UR6, RZ, P2, !PT ;  /* 0x00000006132d7c10 */ /* 0x000fe400097fe4ff */
[----:B------:R-:W4:Y:S01]  /*12d70*/  LDL.64 R18, [R1] ;  /* 0x0000000001127983 */ /* 0x000f220000100a00 */
[----:B0-----:R-:W-:-:S03]  /*12d80*/  IADD3 R46, P2, PT, R2, UR22, RZ ;  /* 0x00000016022e7c10 */ /* 0x001fc6000ff5e0ff */
[----:B------:R0:W-:Y:S01]  /*12d90*/  STS.U8 [R16+UR13+0x9600], R48 ;  /* 0x0096003010007988 */ /* 0x0001e2000800000d */
[----:B------:R-:W-:-:S03]  /*12da0*/  IADD3.X R47, PT, PT, R3, UR6, RZ, P2, !PT ;  /* 0x00000006032f7c10 */ /* 0x000fc600097fe4ff */
[----:B------:R-:W4:Y:S04]  /*12db0*/  LDL.LU.64 R2, [R1+0x848] ;  /* 0x0008480001027983 */ /* 0x000f280000300a00 */
[----:B------:R2:W4:Y:S04]  /*12dc0*/  LDG.E.U8 R49, desc[UR30][R46.64] ;  /* 0x0000001e2e317981 */ /* 0x000528000c1e1100 */
[----:B------:R-:W-:Y:S04]  /*12dd0*/  STS.U8 [R16+UR13+0x9a00], R51 ;  /* 0x009a003310007988 */ /* 0x000fe8000800000d */
[----:B------:R3:W-:Y:S04]  /*12de0*/  STS.U8 [R16+UR13+0x9e00], R50 ;  /* 0x009e003210007988 */ /* 0x0007e8000800000d */
[----:B------:R-:W4:Y:S01]  /*12df0*/  LDG.E.U8 R44, desc[UR30][R44.64] ;  /* 0x0000001e2c2c7981 */ /* 0x000f22000c1e1100 */
[----:B--2---:R-:W-:-:S04]  /*12e00*/  IADD3 R46, P2, PT, R122, UR22, RZ ;  /* 0x000000167a2e7c10 */ /* 0x004fc8000ff5e0ff */
[----:B------:R-:W-:-:S05]  /*12e10*/  IADD3.X R47, PT, PT, R123, UR6, RZ, P2, !PT ;  /* 0x000000067b2f7c10 */ /* 0x000fca00097fe4ff */
[----:B0-----:R0:W2:Y:S02]  /*12e20*/  LDG.E.U8 R48, desc[UR30][R46.64] ;  /* 0x0000001e2e307981 */ /* 0x0010a4000c1e1100 */
[----:B0-----:R-:W-:-:S04]  /*12e30*/  IADD3 R46, P2, PT, R72, UR22, RZ ;  /* 0x00000016482e7c10 */ /* 0x001fc8000ff5e0ff */
[----:B------:R-:W-:Y:S02]  /*12e40*/  IADD3.X R47, PT, PT, R73, UR6, RZ, P2, !PT ;  /* 0x00000006492f7c10 */ /* 0x000fe400097fe4ff */
[----:B------:R-:W2:Y:S04]  /*12e50*/  LDL.64 R72, [R1+0x70] ;  /* 0x0000700001487983 */ /* 0x000ea80000100a00 */
[----:B------:R-:W2:Y:S01]  /*12e60*/  LDG.E.U8 R47, desc[UR30][R46.64] ;  /* 0x0000001e2e2f7981 */ /* 0x000ea2000c1e1100 */
[----:B---3--:R-:W-:-:S04]  /*12e70*/  IADD3 R50, P2, PT, R68, UR22, RZ ;  /* 0x0000001644327c10 */ /* 0x008fc8000ff5e0ff */
[----:B------:R-:W-:Y:S02]  /*12e80*/  IADD3.X R51, PT, PT, R69, UR6, RZ, P2, !PT ;  /* 0x0000000645337c10 */ /* 0x000fe400097fe4ff */
[----:B------:R-:W3:Y:S04]  /*12e90*/  LDL.64 R68, [R1+0x60] ;  /* 0x0000600001447983 */ /* 0x000ee80000100a00 */
[----:B------:R4:W3:Y:S04]  /*12ea0*/  LDG.E.U8 R46, desc[UR30][R50.64] ;  /* 0x0000001e322e7981 */ /* 0x0008e8000c1e1100 */
[----:B------:R0:W-:Y:S04]  /*12eb0*/  STS.U8 [R16+UR13+0xa200], R89 ;  /* 0x00a2005910007988 */ /* 0x0001e8000800000d */
[----:B------:R-:W-:Y:S04]  /*12ec0*/  STS.U8 [R16+UR13+0xa600], R53 ;  /* 0x00a6003510007988 */ /* 0x000fe8000800000d */
[----:B------:R-:W-:Y:S04]  /*12ed0*/  STS.U8 [R16+UR13+0xaa00], R52 ;  /* 0x00aa003410007988 */ /* 0x000fe8000800000d */
[----:B------:R-:W-:Y:S04]  /*12ee0*/  STS.U8 [R16+UR13+0xae00], R55 ;  /* 0x00ae003710007988 */ /* 0x000fe8000800000d */
[----:B------:R-:W-:Y:S01]  /*12ef0*/  STS.U8 [R16+UR13+0xb200], R54 ;  /* 0x00b2003610007988 */ /* 0x000fe2000800000d */
[----:B------:R-:W0:Y:S03]  /*12f00*/  S2R R122, SR_TID.X ;  /* 0x00000000007a7919 */ /* 0x000e260000002100 */
[----:B------:R-:W-:Y:S04]  /*12f10*/  STS.U8 [R16+UR13+0xb600], R57 ;  /* 0x00b6003910007988 */ /* 0x000fe8000800000d */
[----:B------:R-:W-:Y:S01]  /*12f20*/  STS.U8 [R16+UR13+0xba00], R56 ;  /* 0x00ba003810007988 */ /* 0x000fe2000800000d */
[----:B----4-:R-:W-:-:S04]  /*12f30*/  IADD3 R50, P2, PT, R18, UR22, RZ ;  /* 0x0000001612327c10 */ /* 0x010fc8000ff5e0ff */
[----:B------:R-:W-:Y:S01]  /*12f40*/  IADD3.X R51, PT, PT, R19, UR6, RZ, P2, !PT ;  /* 0x0000000613337c10 */ /* 0x000fe200097fe4ff */
[----:B------:R1:W-:Y:S04]  /*12f50*/  STS.U8 [R16+UR13+0xbe00], R58 ;  /* 0x00be003a10007988 */ /* 0x0003e8000800000d */
[----:B------:R4:W3:Y:S01]  /*12f60*/  LDG.E.U8 R45, desc[UR30][R50.64] ;  /* 0x0000001e322d7981 */ /* 0x0008e2000c1e1100 */
[----:B0-----:R-:W-:-:S03]  /*12f70*/  LOP3.LUT R89, R122, 0x7f, RZ, 0xc0, !PT ;  /* 0x0000007f7a597812 */ /* 0x001fc600078ec0ff */
[----:B------:R-:W3:Y:S04]  /*12f80*/  LDL.64 R18, [R1+0x40] ;  /* 0x0000400001127983 */ /* 0x000ee80000100a00 */
[----:B-1----:R-:W3:Y:S01]  /*12f90*/  LDL.64 R16, [R1+0x50] ;  /* 0x0000500001107983 */ /* 0x002ee20000100a00 */
[----:B----4-:R-:W-:-:S03]  /*12fa0*/  IADD3 R50, P2, PT, R120, UR22, RZ ;  /* 0x0000001678327c10 */ /* 0x010fc6000ff5e0ff */
[----:B------:R-:W4:Y:S01]  /*12fb0*/  LDL.64 R122, [R1+0x8] ;  /* 0x00000800017a7983 */ /* 0x000f220000100a00 */
[----:B------:R-:W-:Y:S02]  /*12fc0*/  IADD3.X R51, PT, PT, R121, UR6, RZ, P2, !PT ;  /* 0x0000000679337c10 */ /* 0x000fe400097fe4ff */
[----:B------:R-:W-:-:S03]  /*12fd0*/  IADD3 R52, P2, PT, R116, UR22, RZ ;  /* 0x0000001674347c10 */ /* 0x000fc6000ff5e0ff */
[----:B------:R-:W4:Y:S01]  /*12fe0*/  LDG.E.U8 R50, desc[UR30][R50.64] ;  /* 0x0000001e32327981 */ /* 0x000f22000c1e1100 */
[----:B------:R-:W-:-:S05]  /*12ff0*/  IADD3.X R53, PT, PT, R117, UR6, RZ, P2, !PT ;  /* 0x0000000675357c10 */ /* 0x000fca00097fe4ff */
[----:B------:R0:W4:Y:S02]  /*13000*/  LDG.E.U8 R51, desc[UR30][R52.64] ;  /* 0x0000001e34337981 */ /* 0x000124000c1e1100 */
[----:B0-----:R-:W-:-:S04]  /*13010*/  IADD3 R52, P2, PT, R112, UR22, RZ ;  /* 0x0000001670347c10 */ /* 0x001fc8000ff5e0ff */
        /* <DEDUP_REMOVED lines=12> */
[----:B------:R-:W-:-:S05]  /*130e0*/  IADD3.X R57, PT, PT, R93, UR6, RZ, P2, !PT ;  /* 0x000000065d397c10 */ /* 0x000fca00097fe4ff */
[----:B------:R0:W4:Y:S01]  /*130f0*/  LDG.E.U8 R58, desc[UR30][R56.64] ;  /* 0x0000001e383a7981 */ /* 0x000122000c1e1100 */
[----:B------:R-:W-:Y:S02]  /*13100*/  LOP3.LUT R89, R89, 0x50, RZ, 0x3c, !PT ;  /* 0x0000005059597812 */ /* 0x000fe400078e3cff */
[----:B0-----:R-:W-:-:S04]  /*13110*/  IADD3 R56, P2, PT, R76, UR22, RZ ;  /* 0x000000164c387c10 */ /* 0x001fc8000ff5e0ff */
[----:B------:R-:W-:Y:S01]  /*13120*/  IADD3.X R57, PT, PT, R77, UR6, RZ, P2, !PT ;  /* 0x000000064d397c10 */ /* 0x000fe200097fe4ff */
[----:B------:R0:W-:Y:S04]  /*13130*/  STS.U8 [R89+UR13+0x8280], R88 ;  /* 0x0082805859007988 */ /* 0x0001e8000800000d */
[----:B0-----:R2:W4:Y:S02]  /*13140*/  LDG.E.U8 R88, desc[UR30][R56.64] ;  /* 0x0000001e38587981 */ /* 0x001524000c1e1100 */
[----:B--2---:R-:W-:-:S04]  /*13150*/  IADD3 R56, P2, PT, R72, UR22, RZ ;  /* 0x0000001648387c10 */ /* 0x004fc8000ff5e0ff */
[----:B------:R-:W-:Y:S02]  /*13160*/  IADD3.X R57, PT, PT, R73, UR6, RZ, P2, !PT ;  /* 0x0000000649397c10 */ /* 0x000fe400097fe4ff */
[----:B------:R-:W2:Y:S04]  /*13170*/  LDL.64 R72, [R1+0x30] ;  /* 0x0000300001487983 */ /* 0x000ea80000100a00 */
[----:B------:R0:W-:Y:S04]  /*13180*/  STS.U8 [R89+UR13+0x8680], R87 ;  /* 0x0086805759007988 */ /* 0x0001e8000800000d */
[----:B0-----:R3:W4:Y:S02]  /*13190*/  LDG.E.U8 R87, desc[UR30][R56.64] ;  /* 0x0000001e38577981 */ /* 0x001724000c1e1100 */
[----:B---3--:R-:W-:-:S04]  /*131a0*/  IADD3 R56, P2, PT, R68, UR22, RZ ;  /* 0x0000001644387c10 */ /* 0x008fc8000ff5e0ff */
[----:B------:R-:W-:Y:S02]  /*131b0*/  IADD3.X R57, PT, PT, R69, UR6, RZ, P2, !PT ;  /* 0x0000000645397c10 */ /* 0x000fe400097fe4ff */
[----:B------:R-:W3:Y:S04]  /*131c0*/  LDL.64 R68, [R1+0x20] ;  /* 0x0000200001447983 */ /* 0x000ee80000100a00 */
[----:B------:R0:W-:Y:S04]  /*131d0*/  STS.U8 [R89+UR13+0x8a80], R86 ;  /* 0x008a805659007988 */ /* 0x0001e8000800000d */
[----:B0-----:R0:W4:Y:S04]  /*131e0*/  LDG.E.U8 R86, desc[UR30][R56.64] ;  /* 0x0000001e38567981 */ /* 0x001128000c1e1100 */
[----:B------:R1:W-:Y:S04]  /*131f0*/  STS.U8 [R89+UR13+0x8e80], R85 ;  /* 0x008e805559007988 */ /* 0x0003e8000800000d */
[----:B------:R0:W-:Y:S04]  /*13200*/  STS.U8 [R89+UR13+0x9280], R84 ;  /* 0x0092805459007988 */ /* 0x0001e8000800000d */
[----:B------:R0:W-:Y:S04]  /*13210*/  STS.U8 [R89+UR13+0x9680], R81 ;  /* 0x0096805159007988 */ /* 0x0001e8000800000d */
[----:B------:R0:W-:Y:S04]  /*13220*/  STS.U8 [R89+UR13+0x9a80], R80 ;  /* 0x009a805059007988 */ /* 0x0001e8000800000d */
[----:B------:R0:W-:Y:S04]  /*13230*/  STS.U8 [R89+UR13+0x9e80], R67 ;  /* 0x009e804359007988 */ /* 0x0001e8000800000d */
[----:B------:R0:W-:Y:S02]  /*13240*/  STS.U8 [R89+UR13+0xa280], R66 ;  /* 0x00a2804259007988 */ /* 0x0001e4000800000d */
[----:B0-----:R-:W-:-:S04]  /*13250*/  IADD3 R56, P2, PT, R16, UR22, RZ ;  /* 0x0000001610387c10 */ /* 0x001fc8000ff5e0ff */
[----:B------:R-:W-:Y:S01]  /*13260*/  IADD3.X R57, PT, PT, R17, UR6, RZ, P2, !PT ;  /* 0x0000000611397c10 */ /* 0x000fe200097fe4ff */
[----:B------:R0:W-:Y:S04]  /*13270*/  STS.U8 [R89+UR13+0xa680], R65 ;  /* 0x00a6804159007988 */ /* 0x0001e8000800000d */
[----:B-1----:R1:W4:Y:S04]  /*13280*/  LDG.E.U8 R85, desc[UR30][R56.64] ;  /* 0x0000001e38557981 */ /* 0x002328000c1e1100 */
[----:B------:R-:W4:Y:S01]  /*13290*/  LDL.LU.64 R16, [R1+0x840] ;  /* 0x0008400001107983 */ /* 0x000f220000300a00 */
[----:B-1----:R-:W-:-:S04]  /*132a0*/  IADD3 R56, P2, PT, R18, UR22, RZ ;  /* 0x0000001612387c10 */ /* 0x002fc8000ff5e0ff */
[----:B------:R-:W-:Y:S01]  /*132b0*/  IADD3.X R57, PT, PT, R19, UR6, RZ, P2, !PT ;  /* 0x0000000613397c10 */ /* 0x000fe200097fe4ff */
[----:B------:R1:W-:Y:S04]  /*132c0*/  STS.U8 [R89+UR13+0xaa80], R64 ;  /* 0x00aa804059007988 */ /* 0x0003e8000800000d */
[----:B------:R2:W4:Y:S04]  /*132d0*/  LDG.E.U8 R84, desc[UR30][R56.64] ;  /* 0x0000001e38547981 */ /* 0x000528000c1e1100 */
[----:B------:R0:W-:Y:S04]  /*132e0*/  STS.U8 [R89+UR13+0xae80], R63 ;  /* 0x00ae803f59007988 */ /* 0x0001e8000800000d */
[----:B------:R0:W-:Y:S04]  /*132f0*/  STS.U8 [R89+UR13+0xb280], R62 ;  /* 0x00b2803e59007988 */ /* 0x0001e8000800000d */
[----:B------:R0:W-:Y:S04]  /*13300*/  STS.U8 [R89+UR13+0xb680], R61 ;  /* 0x00b6803d59007988 */ /* 0x0001e8000800000d */
[----:B------:R-:W4:Y:S01]  /*13310*/  LDL.LU.64 R18, [R1+0x838] ;  /* 0x0008380001127983 */ /* 0x000f220000300a00 */
[----:B--2---:R-:W-:-:S04]  /*13320*/  IADD3 R56, P2, PT, R72, UR22, RZ ;  /* 0x0000001648387c10 */ /* 0x004fc8000ff5e0ff */
[----:B------:R-:W-:Y:S01]  /*13330*/  IADD3.X R57, PT, PT, R73, UR6, RZ, P2, !PT ;  /* 0x0000000649397c10 */ /* 0x000fe200097fe4ff */
[----:B------:R2:W-:Y:S04]  /*13340*/  STS.U8 [R89+UR13+0xba80], R60 ;  /* 0x00ba803c59007988 */ /* 0x0005e8000800000d */
[----:B------:R3:W2:Y:S04]  /*13350*/  LDG.E.U8 R81, desc[UR30][R56.64] ;  /* 0x0000001e38517981 */ /* 0x0006a8000c1e1100 */
[----:B------:R-:W2:Y:S01]  /*13360*/  LDL.LU.64 R72, [R1+0x830] ;  /* 0x0008300001487983 */ /* 0x000ea20000300a00 */
[----:B---3--:R-:W-:-:S04]  /*13370*/  IADD3 R56, P2, PT, R68, UR22, RZ ;  /* 0x0000001644387c10 */ /* 0x008fc8000ff5e0ff */
[----:B------:R-:W-:Y:S01]  /*13380*/  IADD3.X R57, PT, PT, R69, UR6, RZ, P2, !PT ;  /* 0x0000000645397c10 */ /* 0x000fe200097fe4ff */
[----:B------:R3:W-:Y:S04]  /*13390*/  STS.U8 [R89+UR13+0xbe80], R59 ;  /* 0x00be803b59007988 */ /* 0x0007e8000800000d */
[----:B------:R4:W2:Y:S04]  /*133a0*/  LDG.E.U8 R80, desc[UR30][R56.64] ;  /* 0x0000001e38507981 */ /* 0x0008a8000c1e1100 */
[----:B------:R-:W5:Y:S01]  /*133b0*/  LDL.LU.64 R68, [R1+0x828] ;  /* 0x0008280001447983 */ /* 0x000f620000300a00 */
[----:B----4-:R-:W-:-:S04]  /*133c0*/  IADD3 R56, P2, PT, R122, UR22, RZ ;  /* 0x000000167a387c10 */ /* 0x010fc8000ff5e0ff */
[----:B------:R-:W-:-:S05]  /*133d0*/  IADD3.X R57, PT, PT, R123, UR6, RZ, P2, !PT ;  /* 0x000000067b397c10 */ /* 0x000fca00097fe4ff */
[----:B------:R4:W2:Y:S02]  /*133e0*/  LDG.E.U8 R67, desc[UR30][R56.64] ;  /* 0x0000001e38437981 */ /* 0x0008a4000c1e1100 */
[----:B----4-:R-:W-:-:S04]  /*133f0*/  IADD3 R56, P2, PT, R124, UR22, RZ ;  /* 0x000000167c387c10 */ /* 0x010fc8000ff5e0ff */
[----:B------:R-:W-:-:S05]  /*13400*/  IADD3.X R57, PT, PT, R125, UR6, RZ, P2, !PT ;  /* 0x000000067d397c10 */ /* 0x000fca00097fe4ff */
[----:B------:R4:W2:Y:S02]  /*13410*/  LDG.E.U8 R66, desc[UR30][R56.64] ;  /* 0x0000001e38427981 */ /* 0x0008a4000c1e1100 */
[----:B----4-:R-:W-:-:S04]  /*13420*/  IADD3 R56, P2, PT, R118, UR22, RZ ;  /* 0x0000001676387c10 */ /* 0x010fc8000ff5e0ff */
[----:B------:R-:W-:-:S05]  /*13430*/  IADD3.X R57, PT, PT, R119, UR6, RZ, P2, !PT ;  /* 0x0000000677397c10 */ /* 0x000fca00097fe4ff */
[----:B0-----:R0:W4:Y:S02]  /*13440*/  LDG.E.U8 R65, desc[UR30][R56.64] ;  /* 0x0000001e38417981 */ /* 0x001124000c1e1100 */
[----:B0-----:R-:W-:-:S04]  /*13450*/  IADD3 R56, P2, PT, R114, UR22, RZ ;  /* 0x0000001672387c10 */ /* 0x001fc8000ff5e0ff */
[----:B------:R-:W-:-:S05]  /*13460*/  IADD3.X R57, PT, PT, R115, UR6, RZ, P2, !PT ;  /* 0x0000000673397c10 */ /* 0x000fca00097fe4ff */
[----:B-1----:R0:W4:Y:S02]  /*13470*/  LDG.E.U8 R64, desc[UR30][R56.64] ;  /* 0x0000001e38407981 */ /* 0x002124000c1e1100 */
[----:B0-----:R-:W-:-:S04]  /*13480*/  IADD3 R56, P2, PT, R110, UR22, RZ ;  /* 0x000000166e387c10 */ /* 0x001fc8000ff5e0ff */
[----:B------:R-:W-:-:S05]  /*13490*/  IADD3.X R57, PT, PT, R111, UR6, RZ, P2, !PT ;  /* 0x000000066f397c10 */ /* 0x000fca00097fe4ff */
        /* <DEDUP_REMOVED lines=9> */
[----:B--2---:R0:W2:Y:S02]  /*13530*/  LDG.E.U8 R60, desc[UR30][R56.64] ;  /* 0x0000001e383c7981 */ /* 0x0040a4000c1e1100 */
[----:B0-----:R-:W-:-:S04]  /*13540*/  IADD3 R56, P2, PT, R90, UR22, RZ ;  /* 0x000000165a387c10 */ /* 0x001fc8000ff5e0ff */
[----:B------:R-:W-:-:S05]  /*13550*/  IADD3.X R57, PT, PT, R91, UR6, RZ, P2, !PT ;  /* 0x000000065b397c10 */ /* 0x000fca00097fe4ff */
[----:B---3--:R0:W3:Y:S02]  /*13560*/  LDG.E.U8 R59, desc[UR30][R56.64] ;  /* 0x0000001e383b7981 */ /* 0x0080e4000c1e1100 */
[----:B0-----:R-:W-:-:S04]  /*13570*/  IADD3 R56, P2, PT, R74, UR22, RZ ;  /* 0x000000164a387c10 */ /* 0x001fc8000ff5e0ff */
[----:B------:R-:W-:-:S05]  /*13580*/  IADD3.X R57, PT, PT, R75, UR6, RZ, P2, !PT ;  /* 0x000000064b397c10 */ /* 0x000fca00097fe4ff */
[----:B------:R-:W3:Y:S01]  /*13590*/  LDG.E.U8 R56, desc[UR30][R56.64] ;  /* 0x0000001e38387981 */ /* 0x000ee2000c1e1100 */
[----:B------:R-:W0:Y:S01]  /*135a0*/  S2R R122, SR_TID.X ;  /* 0x00000000007a7919 */ /* 0x000e220000002100 */
[----:B------:R-:W1:Y:S01]  /*135b0*/  S2R R89, SR_TID.X ;  /* 0x0000000000597919 */ /* 0x000e620000002100 */
[----:B0-----:R-:W-:-:S04]  /*135c0*/  LOP3.LUT R123, R122, 0x7f, RZ, 0xc0, !PT ;  /* 0x0000007f7a7b7812 */ /* 0x001fc800078ec0ff */
[----:B------:R-:W-:-:S05]  /*135d0*/  LOP3.LUT R123, R123, 0x60, RZ, 0x3c, !PT ;  /* 0x000000607b7b7812 */ /* 0x000fca00078e3cff */
[----:B------:R0:W-:Y:S04]  /*135e0*/  STS.U8 [R123+UR13+0x8300], R28 ;  /* 0x0083001c7b007988 */ /* 0x0001e8000800000d */
[----:B------:R-:W-:Y:S01]  /*135f0*/  STS.U8 [R123+UR13+0x8700], R43 ;  /* 0x0087002b7b007988 */ /* 0x000fe2000800000d */
[----:B0-----:R-:W-:Y:S01]  /*13600*/  F2FP.SATFINITE.E4M3.F32.PACK_AB_MERGE_C R28, R5, R4, R22 ;  /* 0x00000004051c723e */ /* 0x001fe20004807016 */
[C---:B-1----:R-:W-:Y:S01]  /*13610*/  IMAD.SHL.U32 R4, R89.reuse, 0x10, RZ ;  /* 0x0000001059047824 */ /* 0x042fe200078e00ff */
[----:B------:R-:W-:Y:S01]  /*13620*/  LOP3.LUT R5, R89, 0x60, RZ, 0xc0, !PT ;  /* 0x0000006059057812 */ /* 0x000fe200078ec0ff */
[----:B------:R-:W-:Y:S03]  /*13630*/  STS.U8 [R123+UR13+0x8b00], R44 ;  /* 0x008b002c7b007988 */ /* 0x000fe6000800000d */
[----:B------:R-:W-:Y:S01]  /*13640*/  LOP3.LUT R4, R4, 0x70, RZ, 0xc0, !PT ;  /* 0x0000007004047812 */ /* 0x000fe200078ec0ff */
[----:B------:R-:W-:Y:S01]  /*13650*/  STS.U8 [R123+UR13+0x8f00], R49 ;  /* 0x008f00317b007988 */ /* 0x000fe2000800000d */
[----:B------:R-:W-:-:S03]  /*13660*/  LOP3.LUT R122, R122, 0x7f, RZ, 0xc0, !PT ;  /* 0x0000007f7a7a7812 */ /* 0x000fc600078ec0ff */
[----:B------:R-:W-:Y:S01]  /*13670*/  STS.U8 [R123+UR13+0x9300], R48 ;  /* 0x009300307b007988 */ /* 0x000fe2000800000d */
[----:B------:R-:W-:Y:S01]  /*13680*/  IMAD R4, R5, 0x40, R4 ;  /* 0x0000004005047824 */ /* 0x000fe200078e0204 */
[----:B------:R-:W-:Y:S02]  /*13690*/  LOP3.LUT R5, R89, 0x10, RZ, 0xc0, !PT ;  /* 0x0000001059057812 */ /* 0x000fe400078ec0ff */
[----:B------:R-:W-:Y:S04]  /*136a0*/  STS.U8 [R123+UR13+0x9700], R47 ;  /* 0x0097002f7b007988 */ /* 0x000fe8000800000d */
[----:B------:R-:W-:Y:S04]  /*136b0*/  STS.U8 [R123+UR13+0x9b00], R46 ;  /* 0x009b002e7b007988 */ /* 0x000fe8000800000d */
[----:B------:R-:W-:Y:S01]  /*136c0*/  STS.U8 [R123+UR13+0x9f00], R45 ;  /* 0x009f002d7b007988 */ /* 0x000fe2000800000d */
[----:B------:R-:W-:-:S03]  /*136d0*/  LOP3.LUT R122, R122, 0x70, RZ, 0x3c, !PT ;  /* 0x000000707a7a7812 */ /* 0x000fc600078e3cff */
[----:B------:R-:W-:Y:S01]  /*136e0*/  STS.U8 [R123+UR13+0xa300], R50 ;  /* 0x00a300327b007988 */ /* 0x000fe2000800000d */
[----:B------:R-:W-:-:S03]  /*136f0*/  IMAD.SHL.U32 R5, R5, 0x4, RZ ;  /* 0x0000000405057824 */ /* 0x000fc600078e00ff */
[----:B------:R-:W-:Y:S04]  /*13700*/  STS.U8 [R123+UR13+0xa700], R51 ;  /* 0x00a700337b007988 */ /* 0x000fe8000800000d */
[----:B------:R-:W-:Y:S04]  /*13710*/  STS.U8 [R123+UR13+0xab00], R52 ;  /* 0x00ab00347b007988 */ /* 0x000fe8000800000d */
[----:B------:R-:W-:Y:S04]  /*13720*/  STS.U8 [R123+UR13+0xaf00], R53 ;  /* 0x00af00357b007988 */ /* 0x000fe8000800000d */
[----:B------:R-:W-:Y:S04]  /*13730*/  STS.U8 [R123+UR13+0xb300], R54 ;  /* 0x00b300367b007988 */ /* 0x000fe8000800000d */
[----:B------:R-:W-:Y:S01]  /*13740*/  STS.U8 [R123+UR13+0xb700], R55 ;  /* 0x00b700377b007988 */ /* 0x000fe2000800000d */
[----:B------:R-:W-:-:S03]  /*13750*/  LOP3.LUT R4, R4, R5, RZ, 0x3c, !PT ;  /* 0x0000000504047212 */ /* 0x000fc600078e3cff */
[----:B------:R-:W-:Y:S01]  /*13760*/  STS.U8 [R123+UR13+0xbb00], R58 ;  /* 0x00bb003a7b007988 */ /* 0x000fe2000800000d */
[----:B------:R-:W-:-:S03]  /*13770*/  LOP3.LUT R5, R89, 0xf, RZ, 0xc0, !PT ;  /* 0x0000000f59057812 */ /* 0x000fc600078ec0ff */
[----:B------:R-:W-:Y:S04]  /*13780*/  STS.U8 [R123+UR13+0xbf00], R88 ;  /* 0x00bf00587b007988 */ /* 0x000fe8000800000d */
[----:B------:R-:W-:Y:S04]  /*13790*/  STS.U8 [R122+UR13+0x8380], R87 ;  /* 0x008380577a007988 */ /* 0x000fe8000800000d */
[----:B------:R-:W-:Y:S04]  /*137a0*/  STS.U8 [R122+UR13+0x8780], R86 ;  /* 0x008780567a007988 */ /* 0x000fe8000800000d */
[----:B------:R-:W-:Y:S04]  /*137b0*/  STS.U8 [R122+UR13+0x8b80], R85 ;  /* 0x008b80557a007988 */ /* 0x000fe8000800000d */
[----:B------:R-:W-:Y:S01]  /*137c0*/  STS.U8 [R122+UR13+0x8f80], R84 ;  /* 0x008f80547a007988 */ /* 0x000fe2000800000d */
[----:B------:R-:W-:-:S03]  /*137d0*/  IMAD R4, R5, 0x80, R4 ;  /* 0x0000008005047824 */ /* 0x000fc600078e0204 */
[----:B------:R0:W-:Y:S04]  /*137e0*/  STS.U8 [R122+UR13+0x9380], R81 ;  /* 0x009380517a007988 */ /* 0x0001e8000800000d */
[----:B------:R1:W-:Y:S04]  /*137f0*/  STS.U8 [R122+UR13+0x9780], R80 ;  /* 0x009780507a007988 */ /* 0x0003e8000800000d */
[----:B------:R-:W-:Y:S01]  /*13800*/  STS.U8 [R122+UR13+0x9b80], R67 ;  /* 0x009b80437a007988 */ /* 0x000fe2000800000d */
[----:B------:R-:W-:Y:S02]  /*13810*/  F2FP.SATFINITE.E4M3.F32.PACK_AB_MERGE_C R29, R7, R6, R29 ;  /* 0x00000006071d723e */ /* 0x000fe4000480701d */
[----:B------:R-:W-:-:S02]  /*13820*/  F2FP.SATFINITE.E4M3.F32.PACK_AB_MERGE_C R30, R9, R8, R30 ;  /* 0x00000008091e723e */ /* 0x000fc4000480701e */
[----:B------:R-:W-:Y:S01]  /*13830*/  F2FP.SATFINITE.E4M3.F32.PACK_AB_MERGE_C R31, R11, R10, R31 ;  /* 0x0000000a0b1f723e */ /* 0x000fe2000480701f */
[----:B------:R-:W-:Y:S01]  /*13840*/  STS.U8 [R122+UR13+0x9f80], R66 ;  /* 0x009f80427a007988 */ /* 0x000fe2000800000d */
[----:B------:R-:W-:Y:S02]  /*13850*/  LOP3.LUT R6, R4, 0x10, RZ, 0x3c, !PT ;  /* 0x0000001004067812 */ /* 0x000fe400078e3cff */
[----:B0-----:R-:W-:Y:S02]  /*13860*/  F2FP.SATFINITE.E4M3.F32.PACK_AB_MERGE_C R81, R15, R14, R34 ;  /* 0x0000000e0f51723e */ /* 0x001fe40004807022 */
[----:B-1----:R-:W-:Y:S02]  /*13870*/  F2FP.SATFINITE.E4M3.F32.PACK_AB_MERGE_C R80, R13, R12, R27 ;  /* 0x0000000c0d50723e */ /* 0x002fe4000480701b */
[----:B------:R-:W-:Y:S02]  /*13880*/  F2FP.SATFINITE.E4M3.F32.PACK_AB_MERGE_C R82, R21, R20, R82 ;  /* 0x000000141552723e */ /* 0x000fe40004807052 */
[----:B------:R-:W-:-:S02]  /*13890*/  F2FP.SATFINITE.E4M3.F32.PACK_AB_MERGE_C R83, R24, R23, R83 ;  /* 0x000000171853723e */ /* 0x000fc40004807053 */
[----:B------:R-:W-:Y:S02]  /*138a0*/  LOP3.LUT R7, R4, 0x20, RZ, 0x3c, !PT ;  /* 0x0000002004077812 */ /* 0x000fe400078e3cff */
[----:B------:R-:W-:Y:S01]  /*138b0*/  F2FP.SATFINITE.E4M3.F32.PACK_AB_MERGE_C R85, R33, R32, R42 ;  /* 0x000000202155723e */ /* 0x000fe2000480702a */
[----:B----4-:R-:W-:Y:S01]  /*138c0*/  STS.U8 [R122+UR13+0xa380], R65 ;  /* 0x00a380417a007988 */ /* 0x010fe2000800000d */
[----:B------:R-:W-:Y:S02]  /*138d0*/  F2FP.SATFINITE.E4M3.F32.PACK_AB_MERGE_C R84, R26, R25, R40 ;  /* 0x000000191a54723e */ /* 0x000fe40004807028 */
[----:B------:R-:W-:Y:S02]  /*138e0*/  F2FP.SATFINITE.E4M3.F32.PACK_AB_MERGE_C R86, R36, R35, R39 ;  /* 0x000000232456723e */ /* 0x000fe40004807027 */
[----:B------:R-:W-:Y:S02]  /*138f0*/  F2FP.SATFINITE.E4M3.F32.PACK_AB_MERGE_C R87, R38, R37, R41 ;  /* 0x000000252657723e */ /* 0x000fe40004807029 */
[----:B------:R-:W-:Y:S01]  /*13900*/  LOP3.LUT R5, R4, 0x30, RZ, 0x3c, !PT ;  /* 0x0000003004057812 */ /* 0x000fe200078e3cff */
[----:B------:R-:W-:Y:S01]  /*13910*/  FADD R2, -R3, R2 ;  /* 0x0000000203027221 */ /* 0x000fe20000000100 */
[----:B------:R-:W-:Y:S03]  /*13920*/  STS.U8 [R122+UR13+0xa780], R64 ;  /* 0x00a780407a007988 */ /* 0x000fe6000800000d */
[----:B------:R-:W-:Y:S01]  /*13930*/  FMUL R2, R2, 1.4426950216293334961 ;  /* 0x3fb8aa3b02027820 */ /* 0x000fe20000400000 */
[----:B------:R-:W-:Y:S05]  /*13940*/  STS.U8 [R122+UR13+0xab80], R63 ;  /* 0x00ab803f7a007988 */ /* 0x000fea000800000d */
[----:B------:R-:W0:Y:S01]  /*13950*/  MUFU.EX2 R2, R2 ;  /* 0x0000000200027308 */ /* 0x000e220000000800 */
[----:B------:R-:W-:Y:S04]  /*13960*/  STS.U8 [R122+UR13+0xaf80], R62 ;  /* 0x00af803e7a007988 */ /* 0x000fe8000800000d */
[----:B------:R-:W-:Y:S04]  /*13970*/  STS.U8 [R122+UR13+0xb380], R61 ;  /* 0x00b3803d7a007988 */ /* 0x000fe8000800000d */
[----:B--2---:R-:W-:Y:S04]  /*13980*/  STS.U8 [R122+UR13+0xb780], R60 ;  /* 0x00b7803c7a007988 */ /* 0x004fe8000800000d */
[----:B---3--:R-:W-:Y:S04]  /*13990*/  STS.U8 [R122+UR13+0xbb80], R59 ;  /* 0x00bb803b7a007988 */ /* 0x008fe8000800000d */
[----:B------:R-:W-:Y:S04]  /*139a0*/  STS.U8 [R122+UR13+0xbf80], R56 ;  /* 0x00bf80387a007988 */ /* 0x000fe8000800000d */
[----:B------:R-:W-:Y:S04]  /*139b0*/  STS.128 [R4+UR13+0xe000], R16 ;  /* 0x00e0001004007988 */ /* 0x000fe80008000c0d */
[----:B------:R-:W-:Y:S04]  /*139c0*/  STS.128 [R6+UR13+0xe000], R28 ;  /* 0x00e0001c06007988 */ /* 0x000fe80008000c0d */
[----:B------:R-:W-:Y:S04]  /*139d0*/  STS.128 [R7+UR13+0xe000], R80 ;  /* 0x00e0005007007988 */ /* 0x000fe80008000c0d */
[----:B------:R1:W-:Y:S02]  /*139e0*/  STS.128 [R5+UR13+0xe000], R84 ;  /* 0x00e0005405007988 */ /* 0x0003e40008000c0d */
[----:B-1----:R-:W-:Y:S01]  /*139f0*/  LDTM.16dp32bit_t0_t15.x64 R4, tmem[UR11] ;  /* 0x0000000b000479ee */ /* 0x002fe20008b00000 */
[----:B------:R-:W0:Y:S01]  /*13a00*/  LDTM.16dp32bit_t16_t31.x64 R4, tmem[UR11+0x40] ;  /* 0x0000400b000479ee */ /* 0x000e220008b20000 */
[----:B------:R-:W-:Y:S01]  /*13a10*/  NOP ;  /* 0x0000000000007918 */ /* 0x000fe20000000000 */
[C---:B0-----:R-:W-:Y:S01]  /*13a20*/  FMUL R4, R2.reuse, R4 ;  /* 0x0000000402047220 */ /* 0x041fe20000400000 */
        /* <DEDUP_REMOVED lines=64> */
[----:B------:R0:W-:Y:S01]  /*13e30*/  STTM.16dp32bit_t16_t31.x64 tmem[UR11+0x40], R4 ;  /* 0x00004004000079ed */ /* 0x0001e20008b2000b */
[----:B------:R-:W1:Y:S02]  /*13e40*/  FENCE.VIEW.ASYNC.T ;  /* 0x00000000000073c6 */ /* 0x000e640000000200 */
[----:B-1----:R-:W-:Y:S06]  /*13e50*/  BAR.SYNC.DEFER_BLOCKING 0x0 ;  /* 0x0000000000007b1d */ /* 0x002fec0000010000 */
[----:B------:R1:W-:Y:S06]  /*13e60*/  MEMBAR.ALL.CTA ;  /* 0x0000000000007992 */ /* 0x0003ec0000008000 */
[----:B-1----:R-:W1:Y:S01]  /*13e70*/  FENCE.VIEW.ASYNC.S ;  /* 0x00000000000073c6 */ /* 0x002e620000000000 */
[----:B------:R-:W-:Y:S01]  /*13e80*/  ULEA UR15, UR21, UR13, 0x3 ;  /* 0x0000000d150f7291 */ /* 0x000fe2000f8e18ff */
[----:B------:R-:W-:Y:S01]  /*13e90*/  FADD R73, R72, R73 ;  /* 0x0000004948497221 */ /* 0x000fe20000000000 */
[----:B------:R-:W-:-:S02]  /*13ea0*/  UMOV UR6, UR5 ;  /* 0x0000000500067c82 */ /* 0x000fc40008000000 */
[----:B------:R-:W-:Y:S01]  /*13eb0*/  UIADD3 UR15, UPT, UPT, UR15, 0x10000, URZ ;  /* 0x000100000f0f7890 */ /* 0x000fe2000fffe0ff */
[----:B-1----:R-:W-:Y:S06]  /*13ec0*/  BAR.SYNC.DEFER_BLOCKING 0x0 ;  /* 0x0000000000007b1d */ /* 0x002fec0000010000 */
[----:B------:R-:W-:Y:S05]  /*13ed0*/  BRA.U UP2, `(.L_x_15) ;  /* 0x00000001024c7547 */ /* 0x000fea000b800000 */
        /* <DEDUP_REMOVED lines=10> */
[----:B------:R1:W-:Y:S01]  /*13f80*/  UTCQMMA gdesc[UR26], gdesc[UR28], tmem[UR12], tmem[UR32], idesc[UR33], UPT ;  /* 0x00ff201c1a0075ea */ /* 0x0003e2000b80030c */
        /* <DEDUP_REMOVED lines=8> */
.L_x_15:
[----:B0-----:R-:W2:Y:S01]  /*14010*/  LDL.LU R5, [R1+0x6e0] ;  /* 0x0006e00001057983 */ /* 0x001ea20000300800 */
[----:B------:R-:W0:Y:S01]  /*14020*/  LDC R4, c[0x0][0x3c4] ;  /* 0x0000f100ff047b82 */ /* 0x000e220000000800 */
[----:B------:R-:W-:Y:S02]  /*14030*/  UIADD3 UR21, UPT, UPT, UR21, 0x1, URZ ;  /* 0x0000000115157890 */ /* 0x000fe4000fffe0ff */
[----:B------:R-:W-:Y:S02]  /*14040*/  UIADD3 UR8, UPT, UPT, UR57, -0x80, URZ ;  /* 0xffffff8039087890 */ /* 0x000fe4000fffe0ff */
[----:B------:R-:W-:Y:S02]  /*14050*/  UISETP.GT.AND UP1, UPT, UR21, 0x1, UPT ;  /* 0x000000011500788c */ /* 0x000fe4000bf24270 */
[----:B------:R-:W-:Y:S02]  /*14060*/  UIADD3 UR4, UPT, UPT, UR4, 0x80, URZ ;  /* 0x0000008004047890 */ /* 0x000fe4000fffe0ff */
[----:B-1----:R-:W-:-:S02]  /*14070*/  USEL UR5, URZ, 0x1, !UP1 ;  /* 0x00000001ff057887 */ /* 0x002fc4000c800000 */
[----:B------:R-:W-:Y:S02]  /*14080*/  USEL UR21, UR21, URZ, !UP1 ;  /* 0x000000ff15157287 */ /* 0x000fe4000c800000 */
[----:B------:R-:W-:Y:S02]  /*14090*/  UISETP.GE.AND UP1, UPT, UR4, UR8, UPT ;  /* 0x000000080400728c */ /* 0x000fe4000bf26270 */
[----:B------:R-:W-:Y:S02]  /*140a0*/  USHF.L.U32 UR7, UR58, 0x7, URZ ;  /* 0x000000073a077899 */ /* 0x000fe400080006ff */
[----:B------:R-:W-:Y:S02]  /*140b0*/  ULOP3.LUT UR5, UR6, UR5, URZ, 0x3c, !UPT ;  /* 0x0000000506057292 */ /* 0x000fe4000f8e3cff */
[----:B------:R-:W-:Y:S01]  /*140c0*/  UIADD3 UR22, UPT, UPT, UR7, UR22, URZ ;  /* 0x0000001607167290 */ /* 0x000fe2000fffe0ff */
[----:B--2---:R-:W-:Y:S01]  /*140d0*/  FFMA R5, R2, R5, R73 ;  /* 0x0000000502057223 */ /* 0x004fe20000000049 */
[----:B0-----:R-:W-:-:S02]  /*140e0*/  IMAD.SHL.U32 R2, R4, 0x80, RZ ;  /* 0x0000008004027824 */ /* 0x001fc400078e00ff */
[----:B------:R-:W-:Y:S02]  /*140f0*/  IMAD.U32 R4, RZ, RZ, UR6 ;  /* 0x00000006ff047e24 */ /* 0x000fe4000f8e00ff */
[----:B------:R3:W-:Y:S01]  /*14100*/  STL [R1+0x6e0], R5 ;  /* 0x0006e00501007387 */ /* 0x0007e20000100800 */
[----:B------:R-:W-:Y:S02]  /*14110*/  IMAD.IADD R0, R2, 0x1, R0 ;  /* 0x0000000102007824 */ /* 0x000fe400078e0200 */
[----:B------:R-:W-:Y:S01]  /*14120*/  IMAD.MOV.U32 R2, RZ, RZ, R3 ;  /* 0x000000ffff027224 */ /* 0x000fe200078e0003 */
[----:B------:R3:W-:Y:S01]  /*14130*/  STL [R1+0x1c], R4 ;  /* 0x00001c0401007387 */ /* 0x0007e20000100800 */
[----:B------:R-:W-:Y:S05]  /*14140*/  BRA.U !UP1, `(.L_x_16) ;  /* 0xffffff8909147547 */ /* 0x000fea000b83ffff */
.L_x_11:
[----:B--23--:R-:W2:Y:S01]  /*14150*/  LDL.LU R5, [R1+0x6e0] ;  /* 0x0006e00001057983 */ /* 0x00cea20000300800 */
[----:B------:R-:W3:Y:S01]  /*14160*/  LDCU UR4, c[0x0][0x3f0] ;  /* 0x00007e00ff0477ac */ /* 0x000ee20008000800 */
[----:B------:R-:W4:Y:S01]  /*14170*/  S2R R4, SR_TID.X ;  /* 0x0000000000047919 */ /* 0x000f220000002100 */
[----:B---3--:R-:W-:Y:S01]  /*14180*/  UISETP.GE.AND UP0, UPT, UR4, 0x1, UPT ;  /* 0x000000010400788c */ /* 0x008fe2000bf06270 */
[C---:B-1--4-:R-:W-:Y:S02]  /*14190*/  LOP3.LUT R0, R4.reuse, 0x10, RZ, 0xc0, !PT ;  /* 0x0000001004007812 */ /* 0x052fe400078ec0ff */
[----:B------:R-:W-:Y:S02]  /*141a0*/  LOP3.LUT R71, R4, 0xf, RZ, 0xc0, !PT ;  /* 0x0000000f04477812 */ /* 0x000fe400078ec0ff */
[----:B-----5:R-:W-:Y:S02]  /*141b0*/  SHF.R.U32.HI R69, RZ, 0x2, R4 ;  /* 0x00000002ff457819 */ /* 0x020fe40000011604 */
[----:B------:R-:W-:Y:S01]  /*141c0*/  LEA R0, R0, UR13, 0x7 ;  /* 0x0000000d00007c11 */ /* 0x000fe2000f8e38ff */
[----:B--2---:R-:W-:-:S04]  /*141d0*/  IMAD.MOV.U32 R75, RZ, RZ, R5 ;  /* 0x000000ffff4b7224 */ /* 0x004fc800078e0005 */
[----:B------:R-:W-:Y:S01]  /*141e0*/  FMUL R68, R75, 8388608 ;  /* 0x4b0000004b447820 */ /* 0x000fe20000400000 */
[----:B------:R-:W-:Y:S06]  /*141f0*/  BRA.U !UP0, `(.L_x_17) ;  /* 0x0000000108107547 */ /* 0x000fec000b800000 */
[----:B------:R-:W-:-:S06]  /*14200*/  USHF.L.U32 UR6, UR6, 0x1f, URZ ;  /* 0x0000001f06067899 */ /* 0x000fcc00080006ff */
[----:B------:R-:W-:-:S04]  /*14210*/  IMAD.U32 R2, RZ, RZ, UR6 ;  /* 0x00000006ff027e24 */ /* 0x000fc8000f8e00ff */
[----:B------:R-:W1:Y:S02]  /*14220*/  SYNCS.PHASECHK.TRANS64.TRYWAIT P2, [UR15], R2 ;  /* 0x00000002ff0075a7 */ /* 0x000e64000804110f */
[----:B-1----:R-:W-:Y:S05]  /*14230*/  @!P2 BRA `(.L_x_18) ;  /* 0x000000340088a947 */ /* 0x002fea0003800000 */
.L_x_17:
[----:B------:R-:W1:Y:S01]  /*14240*/  S2R R79, SR_TID.X ;  /* 0x00000000004f7919 */ /* 0x000e620000002100 */
[----:B------:R-:W-:Y:S01]  /*14250*/  FSETP.GEU.AND P3, PT, R75, 1.175494350822287508e-38, PT ;  /* 0x008000004b00780b */ /* 0x000fe20003f6e000 */
[----:B------:R-:W-:Y:S01]  /*14260*/  IMAD R2, R71, 0x10, R0 ;  /* 0x0000001047027824 */ /* 0x000fe200078e0200 */
[----:B------:R-:W-:Y:S01]  /*14270*/  FSETP.GT.AND P2, PT, |R75|, 8.50705917302346158658e+37, PT ;  /* 0x7e8000004b00780b */ /* 0x000fe20003f44200 */
[----:B------:R-:W-:Y:S01]  /*14280*/  BAR.SYNC.DEFER_BLOCKING 0x0 ;  /* 0x0000000000007b1d */ /* 0x000fe20000010000 */
[----:B------:R-:W-:Y:S02]  /*14290*/  LOP3.LUT R0, R69, 0x18, RZ, 0xc0, !PT ;  /* 0x0000001845007812 */ /* 0x000fe400078ec0ff */
[----:B------:R-:W-:Y:S02]  /*142a0*/  FSEL R68, R68, R75, !P3 ;  /* 0x0000004b44447208 */ /* 0x000fe40005800000 */
[C---:B------:R-:W-:Y:S01]  /*142b0*/  FSETP.GEU.AND P4, PT, |R75|.reuse, 1.175494350822287508e-38, PT ;  /* 0x008000004b00780b */ /* 0x040fe20003f8e200 */
[----:B------:R-:W2:Y:S01]  /*142c0*/  LDCU.64 UR4, c[0x0][0x3e0] ;  /* 0x00007c00ff0477ac */ /* 0x000ea20008000a00 */
[----:B------:R-:W-:Y:S01]  /*142d0*/  FSEL R69, RZ, -23, P3 ;  /* 0xc1b80000ff457808 */ /* 0x000fe20001800000 */
[----:B------:R-:W-:Y:S01]  /*142e0*/  VIADD R71, R68, 0xc0cafb0d ;  /* 0xc0cafb0d44477836 */ /* 0x000fe20000000000 */
[----:B------:R-:W3:Y:S03]  /*142f0*/  LDC.64 R88, c[0x0][0x398] ;  /* 0x0000e600ff587b82 */ /* 0x000ee60000000a00 */
[----:B------:R-:W-:Y:S01]  /*14300*/  @P2 FMUL R75, R75, 0.25 ;  /* 0x3e8000004b4b2820 */ /* 0x000fe20000400000 */
[----:B------:R-:W-:-:S05]  /*14310*/  LOP3.LUT R71, R71, 0xff800000, RZ, 0xc0, !PT ;  /* 0xff80000047477812 */ /* 0x000fca00078ec0ff */
[----:B------:R-:W-:Y:S01]  /*14320*/  @!P4 FMUL R75, R75, 16777216 ;  /* 0x4b8000004b4bc820 */ /* 0x000fe20000400000 */
[----:B------:R-:W4:Y:S02]  /*14330*/  @!P1 SYNCS.CCTL.IV [UR13+0x10000] ;  /* 0x01000000ff0099b1 */ /* 0x000f24000800000d */
[----:B----4-:R-:W-:Y:S01]  /*14340*/  BAR.SYNC.DEFER_BLOCKING 0x0 ;  /* 0x0000000000007b1d */ /* 0x010fe20000010000 */
[----:B--2---:R-:W-:Y:S01]  /*14350*/  UIMAD UR4, UR14, UR4, URZ ;  /* 0x000000040e0472a4 */ /* 0x004fe2000f8e02ff */
[----:B-1----:R-:W-:Y:S01]  /*14360*/  LOP3.LUT R0, R0, 0x1f, R79, 0xf8, !PT ;  /* 0x0000001f00007812 */ /* 0x002fe200078ef84f */
[C---:B------:R-:W-:Y:S01]  /*14370*/  IMAD.SHL.U32 R72, R79.reuse, 0x10, RZ ;  /* 0x000000104f487824 */ /* 0x040fe200078e00ff */
[----:B------:R-:W-:Y:S02]  /*14380*/  LOP3.LUT R77, R79, 0x60, RZ, 0xc0, !PT ;  /* 0x000000604f4d7812 */ /* 0x000fe400078ec0ff */
[----:B------:R-:W-:Y:S01]  /*14390*/  LDTM.16dp32bit_t0_t15.x64 R4, tmem[UR11] ;  /* 0x0000000b000479ee */ /* 0x000fe20008b00000 */
[----:B------:R-:W1:Y:S01]  /*143a0*/  LDTM.16dp32bit_t16_t31.x64 R4, tmem[UR11+0x40] ;  /* 0x0000400b000479ee */ /* 0x000e620008b20000 */
[----:B------:R-:W-:Y:S01]  /*143b0*/  IMAD.SHL.U32 R70, R0, 0x8, RZ ;  /* 0x0000000800467824 */ /* 0x000fe200078e00ff */
[----:B------:R-:W-:Y:S01]  /*143c0*/  LOP3.LUT R72, R72, 0x30, RZ, 0xc0, !PT ;  /* 0x0000003048487812 */ /* 0x000fe200078ec0ff */
[----:B------:R2:W-:Y:S01]  /*143d0*/  STL [R1+0x828], R0 ;  /* 0x0008280001007387 */ /* 0x0005e20000100800 */
[----:B------:R-:W-:-:S02]  /*143e0*/  IMAD R2, R77, 0x8, R2 ;  /* 0x000000084d027824 */ /* 0x000fc400078e0202 */
[----:B0-----:R-:W-:Y:S02]  /*143f0*/  LOP3.LUT R73, R70, 0xc0, RZ, 0xc0, !PT ;  /* 0x000000c046497812 */ /* 0x001fe400078ec0ff */
[----:B------:R-:W-:-:S05]  /*14400*/  I2FP.F32.S32 R70, R71 ;  /* 0x0000004700467245 */ /* 0x000fca0000201400 */
[----:B------:R-:W-:Y:S01]  /*14410*/  FFMA.FTZ R69, R70, 1.1920928955078125e-07, R69 ;  /* 0x3400000046457823 */ /* 0x000fe20000010045 */
[----:B--2---:R-:W-:Y:S01]  /*14420*/  IADD3 R0, PT, PT, R73, UR13, R72 ;  /* 0x0000000d49007c10 */ /* 0x004fe2000fffe048 */
[----:B------:R-:W0:Y:S01]  /*14430*/  MUFU.RCP R70, R75 ;  /* 0x0000004b00467308 */ /* 0x000e220000001000 */
[----:B------:R-:W2:Y:S01]  /*14440*/  @!P1 SYNCS.CCTL.IV [UR13+0x10008] ;  /* 0x01000800ff0099b1 */ /* 0x000ea2000800000d */
[----:B------:R-:W-:Y:S01]  /*14450*/  NOP ;  /* 0x0000000000007918 */ /* 0x000fe20000000000 */
[----:B------:R-:W-:Y:S01]  /*14460*/  FSETP.NEU.AND P1, PT, R68, RZ, PT ;  /* 0x000000ff4400720b */ /* 0x000fe20003f2d000 */
[----:B------:R4:W-:Y:S01]  /*14470*/  STL [R1+0x18], R0 ;  /* 0x0000180001007387 */ /* 0x0009e20000100800 */
[----:B-1----:R-:W-:Y:S01]  /*14480*/  @P2 FMUL R20, R20, 0.25 ;  /* 0x3e80000014142820 */ /* 0x002fe20000400000 */
[----:B------:R-:W-:Y:S01]  /*14490*/  @P2 FMUL R21, R21, 0.25 ;  /* 0x3e80000015152820 */ /* 0x000fe20000400000 */
        /* <DEDUP_REMOVED lines=24> */
[----:B------:R-:W-:Y:S01]  /*14620*/  @!P4 FMUL R20, R20, 16777216 ;  /* 0x4b8000001414c820 */ /* 0x000fe20000400000 */
        /* <DEDUP_REMOVED lines=74> */
[----:B------:R-:W-:Y:S01]  /*14ad0*/  FMUL R33, R70, R33 ;  /* 0x0000002146217220 */ /* 0x000fe20000400000 */
        /* <DEDUP_REMOVED lines=10> */
[C---:B------:R-:W-:Y:S01]  /*14b80*/  FMUL R4, R70.reuse, R4 ;  /* 0x0000000446047220 */ /* 0x040fe20000400000 */
[----:B------:R-:W-:Y:S01]  /*14b90*/  FMUL R5, R70, R5 ;  /* 0x0000000546057220 */ /* 0x000fe20000400000 */
[----:B------:R-:W-:Y:S01]  /*14ba0*/  @!P4 FMUL R50, R50, 16777216 ;  /* 0x4b8000003232c820 */ /* 0x000fe20000400000 */
[----:B------:R-:W-:Y:S01]  /*14bb0*/  @!P4 FMUL R51, R51, 16777216 ;  /* 0x4b8000003333c820 */ /* 0x000fe20000400000 */
        /* <DEDUP_REMOVED lines=48> */
[----:B------:R-:W-:Y:S01]  /*14ec0*/  F2FP.SATFINITE.E4M3.F32.PACK_AB_MERGE_C R20, R21, R20, RZ ;  /* 0x000000141514723e */ /* 0x000fe200048070ff */
        /* <DEDUP_REMOVED lines=37> */
[----:B------:R-:W-:Y:S01]  /*15120*/  F2FP.SATFINITE.E4M3.F32.PACK_AB_MERGE_C R6, R7, R6, RZ ;  /* 0x000000060706723e */ /* 0x000fe200048070ff */
[----:B------:R-:W-:Y:S01]  /*15130*/  IMAD.MOV.U32 R29, RZ, RZ, 0x3dc6b27f ;  /* 0x3dc6b27fff1d7424 */ /* 0x000fe200078e00ff */
[----:B------:R-:W-:-:S02]  /*15140*/  F2FP.SATFINITE.E4M3.F32.PACK_AB_MERGE_C R26, R27, R26, RZ ;  /* 0x0000001a1b1a723e */ /* 0x000fc400048070ff */
[----:B------:R-:W-:Y:S02]  /*15150*/  F2FP.SATFINITE.E4M3.F32.PACK_AB_MERGE_C R34, R35, R34, RZ ;  /* 0x000000222322723e */ /* 0x000fe400048070ff */
[----:B------:R-:W-:Y:S02]  /*15160*/  LOP3.LUT R27, R20, 0xffff, RZ, 0xc0, !PT ;  /* 0x0000ffff141b7812 */ /* 0x000fe400078ec0ff */
[----:B------:R-:W-:Y:S02]  /*15170*/  LOP3.LUT R70, R22, 0xffff, RZ, 0xc0, !PT ;  /* 0x0000ffff16467812 */ /* 0x000fe400078ec0ff */
[----:B------:R-:W-:Y:S02]  /*15180*/  LOP3.LUT R72, R24, 0xffff, RZ, 0xc0, !PT ;  /* 0x0000ffff18487812 */ /* 0x000fe400078ec0ff */
[----:B------:R-:W-:Y:S02]  /*15190*/  LOP3.LUT R35, R28, 0xffff, RZ, 0xc0, !PT ;  /* 0x0000ffff1c237812 */ /* 0x000fe400078ec0ff */
[----:B------:R-:W-:-:S02]  /*151a0*/  LOP3.LUT R74, R30, 0xffff, RZ, 0xc0, !PT ;  /* 0x0000ffff1e4a7812 */ /* 0x000fc400078ec0ff */
[----:B------:R-:W-:Y:S02]  /*151b0*/  LOP3.LUT R76, R32, 0xffff, RZ, 0xc0, !PT ;  /* 0x0000ffff204c7812 */ /* 0x000fe400078ec0ff */
[----:B------:R-:W-:Y:S02]  /*151c0*/  F2FP.SATFINITE.E4M3.F32.PACK_AB_MERGE_C R36, R37, R36, RZ ;  /* 0x000000242524723e */ /* 0x000fe400048070ff */
[----:B------:R-:W-:Y:S02]  /*151d0*/  F2FP.SATFINITE.E4M3.F32.PACK_AB_MERGE_C R38, R39, R38, RZ ;  /* 0x000000262726723e */ /* 0x000fe400048070ff */
[----:B------:R-:W-:Y:S02]  /*151e0*/  F2FP.SATFINITE.E4M3.F32.PACK_AB_MERGE_C R40, R41, R40, RZ ;  /* 0x000000282928723e */ /* 0x000fe400048070ff */
[----:B------:R-:W-:Y:S02]  /*151f0*/  F2FP.SATFINITE.E4M3.F32.PACK_AB_MERGE_C R17, R61, R60, RZ ;  /* 0x0000003c3d11723e */ /* 0x000fe400048070ff */
[----:B------:R-:W-:-:S02]  /*15200*/  F2FP.SATFINITE.E4M3.F32.PACK_AB_MERGE_C R14, R67, R66, RZ ;  /* 0x00000042430e723e */ /* 0x000fc400048070ff */
[----:B------:R-:W-:Y:S02]  /*15210*/  F2FP.SATFINITE.E4M3.F32.PACK_AB_MERGE_C R12, R51, R50, RZ ;  /* 0x00000032330c723e */ /* 0x000fe400048070ff */
[----:B------:R-:W-:Y:S02]  /*15220*/  LOP3.LUT R25, R5, 0xffff, RZ, 0xc0, !PT ;  /* 0x0000ffff05197812 */ /* 0x000fe400078ec0ff */
[----:B------:R-:W-:Y:S02]  /*15230*/  LOP3.LUT R60, R15, 0xffff, RZ, 0xc0, !PT ;  /* 0x0000ffff0f3c7812 */ /* 0x000fe400078ec0ff */
[----:B------:R-:W-:Y:S02]  /*15240*/  LOP3.LUT R66, R16, 0xffff, RZ, 0xc0, !PT ;  /* 0x0000ffff10427812 */ /* 0x000fe400078ec0ff */
[----:B------:R-:W-:Y:S02]  /*15250*/  F2FP.SATFINITE.E4M3.F32.PACK_AB_MERGE_C R10, R11, R10, RZ ;  /* 0x0000000a0b0a723e */ /* 0x000fe400048070ff */
[----:B------:R-:W-:-:S02]  /*15260*/  LOP3.LUT R50, R6, 0xffff, RZ, 0xc0, !PT ;  /* 0x0000ffff06327812 */ /* 0x000fc400078ec0ff */
[--C-:B------:R-:W-:Y:S02]  /*15270*/  PRMT R7, R72, 0x3340, R1.reuse ;  /* 0x0000334048077816 */ /* 0x100fe40000000001 */
[----:B------:R-:W-:Y:S02]  /*15280*/  PRMT R16, R76, 0x3340, R1 ;  /* 0x000033404c107816 */ /* 0x000fe40000000001 */
[----:B------:R-:W-:Y:S02]  /*15290*/  PRMT R6, R27, 0x3340, R70 ;  /* 0x000033401b067816 */ /* 0x000fe40000000046 */
[----:B------:R-:W-:Y:S02]  /*152a0*/  PRMT R11, R35, 0x3340, R74 ;  /* 0x00003340230b7816 */ /* 0x000fe4000000004a */
[----:B------:R-:W-:Y:S02]  /*152b0*/  F2FP.SATFINITE.E4M3.F32.PACK_AB_MERGE_C R8, R9, R8, RZ ;  /* 0x000000080908723e */ /* 0x000fe400048070ff */
[----:B------:R-:W-:-:S02]  /*152c0*/  LOP3.LUT R21, R4, 0xffff, RZ, 0xc0, !PT ;  /* 0x0000ffff04157812 */ /* 0x000fc400078ec0ff */
[----:B------:R-:W-:Y:S02]  /*152d0*/  LOP3.LUT R39, R36, 0xffff, RZ, 0xc0, !PT ;  /* 0x0000ffff24277812 */ /* 0x000fe400078ec0ff */
[----:B------:R-:W-:Y:S02]  /*152e0*/  LOP3.LUT R78, R38, 0xffff, RZ, 0xc0, !PT ;  /* 0x0000ffff264e7812 */ /* 0x000fe400078ec0ff */
[----:B------:R-:W-:Y:S02]  /*152f0*/  LOP3.LUT R80, R40, 0xffff, RZ, 0xc0, !PT ;  /* 0x0000ffff28507812 */ /* 0x000fe400078ec0ff */
[----:B------:R-:W-:Y:S02]  /*15300*/  PRMT R4, R66, 0x3340, R1 ;  /* 0x0000334042047816 */ /* 0x000fe40000000001 */
[----:B------:R-:W-:Y:S02]  /*15310*/  PRMT R9, R25, 0x3340, R60 ;  /* 0x0000334019097816 */ /* 0x000fe4000000003c */
[----:B------:R-:W-:-:S02]  /*15320*/  PRMT R6, R6, 0x5410, R7 ;  /* 0x0000541006067816 */ /* 0x000fc40000000007 */
[----:B------:R-:W-:Y:S02]  /*15330*/  PRMT R11, R11, 0x5410, R16 ;  /* 0x000054100b0b7816 */ /* 0x000fe40000000010 */
[----:B------:R-:W-:Y:S02]  /*15340*/  PRMT R7, R80, 0x3340, R1 ;  /* 0x0000334050077816 */ /* 0x000fe40000000001 */
[----:B------:R-:W-:Y:S02]  /*15350*/  PRMT R16, R39, 0x3340, R78 ;  /* 0x0000334027107816 */ /* 0x000fe4000000004e */
[----:B------:R-:W-:Y:S01]  /*15360*/  PRMT R9, R9, 0x5410, R4 ;  /* 0x0000541009097816 */ /* 0x000fe20000000004 */
[----:B------:R-:W-:Y:S01]  /*15370*/  IMAD.IADD R4, R68, 0x1, -R71 ;  /* 0x0000000144047824 */ /* 0x000fe200078e0a47 */
[----:B------:R-:W-:Y:S02]  /*15380*/  PRMT R16, R16, 0x5410, R7 ;  /* 0x0000541010107816 */ /* 0x000fe40000000007 */
[----:B------:R-:W-:Y:S01]  /*15390*/  SHF.R.U32.HI R7, RZ, 0x8, R21 ;  /* 0x00000008ff077819 */ /* 0x000fe20000011615 */
[----:B------:R-:W-:Y:S01]  /*153a0*/  FADD R4, R4, -1 ;  /* 0xbf80000004047421 */ /* 0x000fe20000000000 */
[----:B------:R-:W-:-:S02]  /*153b0*/  F2FP.SATFINITE.E4M3.F32.PACK_AB_MERGE_C R13, R59, R58, RZ ;  /* 0x0000003a3b0d723e */ /* 0x000fc400048070ff */
[----:B------:R-:W-:Y:S02]  /*153c0*/  LOP3.LUT R58, R8, 0xffff, RZ, 0xc0, !PT ;  /* 0x0000ffff083a7812 */ /* 0x000fe400078ec0ff */
[----:B------:R-:W-:Y:S01]  /*153d0*/  LOP3.LUT R36, R7, 0xffff, RZ, 0xc0, !PT ;  /* 0x0000ffff07247812 */ /* 0x000fe200078ec0ff */
[C---:B------:R-:W-:Y:S01]  /*153e0*/  FFMA.FTZ R7, R4.reuse, R29, -0.16845393180847167969 ;  /* 0xbe2c7f3004077423 */ /* 0x040fe2000001001d */
[----:B------:R-:W-:Y:S02]  /*153f0*/  F2FP.SATFINITE.E4M3.F32.PACK_AB_MERGE_C R44, R45, R44, RZ ;  /* 0x0000002c2d2c723e */ /* 0x000fe400048070ff */
[----:B------:R-:W-:Y:S01]  /*15400*/  F2FP.SATFINITE.E4M3.F32.PACK_AB_MERGE_C R46, R47, R46, RZ ;  /* 0x0000002e2f2e723e */ /* 0x000fe200048070ff */
[----:B------:R-:W-:Y:S01]  /*15410*/  FFMA.FTZ R7, R4, R7, 0.1716887056827545166 ;  /* 0x3e2fcf2a04077423 */ /* 0x000fe20000010007 */
[----:B------:R-:W-:Y:S02]  /*15420*/  F2FP.SATFINITE.E4M3.F32.PACK_AB_MERGE_C R48, R49, R48, RZ ;  /* 0x000000303130723e */ /* 0x000fe400048070ff */
[----:B------:R-:W-:Y:S01]  /*15430*/  PRMT R5, R58, 0x3340, R1 ;  /* 0x000033403a057816 */ /* 0x000fe20000000001 */
[----:B------:R-:W-:Y:S01]  /*15440*/  FFMA.FTZ R7, R4, R7, -0.17900948226451873779 ;  /* 0xbe374e4304077423 */ /* 0x000fe20000010007 */
[----:B------:R-:W-:-:S02]  /*15450*/  PRMT R8, R21, 0x3340, R50 ;  /* 0x0000334015087816 */ /* 0x000fc40000000032 */
[----:B------:R-:W-:Y:S01]  /*15460*/  F2FP.SATFINITE.E4M3.F32.PACK_AB_MERGE_C R52, R53, R52, RZ ;  /* 0x000000343534723e */ /* 0x000fe200048070ff */
[C---:B------:R-:W-:Y:S01]  /*15470*/  FFMA.FTZ R7, R4.reuse, R7, 0.20512372255325317383 ;  /* 0x3e520bf404077423 */ /* 0x040fe20000010007 */
[----:B------:R-:W-:Y:S02]  /*15480*/  F2FP.SATFINITE.E4M3.F32.PACK_AB_MERGE_C R54, R55, R54, RZ ;  /* 0x000000363736723e */ /* 0x000fe400048070ff */
[----:B------:R-:W-:Y:S01]  /*15490*/  F2FP.SATFINITE.E4M3.F32.PACK_AB_MERGE_C R56, R57, R56, RZ ;  /* 0x000000383938723e */ /* 0x000fe200048070ff */
[----:B------:R-:W-:Y:S01]  /*154a0*/  FFMA.FTZ R7, R4, R7, -0.24046532809734344482 ;  /* 0xbe763c8b04077423 */ /* 0x000fe20000010007 */
[----:B------:R-:W-:Y:S02]  /*154b0*/  PRMT R8, R8, 0x5410, R5 ;  /* 0x0000541008087816 */ /* 0x000fe40000000005 */
[----:B------:R-:W-:Y:S01]  /*154c0*/  LOP3.LUT R41, R44, 0xffff, RZ, 0xc0, !PT ;  /* 0x0000ffff2c297812 */ /* 0x000fe200078ec0ff */
[----:B------:R-:W-:Y:S01]  /*154d0*/  FFMA.FTZ R7, R4, R7, 0.28857114911079406738 ;  /* 0x3e93bf9904077423 */ /* 0x000fe20000010007 */
[----:B------:R-:W-:-:S02]  /*154e0*/  LOP3.LUT R82, R46, 0xffff, RZ, 0xc0, !PT ;  /* 0x0000ffff2e527812 */ /* 0x000fc400078ec0ff */
[----:B------:R-:W-:Y:S01]  /*154f0*/  LOP3.LUT R30, R48, 0xffff, RZ, 0xc0, !PT ;  /* 0x0000ffff301e7812 */ /* 0x000fe200078ec0ff */
[----:B------:R-:W-:Y:S01]  /*15500*/  FFMA.FTZ R7, R4, R7, -0.36067417263984680176 ;  /* 0xbeb8aa4904077423 */ /* 0x000fe20000010007 */
[----:B------:R-:W-:Y:S02]  /*15510*/  LOP3.LUT R5, R52, 0xffff, RZ, 0xc0, !PT ;  /* 0x0000ffff34057812 */ /* 0x000fe400078ec0ff */
[----:B------:R-:W-:Y:S01]  /*15520*/  LOP3.LUT R28, R56, 0xffff, RZ, 0xc0, !PT ;  /* 0x0000ffff381c7812 */ /* 0x000fe200078ec0ff */
[----:B------:R-:W-:Y:S01]  /*15530*/  FFMA.FTZ R7, R4, R7, 0.48089820146560668945 ;  /* 0x3ef6384a04077423 */ /* 0x000fe20000010007 */
[----:B------:R-:W-:Y:S02]  /*15540*/  LOP3.LUT R32, R54, 0xffff, RZ, 0xc0, !PT ;  /* 0x0000ffff36207812 */ /* 0x000fe400078ec0ff */
[----:B------:R-:W-:Y:S01]  /*15550*/  F2FP.SATFINITE.E4M3.F32.PACK_AB_MERGE_C R18, R19, R18, RZ ;  /* 0x000000121312723e */ /* 0x000fe200048070ff */
[----:B------:R-:W-:Y:S01]  /*15560*/  FFMA.FTZ R7, R4, R7, -0.72134751081466674805 ;  /* 0xbf38aa3b04077423 */ /* 0x000fe20000010007 */
[----:B------:R-:W-:-:S02]  /*15570*/  PRMT R15, R30, 0x3340, R1 ;  /* 0x000033401e0f7816 */ /* 0x000fc40000000001 */
[----:B------:R-:W-:Y:S01]  /*15580*/  PRMT R20, R41, 0x3340, R82 ;  /* 0x0000334029147816 */ /* 0x000fe20000000052 */
[----:B------:R-:W-:Y:S01]  /*15590*/  FMUL R7, R4, R7 ;  /* 0x0000000704077220 */ /* 0x000fe20000400000 */
[----:B------:R-:W-:Y:S02]  /*155a0*/  PRMT R22, R28, 0x3340, R1 ;  /* 0x000033401c167816 */ /* 0x000fe40000000001 */
[----:B------:R-:W-:Y:S01]  /*155b0*/  PRMT R19, R5, 0x3340, R32 ;  /* 0x0000334005137816 */ /* 0x000fe20000000020 */
[----:B------:R-:W-:Y:S01]  /*155c0*/  FMUL R7, R4, R7 ;  /* 0x0000000704077220 */ /* 0x000fe20000400000 */
[----:B------:R-:W-:Y:S02]  /*155d0*/  F2FP.SATFINITE.E4M3.F32.PACK_AB_MERGE_C R62, R63, R62, RZ ;  /* 0x0000003e3f3e723e */ /* 0x000fe400048070ff */
[----:B------:R-:W-:Y:S02]  /*155e0*/  F2FP.SATFINITE.E4M3.F32.PACK_AB_MERGE_C R64, R65, R64, RZ ;  /* 0x000000404140723e */ /* 0x000fe400048070ff */
[----:B------:R-:W-:-:S02]  /*155f0*/  PRMT R20, R20, 0x5410, R15 ;  /* 0x0000541014147816 */ /* 0x000fc4000000000f */
[----:B------:R-:W-:Y:S02]  /*15600*/  PRMT R15, R19, 0x5410, R22 ;  /* 0x00005410130f7816 */ /* 0x000fe40000000016 */
[----:B------:R-:W-:Y:S02]  /*15610*/  LOP3.LUT R17, R17, 0xffff, RZ, 0xc0, !PT ;  /* 0x0000ffff11117812 */ /* 0x000fe400078ec0ff */
[----:B------:R-:W-:Y:S02]  /*15620*/  LOP3.LUT R24, R62, 0xffff, RZ, 0xc0, !PT ;  /* 0x0000ffff3e187812 */ /* 0x000fe400078ec0ff */
[----:B------:R-:W-:Y:S02]  /*15630*/  LOP3.LUT R22, R64, 0xffff, RZ, 0xc0, !PT ;  /* 0x0000ffff40167812 */ /* 0x000fe400078ec0ff */
[----:B------:R-:W-:Y:S02]  /*15640*/  SHF.R.U32.HI R19, RZ, 0x8, R50 ;  /* 0x00000008ff137819 */ /* 0x000fe40000011632 */
[----:B------:R-:W-:-:S02]  /*15650*/  SHF.R.U32.HI R21, RZ, 0x8, R58 ;  /* 0x00000008ff157819 */ /* 0x000fc4000001163a */
[----:B------:R-:W-:Y:S02]  /*15660*/  PRMT R40, R22, 0x3340, R1 ;  /* 0x0000334016287816 */ /* 0x000fe40000000001 */
[----:B------:R-:W-:Y:S02]  /*15670*/  PRMT R23, R17, 0x3340, R24 ;  /* 0x0000334011177816 */ /* 0x000fe40000000018 */
[----:B------:R-:W-:Y:S02]  /*15680*/  LOP3.LUT R19, R19, 0xffff, RZ, 0xc0, !PT ;  /* 0x0000ffff13137812 */ /* 0x000fe400078ec0ff */
[----:B------:R-:W-:Y:S02]  /*15690*/  LOP3.LUT R38, R21, 0xffff, RZ, 0xc0, !PT ;  /* 0x0000ffff15267812 */ /* 0x000fe400078ec0ff */
[----:B------:R-:W-:Y:S02]  /*156a0*/  PRMT R21, R23, 0x5410, R40 ;  /* 0x0000541017157816 */ /* 0x000fe40000000028 */
[----:B------:R-:W-:-:S02]  /*156b0*/  PRMT R36, R36, 0x3340, R19 ;  /* 0x0000334024247816 */ /* 0x000fc40000000013 */
[----:B------:R-:W-:Y:S02]  /*156c0*/  SHF.R.U32.HI R19, RZ, 0x8, R25 ;  /* 0x00000008ff137819 */ /* 0x000fe40000011619 */
[----:B------:R-:W-:Y:S02]  /*156d0*/  SHF.R.U32.HI R23, RZ, 0x8, R60 ;  /* 0x00000008ff177819 */ /* 0x000fe4000001163c */
[----:B------:R-:W-:Y:S02]  /*156e0*/  SHF.R.U32.HI R25, RZ, 0x8, R66 ;  /* 0x00000008ff197819 */ /* 0x000fe40000011642 */
[----:B------:R-:W-:Y:S02]  /*156f0*/  PRMT R31, R38, 0x3340, R1 ;  /* 0x00003340261f7816 */ /* 0x000fe40000000001 */
[----:B------:R-:W-:Y:S02]  /*15700*/  SHF.R.U32.HI R27, RZ, 0x8, R27 ;  /* 0x00000008ff1b7819 */ /* 0x000fe4000001161b */
[----:B------:R-:W-:-:S02]  /*15710*/  LOP3.LUT R38, R19, 0xffff, RZ, 0xc0, !PT ;  /* 0x0000ffff13267812 */ /* 0x000fc400078ec0ff */
[----:B------:R-:W-:Y:S02]  /*15720*/  LOP3.LUT R23, R23, 0xffff, RZ, 0xc0, !PT ;  /* 0x0000ffff17177812 */ /* 0x000fe400078ec0ff */
[----:B------:R-:W-:Y:S02]  /*15730*/  LOP3.LUT R40, R25, 0xffff, RZ, 0xc0, !PT ;  /* 0x0000ffff19287812 */ /* 0x000fe400078ec0ff */
[----:B------:R-:W-:Y:S02]  /*15740*/  SHF.R.U32.HI R19, RZ, 0x8, R72 ;  /* 0x00000008ff137819 */ /* 0x000fe40000011648 */
[----:B------:R-:W-:Y:S02]  /*15750*/  SHF.R.U32.HI R29, RZ, 0x8, R70 ;  /* 0x00000008ff1d7819 */ /* 0x000fe40000011646 */
[----:B------:R-:W-:Y:S02]  /*15760*/  LOP3.LUT R44, R27, 0xffff, RZ, 0xc0, !PT ;  /* 0x0000ffff1b2c7812 */ /* 0x000fe400078ec0ff */
[----:B------:R-:W-:-:S02]  /*15770*/  PRMT R38, R38, 0x3340, R23 ;  /* 0x0000334026267816 */ /* 0x000fc40000000017 */
[----:B------:R-:W-:Y:S02]  /*15780*/  SHF.R.U32.HI R23, RZ, 0x8, R35 ;  /* 0x00000008ff177819 */ /* 0x000fe40000011623 */
[----:B------:R-:W-:Y:S02]  /*15790*/  SHF.R.U32.HI R25, RZ, 0x8, R74 ;  /* 0x00000008ff197819 */ /* 0x000fe4000001164a */
[----:B------:R-:W-:Y:S02]  /*157a0*/  SHF.R.U32.HI R27, RZ, 0x8, R76 ;  /* 0x00000008ff1b7819 */ /* 0x000fe4000001164c */
[----:B------:R-:W-:Y:S02]  /*157b0*/  SHF.R.U32.HI R28, RZ, 0x8, R28 ;  /* 0x00000008ff1c7819 */ /* 0x000fe4000001161c */
[----:B------:R-:W-:Y:S02]  /*157c0*/  PRMT R33, R40, 0x3340, R1 ;  /* 0x0000334028217816 */ /* 0x000fe40000000001 */
[----:B------:R-:W-:-:S02]  /*157d0*/  LOP3.LUT R40, R19, 0xffff, RZ, 0xc0, !PT ;  /* 0x0000ffff13287812 */ /* 0x000fc400078ec0ff */
[----:B------:R-:W-:Y:S02]  /*157e0*/  LOP3.LUT R29, R29, 0xffff, RZ, 0xc0, !PT ;  /* 0x0000ffff1d1d7812 */ /* 0x000fe400078ec0ff */
[----:B------:R-:W-:Y:S02]  /*157f0*/  SHF.R.U32.HI R19, RZ, 0x8, R39 ;  /* 0x00000008ff137819 */ /* 0x000fe40000011627 */
[----:B------:R-:W-:Y:S02]  /*15800*/  LOP3.LUT R46, R23, 0xffff, RZ, 0xc0, !PT ;  /* 0x0000ffff172e7812 */ /* 0x000fe400078ec0ff */
[----:B------:R-:W-:Y:S02]  /*15810*/  LOP3.LUT R25, R25, 0xffff, RZ, 0xc0, !PT ;  /* 0x0000ffff19197812 */ /* 0x000fe400078ec0ff */
[----:B------:R-:W-:Y:S02]  /*15820*/  LOP3.LUT R48, R27, 0xffff, RZ, 0xc0, !PT ;  /* 0x0000ffff1b307812 */ /* 0x000fe400078ec0ff */
[----:B------:R-:W-:-:S02]  /*15830*/  SHF.R.U32.HI R32, RZ, 0x8, R32 ;  /* 0x00000008ff207819 */ /* 0x000fc40000011620 */
[----:B------:R-:W-:Y:S02]  /*15840*/  SHF.R.U32.HI R5, RZ, 0x8, R5 ;  /* 0x00000008ff057819 */ /* 0x000fe40000011605 */
[----:B------:R-:W-:Y:S02]  /*15850*/  LOP3.LUT R28, R28, 0xffff, RZ, 0xc0, !PT ;  /* 0x0000ffff1c1c7812 */ /* 0x000fe400078ec0ff */
[----:B------:R-:W-:Y:S02]  /*15860*/  PRMT R35, R40, 0x3340, R1 ;  /* 0x0000334028237816 */ /* 0x000fe40000000001 */
[----:B------:R-:W-:Y:S02]  /*15870*/  PRMT R44, R44, 0x3340, R29 ;  /* 0x000033402c2c7816 */ /* 0x000fe4000000001d */
[----:B------:R-:W-:Y:S02]  /*15880*/  LOP3.LUT R40, R19, 0xffff, RZ, 0xc0, !PT ;  /* 0x0000ffff13287812 */ /* 0x000fe400078ec0ff */
[----:B------:R-:W-:-:S02]  /*15890*/  PRMT R46, R46, 0x3340, R25 ;  /* 0x000033402e2e7816 */ /* 0x000fc40000000019 */
[--C-:B------:R-:W-:Y:S02]  /*158a0*/  PRMT R37, R48, 0x3340, R1.reuse ;  /* 0x0000334030257816 */ /* 0x100fe40000000001 */
[----:B------:R-:W-:Y:S02]  /*158b0*/  LOP3.LUT R32, R32, 0xffff, RZ, 0xc0, !PT ;  /* 0x0000ffff20207812 */ /* 0x000fe400078ec0ff */
[----:B------:R-:W-:Y:S02]  /*158c0*/  LOP3.LUT R5, R5, 0xffff, RZ, 0xc0, !PT ;  /* 0x0000ffff05057812 */ /* 0x000fe400078ec0ff */
[----:B------:R-:W-:Y:S01]  /*158d0*/  PRMT R19, R28, 0x3340, R1 ;  /* 0x000033401c137816 */ /* 0x000fe20000000001 */
[----:B------:R-:W-:Y:S01]  /*158e0*/  FFMA.FTZ R28, R4, 1.4426950216293334961, R7 ;  /* 0x3fb8aa3b041c7823 */ /* 0x000fe20000010007 */
[----:B------:R-:W-:Y:S02]  /*158f0*/  LOP3.LUT R7, R26, 0xffff, RZ, 0xc0, !PT ;  /* 0x0000ffff1a077812 */ /* 0x000fe400078ec0ff */
[----:B------:R-:W-:Y:S01]  /*15900*/  PRMT R44, R44, 0x5410, R35 ;  /* 0x000054102c2c7816 */ /* 0x000fe20000000023 */
[----:B------:R-:W-:Y:S01]  /*15910*/  FADD R28, R69, R28 ;  /* 0x0000001c451c7221 */ /* 0x000fe20000000000 */
[----:B------:R-:W-:-:S02]  /*15920*/  PRMT R32, R5, 0x3340, R32 ;  /* 0x0000334005207816 */ /* 0x000fc40000000020 */
[----:B------:R-:W-:Y:S02]  /*15930*/  PRMT R37, R46, 0x5410, R37 ;  /* 0x000054102e257816 */ /* 0x000fe40000000025 */
[----:B------:R-:W-:Y:S02]  /*15940*/  LOP3.LUT R34, R34, 0xffff, RZ, 0xc0, !PT ;  /* 0x0000ffff22227812 */ /* 0x000fe400078ec0ff */
[----:B----4-:R-:W-:Y:S02]  /*15950*/  LOP3.LUT R0, R79, 0x7f, RZ, 0xc0, !PT ;  /* 0x0000007f4f007812 */ /* 0x010fe400078ec0ff */
[----:B------:R-:W-:Y:S02]  /*15960*/  LOP3.LUT R5, R10, 0xffff, RZ, 0xc0, !PT ;  /* 0x0000ffff0a057812 */ /* 0x000fe400078ec0ff */
[--C-:B------:R-:W-:Y:S02]  /*15970*/  PRMT R10, R6, 0x4210, R7.reuse ;  /* 0x00004210060a7816 */ /* 0x100fe40000000007 */
[----:B------:R-:W-:-:S02]  /*15980*/  PRMT R6, R44, 0x5210, R7 ;  /* 0x000052102c067816 */ /* 0x000fc40000000007 */
[--C-:B------:R-:W-:Y:S02]  /*15990*/  PRMT R11, R11, 0x4210, R34.reuse ;  /* 0x000042100b0b7816 */ /* 0x100fe40000000022 */
[----:B------:R-:W-:Y:S02]  /*159a0*/  PRMT R7, R37, 0x5210, R34 ;  /* 0x0000521025077816 */ /* 0x000fe40000000022 */
[----:B------:R-:W-:Y:S02]  /*159b0*/  LEA R34, R0, UR13, 0x4 ;  /* 0x0000000d00227c11 */ /* 0x000fe4000f8e20ff */
[----:B------:R-:W0:Y:S01]  /*159c0*/  S2R R0, SR_TID.X ;  /* 0x0000000000007919 */ /* 0x000e220000002100 */
[----:B------:R-:W-:Y:S02]  /*159d0*/  PRMT R36, R36, 0x5410, R31 ;  /* 0x0000541024247816 */ /* 0x000fe4000000001f */
[----:B------:R-:W-:Y:S02]  /*159e0*/  PRMT R33, R38, 0x5410, R33 ;  /* 0x0000541026217816 */ /* 0x000fe40000000021 */
[----:B------:R-:W-:-:S02]  /*159f0*/  LOP3.LUT R18, R18, 0xffff, RZ, 0xc0, !PT ;  /* 0x0000ffff12127812 */ /* 0x000fc400078ec0ff */
[--C-:B------:R-:W-:Y:S02]  /*15a00*/  PRMT R8, R8, 0x4210, R5.reuse ;  /* 0x0000421008087816 */ /* 0x100fe40000000005 */
[----:B------:R-:W-:Y:S02]  /*15a10*/  PRMT R4, R36, 0x5210, R5 ;  /* 0x0000521024047816 */ /* 0x000fe40000000005 */
[--C-:B------:R-:W-:Y:S02]  /*15a20*/  PRMT R9, R9, 0x4210, R18.reuse ;  /* 0x0000421009097816 */ /* 0x100fe40000000012 */
[----:B------:R-:W-:Y:S02]  /*15a30*/  PRMT R5, R33, 0x5210, R18 ;  /* 0x0000521021057816 */ /* 0x000fe40000000012 */
[----:B------:R-:W-:Y:S01]  /*15a40*/  SHF.R.U32.HI R24, RZ, 0x8, R24 ;  /* 0x00000008ff187819 */ /* 0x000fe20000011618 */
[----:B--2---:R1:W-:Y:S01]  /*15a50*/  STS.128 [R2], R8 ;  /* 0x0000000802007388 */ /* 0x0043e20000000c00 */
[----:B------:R-:W-:-:S02]  /*15a60*/  SHF.R.U32.HI R17, RZ, 0x8, R17 ;  /* 0x00000008ff117819 */ /* 0x000fc40000011611 */
[----:B------:R-:W-:Y:S01]  /*15a70*/  SHF.R.U32.HI R22, RZ, 0x8, R22 ;  /* 0x00000008ff167819 */ /* 0x000fe20000011616 */
[----:B------:R-:W-:Y:S01]  /*15a80*/  STS.128 [R2+0x400], R4 ;  /* 0x0004000402007388 */ /* 0x000fe20000000c00 */
[----:B------:R-:W-:Y:S02]  /*15a90*/  LOP3.LUT R24, R24, 0xffff, RZ, 0xc0, !PT ;  /* 0x0000ffff18187812 */ /* 0x000fe400078ec0ff */
[----:B------:R-:W-:Y:S01]  /*15aa0*/  LOP3.LUT R17, R17, 0xffff, RZ, 0xc0, !PT ;  /* 0x0000ffff11117812 */ /* 0x000fe200078ec0ff */
[----:B------:R-:W-:Y:S01]  /*15ab0*/  BAR.SYNC.DEFER_BLOCKING 0x0 ;  /* 0x0000000000007b1d */ /* 0x000fe20000010000 */
[----:B------:R-:W-:Y:S02]  /*15ac0*/  F2FP.SATFINITE.E4M3.F32.PACK_AB_MERGE_C R42, R43, R42, RZ ;  /* 0x0000002a2b2a723e */ /* 0x000fe400048070ff */
[----:B------:R-:W-:Y:S02]  /*15ad0*/  LOP3.LUT R22, R22, 0xffff, RZ, 0xc0, !PT ;  /* 0x0000ffff16167812 */ /* 0x000fe400078ec0ff */
[----:B------:R-:W-:-:S02]  /*15ae0*/  SHF.R.U32.HI R27, RZ, 0x8, R41 ;  /* 0x00000008ff1b7819 */ /* 0x000fc40000011629 */
[----:B------:R-:W-:Y:S02]  /*15af0*/  ISETP.GE.U32.AND P2, PT, R68, 0x7f800000, PT ;  /* 0x7f8000004400780c */ /* 0x000fe40003f46070 */
[----:B0-----:R-:W-:Y:S02]  /*15b00*/  LOP3.LUT R77, R0, 0x3f, RZ, 0xc0, !PT ;  /* 0x0000003f004d7812 */ /* 0x001fe400078ec0ff */
[----:B------:R-:W0:Y:S01]  /*15b10*/  S2R R0, SR_CTAID.X ;  /* 0x0000000000007919 */ /* 0x000e220000002500 */
[----:B------:R-:W-:Y:S02]  /*15b20*/  PRMT R17, R17, 0x3340, R24 ;  /* 0x0000334011117816 */ /* 0x000fe40000000018 */
[----:B------:R-:W-:Y:S02]  /*15b30*/  PRMT R22, R22, 0x3340, R1 ;  /* 0x0000334016167816 */ /* 0x000fe40000000001 */
[----:B-1----:R-:W-:Y:S02]  /*15b40*/  LOP3.LUT R9, R42, 0xffff, RZ, 0xc0, !PT ;  /* 0x0000ffff2a097812 */ /* 0x002fe400078ec0ff */
[----:B------:R-:W-:-:S02]  /*15b50*/  LOP3.LUT R50, R27, 0xffff, RZ, 0xc0, !PT ;  /* 0x0000ffff1b327812 */ /* 0x000fc400078ec0ff */
[----:B------:R-:W-:Y:S02]  /*15b60*/  PRMT R11, R32, 0x5410, R19 ;  /* 0x00005410200b7816 */ /* 0x000fe40000000013 */
[----:B------:R-:W-:Y:S01]  /*15b70*/  PRMT R27, R17, 0x5410, R22 ;  /* 0x00005410111b7816 */ /* 0x000fe20000000016 */
[----:B------:R-:W1:Y:S01]  /*15b80*/  LDS.128 R4, [R34] ;  /* 0x0000000022047984 */ /* 0x000e620000000c00 */
[----:B------:R-:W-:Y:S02]  /*15b90*/  PRMT R8, R16, 0x4210, R9 ;  /* 0x0000421010087816 */ /* 0x000fe40000000009 */
[----:B------:R-:W-:Y:S01]  /*15ba0*/  SHF.R.U32.HI R25, RZ, 0x8, R80 ;  /* 0x00000008ff197819 */ /* 0x000fe20000011650 */
[----:B------:R-:W2:Y:S01]  /*15bb0*/  LDS.128 R16, [R34+0x800] ;  /* 0x0008000022107984 */ /* 0x000ea20000000c00 */
[----:B------:R-:W-:Y:S02]  /*15bc0*/  SHF.R.U32.HI R29, RZ, 0x8, R82 ;  /* 0x00000008ff1d7819 */ /* 0x000fe40000011652 */
[----:B------:R-:W-:Y:S01]  /*15bd0*/  LOP3.LUT R48, R25, 0xffff, RZ, 0xc0, !PT ;  /* 0x0000ffff19307812 */ /* 0x000fe200078ec0ff */
[----:B------:R-:W-:Y:S01]  /*15be0*/  @P2 IMAD.MOV.U32 R25, RZ, RZ, 0x7f800000 ;  /* 0x7f800000ff192424 */ /* 0x000fe200078e00ff */
[----:B------:R-:W4:Y:S01]  /*15bf0*/  LDC R82, c[0x0][0x3e8] ;  /* 0x0000fa00ff527b82 */ /* 0x000f220000000800 */
[----:B------:R-:W-:-:S02]  /*15c00*/  SHF.R.U32.HI R23, RZ, 0x8, R78 ;  /* 0x00000008ff177819 */ /* 0x000fc4000001164e */
[----:B------:R-:W-:Y:S01]  /*15c10*/  @P2 FFMA.FTZ R28, R68, R25, +INF ;  /* 0x7f800000441c2423 */ /* 0x000fe20000010019 */
[----:B------:R-:W-:Y:S02]  /*15c20*/  SHF.R.U32.HI R30, RZ, 0x8, R30 ;  /* 0x00000008ff1e7819 */ /* 0x000fe4000001161e */
[----:B------:R-:W-:Y:S02]  /*15c30*/  LOP3.LUT R23, R23, 0xffff, RZ, 0xc0, !PT ;  /* 0x0000ffff17177812 */ /* 0x000fe400078ec0ff */
[----:B------:R-:W-:Y:S02]  /*15c40*/  FSEL R28, R28, -INF , P1 ;  /* 0xff8000001c1c7808 */ /* 0x000fe40000800000 */
[----:B------:R-:W-:Y:S01]  /*15c50*/  LOP3.LUT R29, R29, 0xffff, RZ, 0xc0, !PT ;  /* 0x0000ffff1d1d7812 */ /* 0x000fe200078ec0ff */
[----:B0-----:R-:W-:Y:S01]  /*15c60*/  IMAD R0, R0, 0x40, R77 ;  /* 0x0000004000007824 */ /* 0x001fe200078e024d */
[----:B------:R-:W-:Y:S01]  /*15c70*/  LOP3.LUT R30, R30, 0xffff, RZ, 0xc0, !PT ;  /* 0x0000ffff1e1e7812 */ /* 0x000fe200078ec0ff */
[----:B------:R-:W-:Y:S01]  /*15c80*/  FFMA R3, R28, 0.69314718246459960938, R3 ;  /* 0x3f3172181c037823 */ /* 0x000fe20000000003 */
[----:B------:R-:W-:-:S02]  /*15c90*/  PRMT R23, R40, 0x3340, R23 ;  /* 0x0000334028177816 */ /* 0x000fc40000000017 */
[----:B------:R-:W-:Y:S02]  /*15ca0*/  PRMT R48, R48, 0x3340, R1 ;  /* 0x0000334030307816 */ /* 0x000fe40000000001 */
[----:B------:R-:W-:Y:S01]  /*15cb0*/  PRMT R29, R50, 0x3340, R29 ;  /* 0x00003340321d7816 */ /* 0x000fe2000000001d */
[----:B------:R0:W-:Y:S01]  /*15cc0*/  STL [R1+0x14], R3 ;  /* 0x0000140301007387 */ /* 0x0001e20000100800 */
[----:B------:R-:W-:Y:S02]  /*15cd0*/  PRMT R30, R30, 0x3340, R1 ;  /* 0x000033401e1e7816 */ /* 0x000fe40000000001 */
[----:B------:R-:W-:Y:S02]  /*15ce0*/  LOP3.LUT R26, R13, 0xffff, RZ, 0xc0, !PT ;  /* 0x0000ffff0d1a7812 */ /* 0x000fe400078ec0ff */
[----:B------:R-:W-:Y:S02]  /*15cf0*/  SHF.R.U32.HI R13, RZ, 0x6, R79 ;  /* 0x00000006ff0d7819 */ /* 0x000fe4000001164f */
[----:B------:R-:W-:-:S02]  /*15d00*/  PRMT R24, R23, 0x5410, R48 ;  /* 0x0000541017187816 */ /* 0x000fc40000000030 */
[----:B------:R-:W-:Y:S01]  /*15d10*/  LOP3.LUT R25, R12, 0xffff, RZ, 0xc0, !PT ;  /* 0x0000ffff0c197812 */ /* 0x000fe200078ec0ff */
[----:B0-----:R-:W-:Y:S01]  /*15d20*/  IMAD R3, R0, UR5, RZ ;  /* 0x0000000500037c24 */ /* 0x001fe2000f8e02ff */
[----:B------:R-:W-:Y:S01]  /*15d30*/  PRMT R30, R29, 0x5410, R30 ;  /* 0x000054101d1e7816 */ /* 0x000fe2000000001e */
[----:B------:R-:W-:Y:S01]  /*15d40*/  USHF.R.S32.HI UR5, URZ, 0x1f, UR4 ;  /* 0x0000001fff057899 */ /* 0x000fe20008011404 */
[----:B------:R-:W-:Y:S02]  /*15d50*/  LOP3.LUT R14, R14, 0xffff, RZ, 0xc0, !PT ;  /* 0x0000ffff0e0e7812 */ /* 0x000fe400078ec0ff */
[----:B------:R-:W-:Y:S02]  /*15d60*/  SGXT.U32 R13, R13, 0x1 ;  /* 0x000000010d0d781a */ /* 0x000fe40000000000 */
[----:B------:R-:W-:Y:S02]  /*15d70*/  PRMT R24, R24, 0x5210, R9 ;  /* 0x0000521018187816 */ /* 0x000fe40000000009 */
[----:B------:R-:W-:-:S02]  /*15d80*/  PRMT R10, R15, 0x4210, R26 ;  /* 0x000042100f0a7816 */ /* 0x000fc4000000001a */
[--C-:B------:R-:W-:Y:S02]  /*15d90*/  PRMT R9, R20, 0x4210, R25.reuse ;  /* 0x0000421014097816 */ /* 0x100fe40000000019 */
[----:B------:R-:W-:Y:S02]  /*15da0*/  PRMT R26, R11, 0x5210, R26 ;  /* 0x000052100b1a7816 */ /* 0x000fe4000000001a */
[----:B------:R-:W-:Y:S02]  /*15db0*/  PRMT R25, R30, 0x5210, R25 ;  /* 0x000052101e197816 */ /* 0x000fe40000000019 */
[--C-:B------:R-:W-:Y:S01]  /*15dc0*/  PRMT R11, R21, 0x4210, R14.reuse ;  /* 0x00004210150b7816 */ /* 0x100fe2000000000e */
[----:B------:R-:W-:Y:S01]  /*15dd0*/  BAR.SYNC.DEFER_BLOCKING 0x0 ;  /* 0x0000000000007b1d */ /* 0x000fe20000010000 */
[----:B------:R-:W-:Y:S02]  /*15de0*/  PRMT R27, R27, 0x5210, R14 ;  /* 0x000052101b1b7816 */ /* 0x000fe4000000000e */
[----:B---3--:R-:W-:-:S02]  /*15df0*/  IADD3 R88, P1, P2, R3, UR4, R88 ;  /* 0x0000000403587c10 */ /* 0x008fc4000fa3e058 */
[----:B------:R-:W-:Y:S01]  /*15e00*/  SHF.R.S32.HI R12, RZ, 0x1f, R3 ;  /* 0x0000001fff0c7819 */ /* 0x000fe20000011403 */
[----:B----4-:R-:W-:Y:S01]  /*15e10*/  IMAD R3, R13, R82, RZ ;  /* 0x000000520d037224 */ /* 0x010fe200078e02ff */
[----:B-1----:R-:W-:Y:S01]  /*15e20*/  PRMT R33, R5, 0x7773, RZ ;  /* 0x0000777305217816 */ /* 0x002fe200000000ff */
[----:B------:R-:W0:Y:S01]  /*15e30*/  LDCU UR4, c[0x0][0x3ec] ;  /* 0x00007d80ff0477ac */ /* 0x000e220008000800 */
[----:B------:R-:W-:Y:S01]  /*15e40*/  IADD3.X R13, PT, PT, R12, UR5, R89, P1, P2 ;  /* 0x000000050c0d7c10 */ /* 0x000fe20008fe4459 */
[C---:B------:R-:W-:Y:S01]  /*15e50*/  IMAD R21, R82.reuse, 0x2, R3 ;  /* 0x0000000252157824 */ /* 0x040fe200078e0203 */
[----:B------:R-:W-:Y:S02]  /*15e60*/  IADD3 R14, P1, PT, R3, R88, RZ ;  /* 0x00000058030e7210 */ /* 0x000fe40007f3e0ff */
[C---:B------:R-:W-:Y:S01]  /*15e70*/  PRMT R35, R5.reuse, 0x7772, RZ ;  /* 0x0000777205237816 */ /* 0x040fe200000000ff */
[----:B------:R-:W-:Y:S01]  /*15e80*/  IMAD R23, R82, 0x2, R21 ;  /* 0x0000000252177824 */ /* 0x000fe200078e0215 */
[----:B------:R-:W-:-:S02]  /*15e90*/  PRMT R53, R5, 0x7771, RZ ;  /* 0x0000777105357816 */ /* 0x000fc400000000ff */
[----:B------:R-:W-:Y:S02]  /*15ea0*/  PRMT R31, R5, 0x7770, RZ ;  /* 0x00007770051f7816 */ /* 0x000fe400000000ff */
[C---:B------:R-:W-:Y:S02]  /*15eb0*/  PRMT R41, R6.reuse, 0x7773, RZ ;  /* 0x0000777306297816 */ /* 0x040fe400000000ff */
[C---:B------:R-:W-:Y:S02]  /*15ec0*/  PRMT R39, R6.reuse, 0x7772, RZ ;  /* 0x0000777206277816 */ /* 0x040fe400000000ff */
[C---:B------:R-:W-:Y:S01]  /*15ed0*/  PRMT R51, R6.reuse, 0x7771, RZ ;  /* 0x0000777106337816 */ /* 0x040fe200000000ff */
[----:B------:R1:W-:Y:S01]  /*15ee0*/  STS.128 [R2], R8 ;  /* 0x0000000802007388 */ /* 0x0003e20000000c00 */
[----:B------:R-:W-:Y:S02]  /*15ef0*/  PRMT R37, R6, 0x7770, RZ ;  /* 0x0000777006257816 */ /* 0x000fe400000000ff */
[C---:B------:R-:W-:Y:S01]  /*15f00*/  PRMT R47, R7.reuse, 0x7773, RZ ;  /* 0x00007773072f7816 */ /* 0x040fe200000000ff */
[----:B------:R3:W-:Y:S01]  /*15f10*/  STS.128 [R2+0x400], R24 ;  /* 0x0004001802007388 */ /* 0x0007e20000000c00 */
[----:B------:R-:W-:-:S02]  /*15f20*/  PRMT R49, R7, 0x7772, RZ ;  /* 0x0000777207317816 */ /* 0x000fc400000000ff */
[C---:B------:R-:W-:Y:S02]  /*15f30*/  PRMT R45, R7.reuse, 0x7771, RZ ;  /* 0x00007771072d7816 */ /* 0x040fe400000000ff */
[----:B------:R-:W-:Y:S02]  /*15f40*/  PRMT R43, R7, 0x7770, RZ ;  /* 0x00007770072b7816 */ /* 0x000fe400000000ff */
[C---:B--2---:R-:W-:Y:S02]  /*15f50*/  PRMT R5, R17.reuse, 0x7773, RZ ;  /* 0x0000777311057816 */ /* 0x044fe400000000ff */
[C---:B------:R-:W-:Y:S02]  /*15f60*/  PRMT R6, R17.reuse, 0x7772, RZ ;  /* 0x0000777211067816 */ /* 0x040fe400000000ff */
[C---:B------:R-:W-:Y:S02]  /*15f70*/  PRMT R7, R17.reuse, 0x7771, RZ ;  /* 0x0000777111077816 */ /* 0x040fe400000000ff */
[----:B-1----:R-:W-:-:S02]  /*15f80*/  PRMT R8, R17, 0x7770, RZ ;  /* 0x0000777011087816 */ /* 0x002fc400000000ff */
[----:B------:R-:W-:Y:S02]  /*15f90*/  PRMT R0, R18, 0x7773, RZ ;  /* 0x0000777312007816 */ /* 0x000fe400000000ff */
[C---:B------:R-:W-:Y:S02]  /*15fa0*/  PRMT R9, R16.reuse, 0x7773, RZ ;  /* 0x0000777310097816 */ /* 0x040fe400000000ff */
[C---:B------:R-:W-:Y:S01]  /*15fb0*/  PRMT R10, R16.reuse, 0x7772, RZ ;  /* 0x00007772100a7816 */ /* 0x040fe200000000ff */
[----:B------:R1:W-:Y:S01]  /*15fc0*/  STL [R1], R0 ;  /* 0x0000000001007387 */ /* 0x0003e20000100800 */
[C---:B------:R-:W-:Y:S02]  /*15fd0*/  PRMT R11, R16.reuse, 0x7771, RZ ;  /* 0x00007771100b7816 */ /* 0x040fe400000000ff */
[----:B------:R-:W-:Y:S02]  /*15fe0*/  PRMT R12, R16, 0x7770, RZ ;  /* 0x00007770100c7816 */ /* 0x000fe400000000ff */
[----:B------:R-:W-:-:S02]  /*15ff0*/  PRMT R17, R19, 0x7772, RZ ;  /* 0x0000777213117816 */ /* 0x000fc400000000ff */
[----:B------:R-:W-:Y:S02]  /*16000*/  LEA.HI.X.SX32 R15, R3, R13, 0x1, P1 ;  /* 0x0000000d030f7211 */ /* 0x000fe400008f0eff */
[----:B------:R-:W-:Y:S01]  /*16010*/  PRMT R16, R19, 0x7771, RZ ;  /* 0x0000777113107816 */ /* 0x000fe200000000ff */
[----:B------:R-:W-:Y:S01]  /*16020*/  STL [R1+0xc], R17 ;  /* 0x00000c1101007387 */ /* 0x000fe20000100800 */
[----:B------:R-:W-:Y:S02]  /*16030*/  IADD3 R20, P1, PT, R21, R88, RZ ;  /* 0x0000005815147210 */ /* 0x000fe40007f3e0ff */
[C---:B------:R-:W-:Y:S01]  /*16040*/  PRMT R29, R4.reuse, 0x7773, RZ ;  /* 0x00007773041d7816 */ /* 0x040fe200000000ff */
[----:B------:R2:W-:Y:S01]  /*16050*/  STL [R1+0x8], R16 ;  /* 0x0000081001007387 */ /* 0x0005e20000100800 */
[C---:B------:R-:W-:Y:S02]  /*16060*/  PRMT R55, R4.reuse, 0x7772, RZ ;  /* 0x0000777204377816 */ /* 0x040fe400000000ff */
[----:B------:R-:W-:-:S02]  /*16070*/  PRMT R57, R4, 0x7771, RZ ;  /* 0x0000777104397816 */ /* 0x000fc400000000ff */
[----:B------:R-:W-:Y:S01]  /*16080*/  PRMT R59, R4, 0x7770, RZ ;  /* 0x00007770043b7816 */ /* 0x000fe200000000ff */
[----:B------:R-:W-:Y:S01]  /*16090*/  BAR.SYNC.DEFER_BLOCKING 0x0 ;  /* 0x0000000000007b1d */ /* 0x000fe20000010000 */
[C---:B---3--:R-:W-:Y:S02]  /*160a0*/  PRMT R2, R18.reuse, 0x7772, RZ ;  /* 0x0000777212027816 */ /* 0x048fe400000000ff */
[C---:B------:R-:W-:Y:S02]  /*160b0*/  PRMT R3, R18.reuse, 0x7771, RZ ;  /* 0x0000777112037816 */ /* 0x040fe400000000ff */
[----:B------:R-:W-:Y:S02]  /*160c0*/  PRMT R4, R18, 0x7770, RZ ;  /* 0x0000777012047816 */ /* 0x000fe400000000ff */
[C---:B-1----:R-:W-:Y:S02]  /*160d0*/  PRMT R0, R19.reuse, 0x7773, RZ ;  /* 0x0000777313007816 */ /* 0x042fe400000000ff */
[----:B------:R-:W-:Y:S01]  /*160e0*/  PRMT R18, R19, 0x7770, RZ ;  /* 0x0000777013127816 */ /* 0x000fe200000000ff */
[----:B------:R-:W-:Y:S01]  /*160f0*/  IMAD R19, R82, 0x2, R23 ;  /* 0x0000000252137824 */ /* 0x000fe200078e0217 */
[----:B------:R-:W-:-:S02]  /*16100*/  LEA.HI.X.SX32 R21, R21, R13, 0x1, P1 ;  /* 0x0000000d15157211 */ /* 0x000fc400008f0eff */
[----:B--2---:R-:W-:Y:S01]  /*16110*/  IADD3 R16, P1, PT, R23, R88, RZ ;  /* 0x0000005817107210 */ /* 0x004fe20007f3e0ff */
[----:B------:R1:W-:Y:S01]  /*16120*/  STL [R1+0x4], R18 ;  /* 0x0000041201007387 */ /* 0x0003e20000100800 */
[----:B------:R-:W-:Y:S02]  /*16130*/  LEA.HI R27, R79, 0xe, RZ, 0x1a ;  /* 0x0000000e4f1b7811 */ /* 0x000fe400078fd0ff */
[-C--:B------:R-:W-:Y:S01]  /*16140*/  LEA.HI.X.SX32 R17, R23, R13.reuse, 0x1, P1 ;  /* 0x0000000d17117211 */ /* 0x080fe200008f0eff */
[C---:B------:R-:W-:Y:S02]  /*16150*/  IMAD R23, R82.reuse, 0x2, R19 ;  /* 0x0000000252177824 */ /* 0x040fe400078e0213 */
[----:B------:R-:W-:Y:S02]  /*16160*/  IMAD R24, R27, R82, RZ ;  /* 0x000000521b187224 */ /* 0x000fe400078e02ff */
[----:B------:R-:W-:Y:S01]  /*16170*/  IMAD R25, R82, 0x2, R23 ;  /* 0x0000000252197824 */ /* 0x000fe200078e0217 */
[CC--:B-1----:R-:W-:Y:S01]  /*16180*/  IADD3 R18, P1, PT, R19.reuse, R88.reuse, RZ ;  /* 0x0000005813127210 */ /* 0x0c2fe20007f3e0ff */
[----:B------:R1:W-:Y:S03]  /*16190*/  STG.E.U8 desc[UR30][R14.64], R59 ;  /* 0x0000003b0e007986 */ /* 0x0003e6000c10111e */
[----:B------:R-:W-:Y:S01]  /*161a0*/  LEA.HI.X.SX32 R19, R19, R13, 0x1, P1 ;  /* 0x0000000d13137211 */ /* 0x000fe200008f0eff */
[----:B------:R2:W-:Y:S01]  /*161b0*/  STG.E.U8 desc[UR30][R20.64], R57 ;  /* 0x0000003914007986 */ /* 0x0005e2000c10111e */
[----:B------:R-:W-:-:S03]  /*161c0*/  IADD3 R22, P1, PT, R23, R88, RZ ;  /* 0x0000005817167210 */ /* 0x000fc60007f3e0ff */
[----:B------:R3:W-:Y:S01]  /*161d0*/  STG.E.U8 desc[UR30][R16.64], R55 ;  /* 0x0000003710007986 */ /* 0x0007e2000c10111e */
[-C--:B------:R-:W-:Y:S02]  /*161e0*/  LEA.HI.X.SX32 R23, R23, R13.reuse, 0x1, P1 ;  /* 0x0000000d17177211 */ /* 0x080fe400008f0eff */
[CC--:B-1----:R-:W-:Y:S01]  /*161f0*/  IADD3 R14, P1, PT, R25.reuse, R88.reuse, RZ ;  /* 0x00000058190e7210 */ /* 0x0c2fe20007f3e0ff */
[----:B------:R1:W-:Y:S01]  /*16200*/  STG.E.U8 desc[UR30][R18.64], R29 ;  /* 0x0000001d12007986 */ /* 0x0003e2000c10111e */
[----:B--2---:R-:W-:Y:S02]  /*16210*/  IMAD R21, R82, 0x2, R25 ;  /* 0x0000000252157824 */ /* 0x004fe400078e0219 */
[-C--:B------:R-:W-:Y:S01]  /*16220*/  LEA.HI.X.SX32 R15, R25, R13.reuse, 0x1, P1 ;  /* 0x0000000d190f7211 */ /* 0x080fe200008f0eff */
[----:B------:R2:W-:Y:S01]  /*16230*/  STG.E.U8 desc[UR30][R22.64], R31 ;  /* 0x0000001f16007986 */ /* 0x0005e2000c10111e */
[-C--:B------:R-:W-:Y:S01]  /*16240*/  IADD3 R20, P2, PT, R24, R88.reuse, RZ ;  /* 0x0000005818147210 */ /* 0x080fe20007f5e0ff */
[C---:B------:R-:W-:Y:S01]  /*16250*/  IMAD R25, R82.reuse, 0x4, R21 ;  /* 0x0000000452197824 */ /* 0x040fe200078e0215 */
[----:B---3--:R-:W-:Y:S01]  /*16260*/  IADD3 R16, P1, PT, R21, R88, RZ ;  /* 0x0000005815107210 */ /* 0x008fe20007f3e0ff */
[----:B------:R3:W-:Y:S01]  /*16270*/  STG.E.U8 desc[UR30][R14.64], R53 ;  /* 0x000000350e007986 */ /* 0x0007e2000c10111e */
[----:B------:R-:W-:Y:S01]  /*16280*/  LEA.HI R55, R79, 0x6e, RZ, 0x1a ;  /* 0x0000006e4f377811 */ /* 0x000fe200078fd0ff */
[----:B------:R-:W-:Y:S01]  /*16290*/  IMAD R27, R82, 0x2, R25 ;  /* 0x00000002521b7824 */ /* 0x000fe200078e0219 */
[----:B------:R-:W-:-:S02]  /*162a0*/  LEA.HI.X.SX32 R17, R21, R13, 0x1, P1 ;  /* 0x0000000d15117211 */ /* 0x000fc400008f0eff */
[CC--:B-1----:R-:W-:Y:S01]  /*162b0*/  IADD3 R18, P1, PT, R25.reuse, R88.reuse, RZ ;  /* 0x0000005819127210 */ /* 0x0c2fe20007f3e0ff */
[----:B------:R-:W-:Y:S01]  /*162c0*/  IMAD R29, R82, 0x2, R27 ;  /* 0x00000002521d7824 */ /* 0x000fe200078e021b */
[-C--:B------:R-:W-:Y:S01]  /*162d0*/  LEA.HI.X.SX32 R21, R24, R13.reuse, 0x1, P2 ;  /* 0x0000000d18157211 */ /* 0x080fe200010f0eff */
[----:B------:R1:W-:Y:S01]  /*162e0*/  STG.E.U8 desc[UR30][R16.64], R35 ;  /* 0x0000002310007986 */ /* 0x0003e2000c10111e */
[-C--:B------:R-:W-:Y:S01]  /*162f0*/  LEA.HI.X.SX32 R19, R25, R13.reuse, 0x1, P1 ;  /* 0x0000000d19137211 */ /* 0x080fe200008f0eff */
[C---:B------:R-:W-:Y:S01]  /*16300*/  IMAD R25, R82.reuse, 0x2, R29 ;  /* 0x0000000252197824 */ /* 0x040fe200078e021d */
[-C--:B--2---:R-:W-:Y:S01]  /*16310*/  IADD3 R22, P1, PT, R27, R88.reuse, RZ ;  /* 0x000000581b167210 */ /* 0x084fe20007f3e0ff */
[----:B------:R2:W-:Y:S01]  /*16320*/  STG.E.U8 desc[UR30][R20.64], R33 ;  /* 0x0000002114007986 */ /* 0x0005e2000c10111e */
[----:B---3--:R-:W-:Y:S01]  /*16330*/  LEA.HI R53, R79, 0x1e, RZ, 0x1a ;  /* 0x0000001e4f357811 */ /* 0x008fe200078fd0ff */
[C---:B------:R-:W-:Y:S01]  /*16340*/  IMAD R31, R82.reuse, 0x2, R25 ;  /* 0x00000002521f7824 */ /* 0x040fe200078e0219 */
[----:B------:R-:W-:Y:S01]  /*16350*/  LEA.HI.X.SX32 R23, R27, R13, 0x1, P1 ;  /* 0x0000000d1b177211 */ /* 0x000fe200008f0eff */
[----:B------:R3:W-:Y:S01]  /*16360*/  STG.E.U8 desc[UR30][R18.64], R37 ;  /* 0x0000002512007986 */ /* 0x0007e2000c10111e */
[----:B------:R-:W-:Y:S01]  /*16370*/  IADD3 R14, P1, PT, R29, R88, RZ ;  /* 0x000000581d0e7210 */ /* 0x000fe20007f3e0ff */
[----:B------:R-:W-:-:S02]  /*16380*/  IMAD R27, R82, 0x2, R31 ;  /* 0x00000002521b7824 */ /* 0x000fc400078e021f */
[----:B------:R4:W-:Y:S01]  /*16390*/  STG.E.U8 desc[UR30][R22.64], R51 ;  /* 0x0000003316007986 */ /* 0x0009e2000c10111e */
[----:B------:R-:W-:Y:S01]  /*163a0*/  LEA.HI.X.SX32 R15, R29, R13, 0x1, P1 ;  /* 0x0000000d1d0f7211 */ /* 0x000fe200008f0eff */
[----:B------:R-:W-:Y:S01]  /*163b0*/  IMAD R29, R82, 0x2, R27 ;  /* 0x00000002521d7824 */ /* 0x000fe200078e021b */
[----:B-1----:R-:W-:-:S03]  /*163c0*/  IADD3 R16, P1, PT, R25, R88, RZ ;  /* 0x0000005819107210 */ /* 0x002fc60007f3e0ff */
[----:B------:R1:W-:Y:S01]  /*163d0*/  STG.E.U8 desc[UR30][R14.64], R39 ;  /* 0x000000270e007986 */ /* 0x0003e2000c10111e */
[-C--:B------:R-:W-:Y:S01]  /*163e0*/  LEA.HI.X.SX32 R17, R25, R13.reuse, 0x1, P1 ;  /* 0x0000000d19117211 */ /* 0x080fe200008f0eff */
[----:B------:R-:W-:Y:S01]  /*163f0*/  IMAD R25, R53, R82, RZ ;  /* 0x0000005235197224 */ /* 0x000fe200078e02ff */
[-C--:B--2---:R-:W-:Y:S01]  /*16400*/  IADD3 R20, P1, PT, R31, R88.reuse, RZ ;  /* 0x000000581f147210 */ /* 0x084fe20007f3e0ff */
[C---:B------:R-:W-:Y:S01]  /*16410*/  IMAD R33, R82.reuse, 0x4, R29 ;  /* 0x0000000452217824 */ /* 0x040fe200078e021d */
[----:B------:R-:W-:Y:S01]  /*16420*/  LEA.HI R53, R79, 0x5e, RZ, 0x1a ;  /* 0x0000005e4f357811 */ /* 0x000fe200078fd0ff */
[----:B------:R2:W-:Y:S01]  /*16430*/  STG.E.U8 desc[UR30][R16.64], R41 ;  /* 0x0000002910007986 */ /* 0x0005e2000c10111e */
[-C--:B------:R-:W-:Y:S01]  /*16440*/  LEA.HI.X.SX32 R21, R31, R13.reuse, 0x1, P1 ;  /* 0x0000000d1f157211 */ /* 0x080fe200008f0eff */
[C---:B------:R-:W-:Y:S01]  /*16450*/  IMAD R35, R82.reuse, 0x2, R33 ;  /* 0x0000000252237824 */ /* 0x040fe200078e0221 */
[-C--:B---3--:R-:W-:Y:S02]  /*16460*/  IADD3 R18, P1, PT, R27, R88.reuse, RZ ;  /* 0x000000581b127210 */ /* 0x088fe40007f3e0ff */
[----:B----4-:R-:W-:Y:S01]  /*16470*/  IADD3 R22, P2, PT, R29, R88, RZ ;  /* 0x000000581d167210 */ /* 0x010fe20007f5e0ff */
[----:B------:R-:W-:Y:S01]  /*16480*/  STG.E.U8 desc[UR30][R20.64], R43 ;  /* 0x0000002b14007986 */ /* 0x000fe2000c10111e */
[-C--:B------:R-:W-:Y:S01]  /*16490*/  LEA.HI.X.SX32 R19, R27, R13.reuse, 0x1, P1 ;  /* 0x0000000d1b137211 */ /* 0x080fe200008f0eff */
[----:B------:R-:W-:Y:S01]  /*164a0*/  IMAD R37, R82, 0x2, R35 ;  /* 0x0000000252257824 */ /* 0x000fe200078e0223 */
[----:B------:R-:W-:-:S02]  /*164b0*/  LEA.HI.X.SX32 R23, R29, R13, 0x1, P2 ;  /* 0x0000000d1d177211 */ /* 0x000fc400010f0eff */
[C---:B------:R-:W-:Y:S01]  /*164c0*/  LEA.HI R51, R79.reuse, 0x7e, RZ, 0x1a ;  /* 0x0000007e4f337811 */ /* 0x040fe200078fd0ff */
[----:B------:R-:W-:Y:S01]  /*164d0*/  STG.E.U8 desc[UR30][R18.64], R45 ;  /* 0x0000002d12007986 */ /* 0x000fe2000c10111e */
[C---:B-1----:R-:W-:Y:S01]  /*164e0*/  LEA.HI R15, R79.reuse, 0x2e, RZ, 0x1a ;  /* 0x0000002e4f0f7811 */ /* 0x042fe200078fd0ff */
[C---:B------:R-:W-:Y:S01]  /*164f0*/  IMAD R31, R82.reuse, 0x2, R37 ;  /* 0x00000002521f7824 */ /* 0x040fe200078e0225 */
[----:B--2---:R-:W-:Y:S01]  /*16500*/  LEA.HI R17, R79, 0x3e, RZ, 0x1a ;  /* 0x0000003e4f117811 */ /* 0x004fe200078fd0ff */
[----:B------:R-:W-:Y:S01]  /*16510*/  STG.E.U8 desc[UR30][R22.64], R49 ;  /* 0x0000003116007986 */ /* 0x000fe2000c10111e */
[----:B------:R-:W-:Y:S01]  /*16520*/  IMAD R26, R51, R82, RZ ;  /* 0x00000052331a7224 */ /* 0x000fe200078e02ff */
[----:B------:R-:W-:Y:S01]  /*16530*/  IADD3 R24, P3, PT, R25, R88, RZ ;  /* 0x0000005819187210 */ /* 0x000fe20007f7e0ff */
[-C--:B------:R-:W-:Y:S01]  /*16540*/  IMAD R15, R15, R82.reuse, RZ ;  /* 0x000000520f0f7224 */ /* 0x080fe200078e02ff */
[----:B------:R-:W1:Y:S01]  /*16550*/  LDS.128 R48, [R34] ;  /* 0x0000000022307984 */ /* 0x000e620000000c00 */
[----:B------:R-:W-:Y:S01]  /*16560*/  IMAD R17, R17, R82, RZ ;  /* 0x0000005211117224 */ /* 0x000fe200078e02ff */
[----:B------:R-:W-:Y:S01]  /*16570*/  LEA.HI.X.SX32 R25, R25, R13, 0x1, P3 ;  /* 0x0000000d19197211 */ /* 0x000fe200018f0eff */
[----:B------:R-:W-:Y:S01]  /*16580*/  IMAD R39, R82, 0x2, R31 ;  /* 0x0000000252277824 */ /* 0x000fe200078e021f */
[----:B------:R-:W-:-:S02]  /*16590*/  IADD3 R100, P2, PT, R15, R88, RZ ;  /* 0x000000580f647210 */ /* 0x000fc40007f5e0ff */
[-C--:B------:R-:W-:Y:S01]  /*165a0*/  IADD3 R16, P3, PT, R17, R88.reuse, RZ ;  /* 0x0000005811107210 */ /* 0x080fe20007f7e0ff */
[----:B------:R2:W-:Y:S01]  /*165b0*/  STG.E.U8 desc[UR30][R24.64], R47 ;  /* 0x0000002f18007986 */ /* 0x0005e2000c10111e */
[-C--:B------:R-:W-:Y:S01]  /*165c0*/  LEA.HI.X.SX32 R101, R15, R13.reuse, 0x1, P2 ;  /* 0x0000000d0f657211 */ /* 0x080fe200010f0eff */
[C---:B------:R-:W-:Y:S01]  /*165d0*/  IMAD R27, R82.reuse, 0x2, R39 ;  /* 0x00000002521b7824 */ /* 0x040fe200078e0227 */
[-C--:B------:R-:W-:Y:S02]  /*165e0*/  IADD3 R90, P2, PT, R33, R88.reuse, RZ ;  /* 0x00000058215a7210 */ /* 0x080fe40007f5e0ff */
[-C--:B------:R-:W-:Y:S01]  /*165f0*/  LEA.HI.X.SX32 R17, R17, R13.reuse, 0x1, P3 ;  /* 0x0000000d11117211 */ /* 0x080fe200018f0eff */
[C---:B------:R-:W-:Y:S01]  /*16600*/  IMAD R29, R82.reuse, 0x2, R27 ;  /* 0x00000002521d7824 */ /* 0x040fe200078e021b */
[----:B------:R-:W-:Y:S02]  /*16610*/  IADD3 R112, P3, PT, R35, R88, RZ ;  /* 0x0000005823707210 */ /* 0x000fe40007f7e0ff */
[-C--:B------:R-:W-:Y:S01]  /*16620*/  LEA.HI.X.SX32 R91, R33, R13.reuse, 0x1, P2 ;  /* 0x0000000d215b7211 */ /* 0x080fe200010f0eff */
[C---:B------:R-:W-:Y:S01]  /*16630*/  IMAD R41, R82.reuse, 0x4, R29 ;  /* 0x0000000452297824 */ /* 0x040fe200078e021d */
[----:B------:R-:W-:Y:S01]  /*16640*/  LEA.HI.X.SX32 R113, R35, R13, 0x1, P3 ;  /* 0x0000000d23717211 */ /* 0x000fe200018f0eff */
[----:B--2---:R-:W-:Y:S01]  /*16650*/  IMAD R24, R55, R82, RZ ;  /* 0x0000005237187224 */ /* 0x004fe200078e02ff */
[----:B------:R-:W-:Y:S01]  /*16660*/  LEA.HI R21, R79, 0x4e, RZ, 0x1a ;  /* 0x0000004e4f157811 */ /* 0x000fe200078fd0ff */
[----:B------:R-:W-:Y:S01]  /*16670*/  IMAD R43, R82, 0x2, R41 ;  /* 0x00000002522b7824 */ /* 0x000fe200078e0229 */
[----:B------:R-:W-:-:S02]  /*16680*/  IADD3 R106, P3, PT, R39, R88, RZ ;  /* 0x00000058276a7210 */ /* 0x000fc40007f7e0ff */
[-C--:B------:R-:W-:Y:S01]  /*16690*/  IADD3 R14, P1, PT, R26, R88.reuse, RZ ;  /* 0x000000581a0e7210 */ /* 0x080fe20007f3e0ff */
[C---:B------:R-:W-:Y:S01]  /*166a0*/  IMAD R45, R82.reuse, 0x2, R43 ;  /* 0x00000002522d7824 */ /* 0x040fe200078e022b */
[----:B------:R-:W-:Y:S01]  /*166b0*/  IADD3 R108, P2, PT, R31, R88, RZ ;  /* 0x000000581f6c7210 */ /* 0x000fe20007f5e0ff */
[-C--:B------:R-:W-:Y:S01]  /*166c0*/  IMAD R19, R21, R82.reuse, RZ ;  /* 0x0000005215137224 */ /* 0x080fe200078e02ff */
[-C--:B------:R-:W-:Y:S01]  /*166d0*/  LEA.HI.X.SX32 R107, R39, R13.reuse, 0x1, P3 ;  /* 0x0000000d276b7211 */ /* 0x080fe200018f0eff */
[----:B------:R-:W-:Y:S01]  /*166e0*/  IMAD R25, R82, 0x2, R45 ;  /* 0x0000000252197824 */ /* 0x000fe200078e022d */
[----:B------:R-:W-:Y:S01]  /*166f0*/  LEA.HI.X.SX32 R15, R26, R13, 0x1, P1 ;  /* 0x0000000d1a0f7211 */ /* 0x000fe200008f0eff */
[----:B------:R-:W-:Y:S01]  /*16700*/  IMAD R21, R53, R82, RZ ;  /* 0x0000005235157224 */ /* 0x000fe200078e02ff */
[-C--:B------:R-:W-:Y:S01]  /*16710*/  IADD3 R98, P3, PT, R41, R88.reuse, RZ ;  /* 0x0000005829627210 */ /* 0x080fe20007f7e0ff */
[----:B------:R-:W-:Y:S01]  /*16720*/  IMAD R47, R82, 0x2, R25 ;  /* 0x00000002522f7824 */ /* 0x000fe200078e0219 */
[----:B------:R-:W-:-:S02]  /*16730*/  IADD3 R110, P1, PT, R37, R88, RZ ;  /* 0x00000058256e7210 */ /* 0x000fc40007f3e0ff */
[----:B------:R-:W-:Y:S01]  /*16740*/  LEA.HI.X.SX32 R109, R31, R13, 0x1, P2 ;  /* 0x0000000d1f6d7211 */ /* 0x000fe200010f0eff */
[----:B------:R-:W-:Y:S01]  /*16750*/  IMAD R53, R82, 0x2, R47 ;  /* 0x0000000252357824 */ /* 0x000fe200078e022f */
[----:B------:R-:W-:Y:S02]  /*16760*/  IADD3 R102, P2, PT, R29, R88, RZ ;  /* 0x000000581d667210 */ /* 0x000fe40007f5e0ff */
[----:B-1----:R-:W-:Y:S01]  /*16770*/  PRMT R117, R48, 0x7773, RZ ;  /* 0x0000777330757816 */ /* 0x002fe200000000ff */
[----:B------:R-:W-:Y:S01]  /*16780*/  IMAD R55, R82, 0x2, R53 ;  /* 0x0000000252377824 */ /* 0x000fe200078e0235 */
[C---:B------:R-:W-:Y:S02]  /*16790*/  PRMT R118, R48.reuse, 0x7772, RZ ;  /* 0x0000777230767816 */ /* 0x040fe400000000ff */
[----:B------:R-:W-:Y:S01]  /*167a0*/  PRMT R116, R48, 0x7771, RZ ;  /* 0x0000777130747816 */ /* 0x000fe200000000ff */
[----:B------:R-:W-:Y:S01]  /*167b0*/  IMAD R57, R82, 0x4, R55 ;  /* 0x0000000452397824 */ /* 0x000fe200078e0237 */
[----:B------:R-:W-:-:S02]  /*167c0*/  PRMT R48, R48, 0x7770, RZ ;  /* 0x0000777030307816 */ /* 0x000fc400000000ff */
[-C--:B------:R-:W-:Y:S01]  /*167d0*/  LEA.HI.X.SX32 R99, R41, R13.reuse, 0x1, P3 ;  /* 0x0000000d29637211 */ /* 0x080fe200018f0eff */
[C---:B------:R-:W-:Y:S01]  /*167e0*/  IMAD R59, R82.reuse, 0x2, R57 ;  /* 0x00000002523b7824 */ /* 0x040fe200078e0239 */
[-C--:B------:R-:W-:Y:S01]  /*167f0*/  LEA.HI.X.SX32 R111, R37, R13.reuse, 0x1, P1 ;  /* 0x0000000d256f7211 */ /* 0x080fe200008f0eff */
[----:B------:R1:W-:Y:S01]  /*16800*/  STG.E.U8 desc[UR30][R90.64], R48 ;  /* 0x000000305a007986 */ /* 0x0003e2000c10111e */
[-C--:B------:R-:W-:Y:S01]  /*16810*/  IADD3 R92, P3, PT, R25, R88.reuse, RZ ;  /* 0x00000058195c7210 */ /* 0x080fe20007f7e0ff */
[C---:B------:R-:W-:Y:S01]  /*16820*/  IMAD R61, R82.reuse, 0x2, R59 ;  /* 0x00000002523d7824 */ /* 0x040fe200078e023b */
[-C--:B------:R-:W-:Y:S01]  /*16830*/  IADD3 R104, P1, PT, R27, R88.reuse, RZ ;  /* 0x000000581b687210 */ /* 0x080fe20007f3e0ff */
[----:B------:R2:W-:Y:S01]  /*16840*/  STG.E.U8 desc[UR30][R112.64], R116 ;  /* 0x0000007470007986 */ /* 0x0005e2000c10111e */
[----:B------:R-:W-:Y:S01]  /*16850*/  LEA.HI.X.SX32 R103, R29, R13, 0x1, P2 ;  /* 0x0000000d1d677211 */ /* 0x000fe200010f0eff */
[----:B------:R-:W-:Y:S01]  /*16860*/  IMAD R63, R82, 0x2, R61 ;  /* 0x00000002523f7824 */ /* 0x000fe200078e023d */
[----:B------:R-:W-:-:S02]  /*16870*/  IADD3 R94, P2, PT, R45, R88, RZ ;  /* 0x000000582d5e7210 */ /* 0x000fc40007f5e0ff */
[-C--:B------:R-:W-:Y:S01]  /*16880*/  LEA.HI.X.SX32 R93, R25, R13.reuse, 0x1, P3 ;  /* 0x0000000d195d7211 */ /* 0x080fe200018f0eff */
[C---:B------:R-:W-:Y:S01]  /*16890*/  IMAD R65, R82.reuse, 0x2, R63 ;  /* 0x0000000252417824 */ /* 0x040fe200078e023f */
[-C--:B------:R-:W-:Y:S01]  /*168a0*/  IADD3 R22, P4, PT, R19, R88.reuse, RZ ;  /* 0x0000005813167210 */ /* 0x080fe20007f9e0ff */
[----:B-1----:R-:W3:Y:S01]  /*168b0*/  LDL.LU R90, [R1+0x8] ;  /* 0x00000800015a7983 */ /* 0x002ee20000300800 */
[-C--:B------:R-:W-:Y:S01]  /*168c0*/  LEA.HI.X.SX32 R105, R27, R13.reuse, 0x1, P1 ;  /* 0x0000000d1b697211 */ /* 0x080fe200008f0eff */
[----:B------:R-:W-:Y:S01]  /*168d0*/  IMAD R67, R82, 0x2, R65 ;  /* 0x0000000252437824 */ /* 0x000fe200078e0241 */
[-C--:B------:R-:W-:Y:S01]  /*168e0*/  IADD3 R28, P3, PT, R55, R88.reuse, RZ ;  /* 0x00000058371c7210 */ /* 0x080fe20007f7e0ff */
[----:B------:R-:W4:Y:S01]  /*168f0*/  LDL.LU R91, [R1+0xc] ;  /* 0x00000c00015b7983 */ /* 0x000f220000300800 */
[-C--:B------:R-:W-:Y:S01]  /*16900*/  IADD3 R18, P6, PT, R24, R88.reuse, RZ ;  /* 0x0000005818127210 */ /* 0x080fe20007fde0ff */
[C---:B------:R-:W-:Y:S01]  /*16910*/  IMAD R69, R82.reuse, 0x2, R67 ;  /* 0x0000000252457824 */ /* 0x040fe200078e0243 */
[-C--:B------:R-:W-:Y:S01]  /*16920*/  IADD3 R96, P1, PT, R43, R88.reuse, RZ ;  /* 0x000000582b607210 */ /* 0x080fe20007f3e0ff */
[----:B--2---:R-:W2:Y:S01]  /*16930*/  LDL.LU R112, [R1] ;  /* 0x0000000001707983 */ /* 0x004ea20000300800 */
[-C--:B------:R-:W-:Y:S01]  /*16940*/  LEA.HI.X.SX32 R95, R45, R13.reuse, 0x1, P2 ;  /* 0x0000000d2d5f7211 */ /* 0x080fe200010f0eff */
[C---:B------:R-:W-:Y:S01]  /*16950*/  IMAD R71, R82.reuse, 0x4, R69 ;  /* 0x0000000452477824 */ /* 0x040fe200078e0245 */
[----:B------:R-:W-:Y:S01]  /*16960*/  IADD3 R26, P2, PT, R53, R88, RZ ;  /* 0x00000058351a7210 */ /* 0x000fe20007f5e0ff */
[----:B------:R-:W5:Y:S01]  /*16970*/  LDL.LU R113, [R1+0x4] ;  /* 0x0000040001717983 */ /* 0x000f620000300800 */
[-C--:B------:R-:W-:Y:S01]  /*16980*/  LEA.HI.X.SX32 R23, R19, R13.reuse, 0x1, P4 ;  /* 0x0000000d13177211 */ /* 0x080fe200020f0eff */
[----:B------:R-:W-:Y:S01]  /*16990*/  IMAD R73, R82, 0x2, R71 ;  /* 0x0000000252497824 */ /* 0x000fe200078e0247 */
[----:B------:R-:W-:-:S02]  /*169a0*/  LEA.HI.X.SX32 R29, R55, R13, 0x1, P3 ;  /* 0x0000000d371d7211 */ /* 0x000fc400018f0eff */
[-C--:B------:R-:W-:Y:S01]  /*169b0*/  LEA.HI.X.SX32 R19, R24, R13.reuse, 0x1, P6 ;  /* 0x0000000d18137211 */ /* 0x080fe200030f0eff */
[C---:B------:R-:W-:Y:S01]  /*169c0*/  IMAD R75, R82.reuse, 0x2, R73 ;  /* 0x00000002524b7824 */ /* 0x040fe200078e0249 */
[-C--:B------:R-:W-:Y:S02]  /*169d0*/  LEA.HI.X.SX32 R97, R43, R13.reuse, 0x1, P1 ;  /* 0x0000000d2b617211 */ /* 0x080fe400008f0eff */
[-C--:B------:R-:W-:Y:S01]  /*169e0*/  IADD3 R34, P3, PT, R61, R88.reuse, RZ ;  /* 0x000000583d227210 */ /* 0x080fe20007f7e0ff */
[C---:B------:R-:W-:Y:S01]  /*169f0*/  IMAD R77, R82.reuse, 0x2, R75 ;  /* 0x00000002524d7824 */ /* 0x040fe200078e024b */
[-C--:B------:R-:W-:Y:S02]  /*16a00*/  IADD3 R24, P1, PT, R47, R88.reuse, RZ ;  /* 0x000000582f187210 */ /* 0x080fe40007f3e0ff */
[----:B------:R-:W-:Y:S01]  /*16a10*/  LEA.HI.X.SX32 R27, R53, R13, 0x1, P2 ;  /* 0x0000000d351b7211 */ /* 0x000fe200010f0eff */
[----:B------:R-:W-:Y:S01]  /*16a20*/  IMAD R79, R82, 0x2, R77 ;  /* 0x00000002524f7824 */ /* 0x000fe200078e024d */
[----:B------:R-:W-:-:S02]  /*16a30*/  IADD3 R32, P2, PT, R59, R88, RZ ;  /* 0x000000583b207210 */ /* 0x000fc40007f5e0ff */
[-C--:B------:R-:W-:Y:S01]  /*16a40*/  LEA.HI.X.SX32 R35, R61, R13.reuse, 0x1, P3 ;  /* 0x0000000d3d237211 */ /* 0x080fe200018f0eff */
[C---:B------:R-:W-:Y:S01]  /*16a50*/  IMAD R81, R82.reuse, 0x2, R79 ;  /* 0x0000000252517824 */ /* 0x040fe200078e024f */
[-C--:B------:R-:W-:Y:S02]  /*16a60*/  LEA.HI.X.SX32 R25, R47, R13.reuse, 0x1, P1 ;  /* 0x0000000d2f197211 */ /* 0x080fe400008f0eff */
[-C--:B------:R-:W-:Y:S01]  /*16a70*/  IADD3 R30, P1, PT, R57, R88.reuse, RZ ;  /* 0x00000058391e7210 */ /* 0x080fe20007f3e0ff */
[C---:B------:R-:W-:Y:S01]  /*16a80*/  IMAD R61, R82.reuse, 0x2, R81 ;  /* 0x00000002523d7824 */ /* 0x040fe200078e0251 */
[-C--:B------:R-:W-:Y:S02]  /*16a90*/  LEA.HI.X.SX32 R33, R59, R13.reuse, 0x1, P2 ;  /* 0x0000000d3b217211 */ /* 0x080fe400010f0eff */
[----:B------:R-:W-:Y:S01]  /*16aa0*/  IADD3 R38, P2, PT, R65, R88, RZ ;  /* 0x0000005841267210 */ /* 0x000fe20007f5e0ff */
[----:B------:R-:W-:Y:S01]  /*16ab0*/  IMAD R83, R82, 0x4, R61 ;  /* 0x0000000452537824 */ /* 0x000fe200078e023d */
[----:B------:R-:W-:-:S02]  /*16ac0*/  LEA.HI.X.SX32 R31, R57, R13, 0x1, P1 ;  /* 0x0000000d391f7211 */ /* 0x000fc400008f0eff */
[-C--:B------:R-:W-:Y:S02]  /*16ad0*/  IADD3 R36, P1, PT, R63, R88.reuse, RZ ;  /* 0x000000583f247210 */ /* 0x080fe40007f3e0ff */
[-C--:B------:R-:W-:Y:S02]  /*16ae0*/  IADD3 R40, P3, PT, R67, R88.reuse, RZ ;  /* 0x0000005843287210 */ /* 0x080fe40007f7e0ff */
[-C--:B------:R-:W-:Y:S01]  /*16af0*/  LEA.HI.X.SX32 R39, R65, R13.reuse, 0x1, P2 ;  /* 0x0000000d41277211 */ /* 0x080fe200010f0eff */
[C---:B------:R-:W-:Y:S01]  /*16b00*/  IMAD R65, R82.reuse, 0x2, R83 ;  /* 0x0000000252417824 */ /* 0x040fe200078e0253 */
[-C--:B------:R-:W-:Y:S02]  /*16b10*/  LEA.HI.X.SX32 R37, R63, R13.reuse, 0x1, P1 ;  /* 0x0000000d3f257211 */ /* 0x080fe400008f0eff */
[----:B------:R-:W-:Y:S01]  /*16b20*/  LEA.HI.X.SX32 R41, R67, R13, 0x1, P3 ;  /* 0x0000000d43297211 */ /* 0x000fe200018f0eff */
[----:B------:R-:W-:Y:S01]  /*16b30*/  IMAD R67, R82, 0x2, R65 ;  /* 0x0000000252437824 */ /* 0x000fe200078e0241 */
[----:B------:R-:W-:-:S02]  /*16b40*/  IADD3 R42, P1, PT, R69, R88, RZ ;  /* 0x00000058452a7210 */ /* 0x000fc40007f3e0ff */
[-C--:B------:R-:W-:Y:S02]  /*16b50*/  IADD3 R44, P2, PT, R71, R88.reuse, RZ ;  /* 0x00000058472c7210 */ /* 0x080fe40007f5e0ff */
[-C--:B------:R-:W-:Y:S01]  /*16b60*/  LEA.HI.X.SX32 R43, R69, R13.reuse, 0x1, P1 ;  /* 0x0000000d452b7211 */ /* 0x080fe200008f0eff */
[C---:B------:R-:W-:Y:S01]  /*16b70*/  IMAD R69, R82.reuse, 0x2, R67 ;  /* 0x0000000252457824 */ /* 0x040fe200078e0243 */
[-C--:B------:R-:W-:Y:S02]  /*16b80*/  IADD3 R46, P3, PT, R73, R88.reuse, RZ ;  /* 0x00000058492e7210 */ /* 0x080fe40007f7e0ff */
[-C--:B------:R-:W-:Y:S01]  /*16b90*/  LEA.HI.X.SX32 R45, R71, R13.reuse, 0x1, P2 ;  /* 0x0000000d472d7211 */ /* 0x080fe200010f0eff */
[C---:B------:R-:W-:Y:S01]  /*16ba0*/  IMAD R71, R82.reuse, 0x2, R69 ;  /* 0x0000000252477824 */ /* 0x040fe200078e0245 */
[----:B------:R-:W-:Y:S02]  /*16bb0*/  LEA.HI.X.SX32 R47, R73, R13, 0x1, P3 ;  /* 0x0000000d492f7211 */ /* 0x000fe400018f0eff */
[-C--:B------:R-:W-:Y:S01]  /*16bc0*/  IADD3 R52, P1, PT, R75, R88.reuse, RZ ;  /* 0x000000584b347210 */ /* 0x080fe20007f3e0ff */
[----:B------:R-:W-:Y:S01]  /*16bd0*/  IMAD R73, R82, 0x2, R71 ;  /* 0x0000000252497824 */ /* 0x000fe200078e0247 */
[----:B------:R-:W-:-:S02]  /*16be0*/  IADD3 R54, P2, PT, R77, R88, RZ ;  /* 0x000000584d367210 */ /* 0x000fc40007f5e0ff */
        /* <DEDUP_REMOVED lines=18> */
[-C--:B------:R-:W-:Y:S01]  /*16d10*/  IADD3 R68, P3, PT, R69, R88.reuse, RZ ;  /* 0x0000005845447210 */ /* 0x080fe20007f7e0ff */
[C---:B------:R-:W-:Y:S01]  /*16d20*/  IMAD R87, R82.reuse, 0x2, R85 ;  /* 0x0000000252577824 */ /* 0x040fe200078e0255 */
[-C--:B------:R-:W-:Y:S02]  /*16d30*/  LEA.HI.X.SX32 R65, R65, R13.reuse, 0x1, P1 ;  /* 0x0000000d41417211 */ /* 0x080fe400008f0eff */
[-C--:B------:R-:W-:Y:S01]  /*16d40*/  LEA.HI.X.SX32 R67, R67, R13.reuse, 0x1, P2 ;  /* 0x0000000d43437211 */ /* 0x080fe200010f0eff */
[----:B------:R-:W-:Y:S01]  /*16d50*/  IMAD R89, R82, 0x2, R87 ;  /* 0x0000000252597824 */ /* 0x000fe200078e0257 */
[----:B------:R-:W-:Y:S02]  /*16d60*/  LEA.HI.X.SX32 R69, R69, R13, 0x1, P3 ;  /* 0x0000000d45457211 */ /* 0x000fe400018f0eff */
[-C--:B------:R-:W-:Y:S02]  /*16d70*/  IADD3 R70, P1, PT, R71, R88.reuse, RZ ;  /* 0x0000005847467210 */ /* 0x080fe40007f3e0ff */
[----:B------:R-:W-:-:S02]  /*16d80*/  IADD3 R72, P2, PT, R73, R88, RZ ;  /* 0x0000005849487210 */ /* 0x000fc40007f5e0ff */
[-C--:B------:R-:W-:Y:S02]  /*16d90*/  IADD3 R74, P3, PT, R75, R88.reuse, RZ ;  /* 0x000000584b4a7210 */ /* 0x080fe40007f7e0ff */
[-C--:B------:R-:W-:Y:S02]  /*16da0*/  LEA.HI.X.SX32 R71, R71, R13.reuse, 0x1, P1 ;  /* 0x0000000d47477211 */ /* 0x080fe400008f0eff */
[-C--:B------:R-:W-:Y:S02]  /*16db0*/  LEA.HI.X.SX32 R73, R73, R13.reuse, 0x1, P2 ;  /* 0x0000000d49497211 */ /* 0x080fe400010f0eff */
[----:B------:R-:W-:Y:S02]  /*16dc0*/  LEA.HI.X.SX32 R75, R75, R13, 0x1, P3 ;  /* 0x0000000d4b4b7211 */ /* 0x000fe400018f0eff */
[-C--:B------:R-:W-:Y:S02]  /*16dd0*/  IADD3 R76, P1, PT, R77, R88.reuse, RZ ;  /* 0x000000584d4c7210 */ /* 0x080fe40007f3e0ff */
[----:B------:R-:W-:-:S02]  /*16de0*/  IADD3 R78, P2, PT, R79, R88, RZ ;  /* 0x000000584f4e7210 */ /* 0x000fc40007f5e0ff */
[----:B------:R-:W-:Y:S02]  /*16df0*/  IADD3 R80, P3, PT, R81, R88, RZ ;  /* 0x0000005851507210 */ /* 0x000fe40007f7e0ff */
[C---:B------:R-:W-:Y:S02]  /*16e00*/  PRMT R125, R49.reuse, 0x7770, RZ ;  /* 0x00007770317d7816 */ /* 0x040fe400000000ff */
[C---:B------:R-:W-:Y:S01]  /*16e10*/  PRMT R122, R49.reuse, 0x7771, RZ ;  /* 0x00007771317a7816 */ /* 0x040fe200000000ff */
[----:B------:R-:W-:Y:S01]  /*16e20*/  STG.E.U8 desc[UR30][R110.64], R118 ;  /* 0x000000766e007986 */ /* 0x000fe2000c10111e */
[C---:B------:R-:W-:Y:S02]  /*16e30*/  PRMT R120, R49.reuse, 0x7773, RZ ;  /* 0x0000777331787816 */ /* 0x040fe400000000ff */
[----:B------:R-:W-:Y:S01]  /*16e40*/  PRMT R121, R49, 0x7772, RZ ;  /* 0x0000777231797816 */ /* 0x000fe200000000ff */
[----:B------:R-:W-:Y:S01]  /*16e50*/  STG.E.U8 desc[UR30][R108.64], R117 ;  /* 0x000000756c007986 */ /* 0x000fe2000c10111e */
[----:B------:R-:W-:-:S02]  /*16e60*/  PRMT R49, R50, 0x7773, RZ ;  /* 0x0000777332317816 */ /* 0x000fc400000000ff */
[C---:B------:R-:W-:Y:S02]  /*16e70*/  PRMT R123, R50.reuse, 0x7772, RZ ;  /* 0x00007772327b7816 */ /* 0x040fe400000000ff */
[C---:B------:R-:W-:Y:S01]  /*16e80*/  PRMT R124, R50.reuse, 0x7771, RZ ;  /* 0x00007771327c7816 */ /* 0x040fe200000000ff */
[----:B------:R-:W-:Y:S01]  /*16e90*/  STG.E.U8 desc[UR30][R106.64], R125 ;  /* 0x0000007d6a007986 */ /* 0x000fe2000c10111e */
[-C--:B------:R-:W-:Y:S02]  /*16ea0*/  LEA.HI.X.SX32 R77, R77, R13.reuse, 0x1, P1 ;  /* 0x0000000d4d4d7211 */ /* 0x080fe400008f0eff */
[-C--:B------:R-:W-:Y:S02]  /*16eb0*/  LEA.HI.X.SX32 R79, R79, R13.reuse, 0x1, P2 ;  /* 0x0000000d4f4f7211 */ /* 0x080fe400010f0eff */
[----:B------:R-:W-:Y:S02]  /*16ec0*/  LEA.HI.X.SX32 R81, R81, R13, 0x1, P3 ;  /* 0x0000000d51517211 */ /* 0x000fe400018f0eff */
[----:B------:R-:W-:Y:S01]  /*16ed0*/  PRMT R50, R50, 0x7770, RZ ;  /* 0x0000777032327816 */ /* 0x000fe200000000ff */
[----:B------:R-:W-:Y:S01]  /*16ee0*/  STG.E.U8 desc[UR30][R104.64], R122 ;  /* 0x0000007a68007986 */ /* 0x000fe2000c10111e */
[----:B------:R-:W-:-:S02]  /*16ef0*/  IADD3 R20, P5, PT, R21, R88, RZ ;  /* 0x0000005815147210 */ /* 0x000fc40007fbe0ff */
[-C--:B------:R-:W-:Y:S02]  /*16f00*/  IADD3 R82, P1, PT, R83, R88.reuse, RZ ;  /* 0x0000005853527210 */ /* 0x080fe40007f3e0ff */
[-C--:B------:R-:W-:Y:S02]  /*16f10*/  IADD3 R84, P2, PT, R85, R88.reuse, RZ ;  /* 0x0000005855547210 */ /* 0x080fe40007f5e0ff */
[-C--:B------:R-:W-:Y:S01]  /*16f20*/  IADD3 R86, P3, PT, R87, R88.reuse, RZ ;  /* 0x0000005857567210 */ /* 0x080fe20007f7e0ff */
[----:B------:R-:W-:Y:S01]  /*16f30*/  STG.E.U8 desc[UR30][R102.64], R121 ;  /* 0x0000007966007986 */ /* 0x000fe2000c10111e */
[----:B------:R-:W-:Y:S02]  /*16f40*/  IADD3 R88, P4, PT, R89, R88, RZ ;  /* 0x0000005859587210 */ /* 0x000fe40007f9e0ff */
[C---:B------:R-:W-:Y:S01]  /*16f50*/  PRMT R119, R51.reuse, 0x7770, RZ ;  /* 0x0000777033777816 */ /* 0x040fe200000000ff */
[----:B------:R-:W-:Y:S01]  /*16f60*/  STG.E.U8 desc[UR30][R100.64], R120 ;  /* 0x0000007864007986 */ /* 0x000fe2000c10111e */
[----:B------:R-:W-:-:S02]  /*16f70*/  PRMT R115, R51, 0x7771, RZ ;  /* 0x0000777133737816 */ /* 0x000fc400000000ff */
[-C--:B------:R-:W-:Y:S01]  /*16f80*/  LEA.HI.X.SX32 R21, R21, R13.reuse, 0x1, P5 ;  /* 0x0000000d15157211 */ /* 0x080fe200028f0eff */
[----:B------:R-:W-:Y:S01]  /*16f90*/  STG.E.U8 desc[UR30][R98.64], R50 ;  /* 0x0000003262007986 */ /* 0x000fe2000c10111e */
[-C--:B------:R-:W-:Y:S02]  /*16fa0*/  LEA.HI.X.SX32 R83, R83, R13.reuse, 0x1, P1 ;  /* 0x0000000d53537211 */ /* 0x080fe400008f0eff */
[-C--:B------:R-:W-:Y:S01]  /*16fb0*/  LEA.HI.X.SX32 R85, R85, R13.reuse, 0x1, P2 ;  /* 0x0000000d55557211 */ /* 0x080fe200010f0eff */
[----:B------:R-:W-:Y:S01]  /*16fc0*/  STG.E.U8 desc[UR30][R96.64], R124 ;  /* 0x0000007c60007986 */ /* 0x000fe2000c10111e */
[-C--:B------:R-:W-:Y:S02]  /*16fd0*/  LEA.HI.X.SX32 R87, R87, R13.reuse, 0x1, P3 ;  /* 0x0000000d57577211 */ /* 0x080fe400018f0eff */
[----:B------:R-:W-:Y:S01]  /*16fe0*/  LEA.HI.X.SX32 R89, R89, R13, 0x1, P4 ;  /* 0x0000000d59597211 */ /* 0x000fe200020f0eff */
[----:B------:R-:W-:Y:S01]  /*16ff0*/  STG.E.U8 desc[UR30][R94.64], R123 ;  /* 0x0000007b5e007986 */ /* 0x000fe2000c10111e */
[----:B------:R-:W-:-:S02]  /*17000*/  PRMT R114, R51, 0x7772, RZ ;  /* 0x0000777233727816 */ /* 0x000fc400000000ff */
[----:B------:R-:W-:Y:S01]  /*17010*/  PRMT R13, R51, 0x7773, RZ ;  /* 0x00007773330d7816 */ /* 0x000fe200000000ff */
[----:B------:R-:W-:Y:S04]  /*17020*/  STG.E.U8 desc[UR30][R92.64], R49 ;  /* 0x000000315c007986 */ /* 0x000fe8000c10111e */
        /* <DEDUP_REMOVED lines=15> */
[----:B--2---:R-:W-:Y:S04]  /*17120*/  STG.E.U8 desc[UR30][R54.64], R112 ;  /* 0x0000007036007986 */ /* 0x004fe8000c10111e */
[----:B-----5:R-:W-:Y:S04]  /*17130*/  STG.E.U8 desc[UR30][R56.64], R113 ;  /* 0x0000007138007986 */ /* 0x020fe8000c10111e */
[----:B---3--:R-:W-:Y:S04]  /*17140*/  STG.E.U8 desc[UR30][R58.64], R90 ;  /* 0x0000005a3a007986 */ /* 0x008fe8000c10111e */
[----:B----4-:R-:W-:Y:S04]  /*17150*/  STG.E.U8 desc[UR30][R60.64], R91 ;  /* 0x0000005b3c007986 */ /* 0x010fe8000c10111e */
[----:B------:R1:W-:Y:S04]  /*17160*/  STG.E.U8 desc[UR30][R20.64], R0 ;  /* 0x0000000014007986 */ /* 0x0003e8000c10111e */
[----:B-1----:R-:W2:Y:S04]  /*17170*/  LDL.LU R0, [R1+0x828] ;  /* 0x0008280001007983 */ /* 0x002ea80000300800 */
[----:B------:R-:W3:Y:S04]  /*17180*/  LDL.LU R113, [R1+0x18] ;  /* 0x0000180001717983 */ /* 0x000ee80000300800 */
[----:B------:R-:W3:Y:S04]  /*17190*/  LDL.LU R90, [R1+0x14] ;  /* 0x00001400015a7983 */ /* 0x000ee80000300800 */
[----:B------:R-:W4:Y:S01]  /*171a0*/  LDL.LU R91, [R1+0x7ec] ;  /* 0x0007ec00015b7983 */ /* 0x000f220000300800 */
[----:B------:R-:W1:Y:S02]  /*171b0*/  S2R R51, SR_TID.X ;  /* 0x0000000000337919 */ /* 0x000e640000002100 */
[----:B-1----:R-:W-:-:S04]  /*171c0*/  LOP3.LUT R51, R51, 0x7f, RZ, 0xc0, !PT ;  /* 0x0000007f33337812 */ /* 0x002fc800078ec0ff */
[----:B------:R-:W-:-:S06]  /*171d0*/  LEA R51, R51, UR13, 0x4 ;  /* 0x0000000d33337c11 */ /* 0x000fcc000f8e20ff */
[----:B------:R-:W1:Y:S02]  /*171e0*/  LDS.128 R48, [R51+0x800] ;  /* 0x0008000033307984 */ /* 0x000e640000000c00 */
[C---:B-1----:R-:W-:Y:S02]  /*171f0*/  PRMT R35, R48.reuse, 0x7770, RZ ;  /* 0x0000777030237816 */ /* 0x042fe400000000ff */
[C---:B------:R-:W-:Y:S02]  /*17200*/  PRMT R33, R48.reuse, 0x7771, RZ ;  /* 0x0000777130217816 */ /* 0x040fe400000000ff */
[C---:B------:R-:W-:Y:S02]  /*17210*/  PRMT R31, R48.reuse, 0x7772, RZ ;  /* 0x00007772301f7816 */ /* 0x040fe400000000ff */
[----:B------:R-:W-:Y:S02]  /*17220*/  PRMT R29, R48, 0x7773, RZ ;  /* 0x00007773301d7816 */ /* 0x000fe400000000ff */
[----:B------:R-:W-:-:S02]  /*17230*/  PRMT R23, R49, 0x7773, RZ ;  /* 0x0000777331177816 */ /* 0x000fc400000000ff */
[C---:B------:R-:W-:Y:S02]  /*17240*/  PRMT R25, R49.reuse, 0x7772, RZ ;  /* 0x0000777231197816 */ /* 0x040fe400000000ff */
[C---:B------:R-:W-:Y:S01]  /*17250*/  PRMT R27, R49.reuse, 0x7771, RZ ;  /* 0x00007771311b7816 */ /* 0x040fe200000000ff */
[----:B------:R-:W-:Y:S01]  /*17260*/  STG.E.U8 desc[UR30][R62.64], R35 ;  /* 0x000000233e007986 */ /* 0x000fe2000c10111e */
[----:B------:R-:W-:-:S03]  /*17270*/  PRMT R49, R49, 0x7770, RZ ;  /* 0x0000777031317816 */ /* 0x000fc600000000ff */
[----:B------:R-:W-:Y:S01]  /*17280*/  STG.E.U8 desc[UR30][R64.64], R33 ;  /* 0x0000002140007986 */ /* 0x000fe2000c10111e */
[----:B------:R-:W-:-:S03]  /*17290*/  PRMT R17, R50, 0x7770, RZ ;  /* 0x0000777032117816 */ /* 0x000fc600000000ff */
[----:B------:R-:W-:Y:S01]  /*172a0*/  STG.E.U8 desc[UR30][R66.64], R31 ;  /* 0x0000001f42007986 */ /* 0x000fe2000c10111e */
[----:B------:R-:W-:-:S03]  /*172b0*/  PRMT R13, R50, 0x7771, RZ ;  /* 0x00007771320d7816 */ /* 0x000fc600000000ff */
[----:B------:R-:W-:Y:S01]  /*172c0*/  STG.E.U8 desc[UR30][R68.64], R29 ;  /* 0x0000001d44007986 */ /* 0x000fe2000c10111e */
[----:B------:R-:W-:-:S03]  /*172d0*/  PRMT R11, R50, 0x7772, RZ ;  /* 0x00007772320b7816 */ /* 0x000fc600000000ff */
[----:B------:R-:W-:Y:S01]  /*172e0*/  STG.E.U8 desc[UR30][R70.64], R49 ;  /* 0x0000003146007986 */ /* 0x000fe2000c10111e */
[----:B------:R-:W-:Y:S02]  /*172f0*/  PRMT R9, R50, 0x7773, RZ ;  /* 0x0000777332097816 */ /* 0x000fe400000000ff */
[C---:B------:R-:W-:Y:S01]  /*17300*/  PRMT R3, R51.reuse, 0x7773, RZ ;  /* 0x0000777333037816 */ /* 0x040fe200000000ff */
[----:B------:R-:W-:Y:S01]  /*17310*/  STG.E.U8 desc[UR30][R72.64], R27 ;  /* 0x0000001b48007986 */ /* 0x000fe2000c10111e */
[C---:B------:R-:W-:Y:S02]  /*17320*/  PRMT R5, R51.reuse, 0x7772, RZ ;  /* 0x0000777233057816 */ /* 0x040fe400000000ff */
[C---:B------:R-:W-:Y:S01]  /*17330*/  PRMT R7, R51.reuse, 0x7771, RZ ;  /* 0x0000777133077816 */ /* 0x040fe200000000ff */
[----:B------:R-:W-:Y:S01]  /*17340*/  STG.E.U8 desc[UR30][R74.64], R25 ;  /* 0x000000194a007986 */ /* 0x000fe2000c10111e */
[----:B------:R-:W-:-:S03]  /*17350*/  PRMT R51, R51, 0x7770, RZ ;  /* 0x0000777033337816 */ /* 0x000fc600000000ff */
[----:B------:R-:W-:Y:S04]  /*17360*/  STG.E.U8 desc[UR30][R18.64], R23 ;  /* 0x0000001712007986 */ /* 0x000fe8000c10111e */
[----:B------:R-:W-:Y:S04]  /*17370*/  STG.E.U8 desc[UR30][R76.64], R17 ;  /* 0x000000114c007986 */ /* 0x000fe8000c10111e */
[----:B------:R-:W-:Y:S04]  /*17380*/  STG.E.U8 desc[UR30][R78.64], R13 ;  /* 0x0000000d4e007986 */ /* 0x000fe8000c10111e */
[----:B------:R-:W-:Y:S04]  /*17390*/  STG.E.U8 desc[UR30][R80.64], R11 ;  /* 0x0000000b50007986 */ /* 0x000fe8000c10111e */
[----:B------:R1:W-:Y:S04]  /*173a0*/  STG.E.U8 desc[UR30][R82.64], R9 ;  /* 0x0000000952007986 */ /* 0x0003e8000c10111e */
[----:B------:R-:W-:Y:S04]  /*173b0*/  STG.E.U8 desc[UR30][R84.64], R51 ;  /* 0x0000003354007986 */ /* 0x000fe8000c10111e */
[----:B------:R-:W-:Y:S04]  /*173c0*/  STG.E.U8 desc[UR30][R86.64], R7 ;  /* 0x0000000756007986 */ /* 0x000fe8000c10111e */
[----:B------:R-:W-:Y:S01]  /*173d0*/  STG.E.U8 desc[UR30][R88.64], R5 ;  /* 0x0000000558007986 */ /* 0x000fe2000c10111e */
[----:B-1----:R-:W1:Y:S03]  /*173e0*/  LDC.64 R8, c[0x0][0x3a0] ;  /* 0x0000e800ff087b82 */ /* 0x002e660000000a00 */
[----:B------:R-:W-:Y:S05]  /*173f0*/  STG.E.U8 desc[UR30][R14.64], R3 ;  /* 0x000000030e007986 */ /* 0x000fea000c10111e */
[----:B------:R-:W-:Y:S01]  /*17400*/  BAR.SYNC.DEFER_BLOCKING 0x0 ;  /* 0x0000000000007b1d */ /* 0x000fe20000010000 */
[----:B0-----:R-:W-:-:S04]  /*17410*/  UIMAD UR4, UR14, UR4, URZ ;  /* 0x000000040e0472a4 */ /* 0x001fc8000f8e02ff */
[----:B------:R-:W-:Y:S02]  /*17420*/  USHF.L.U32 UR6, UR4, 0x2, URZ ;  /* 0x0000000204067899 */ /* 0x000fe400080006ff */
[----:B------:R-:W-:Y:S01]  /*17430*/  UIMAD.WIDE UR4, UR4, 0x4, URZ ;  /* 0x00000004040478a5 */ /* 0x000fe2000f8e02ff */
[----:B---3--:R0:W-:Y:S01]  /*17440*/  STSM.16.M88 [R113], R90 ;  /* 0x0000005a71007844 */ /* 0x0081e20000000000 */
[----:B--2---:R-:W-:-:S05]  /*17450*/  IMAD.SHL.U32 R0, R0, 0x10, RZ ;  /* 0x0000001000007824 */ /* 0x004fca00078e00ff */
[----:B------:R-:W-:Y:S01]  /*17460*/  LOP3.LUT R4, R0, 0xf0, RZ, 0xc0, !PT ;  /* 0x000000f000047812 */ /* 0x000fe200078ec0ff */
[----:B------:R-:W-:Y:S06]  /*17470*/  BAR.SYNC.DEFER_BLOCKING 0x0 ;  /* 0x0000000000007b1d */ /* 0x000fec0000010000 */
[----:B0-----:R-:W0:Y:S01]  /*17480*/  S2R R90, SR_TID.X ;  /* 0x00000000005a7919 */ /* 0x001e220000002100 */
[----:B------:R-:W2:Y:S01]  /*17490*/  LDSM.16.M88 R11, [R4+UR13] ;  /* 0x0000000d040b783b */ /* 0x000ea20008000000 */
[C---:B----4-:R-:W-:Y:S02]  /*174a0*/  IMAD.SHL.U32 R5, R91.reuse, 0x4, RZ ;  /* 0x000000045b057824 */ /* 0x050fe400078e00ff */
[----:B------:R-:W-:-:S03]  /*174b0*/  IMAD.HI R0, R91, 0x4, RZ ;  /* 0x000000045b007827 */ /* 0x000fc600078e02ff */
[----:B-1----:R-:W-:Y:S02]  /*174c0*/  IADD3 R2, P2, P3, R5, UR6, R8 ;  /* 0x0000000605027c10 */ /* 0x002fe4000fb5e008 */
[----:B0-----:R-:W-:-:S04]  /*174d0*/  LOP3.LUT R90, R90, 0x7f, RZ, 0xc0, !PT ;  /* 0x0000007f5a5a7812 */ /* 0x001fc800078ec0ff */
[----:B------:R-:W-:Y:S02]  /*174e0*/  ISETP.GE.U32.AND P1, PT, R90, 0x40, PT ;  /* 0x000000405a00780c */ /* 0x000fe40003f26070 */
[----:B------:R-:W-:-:S11]  /*174f0*/  IADD3.X R3, PT, PT, R0, UR5, R9, P2, P3 ;  /* 0x0000000500037c10 */ /* 0x000fd600097e6409 */
[----:B--2---:R0:W-:Y:S01]  /*17500*/  @!P1 STG.E desc[UR30][R2.64], R11 ;  /* 0x0000000b02009986 */ /* 0x0041e2000c10191e */
[----:B------:R-:W-:Y:S06]  /*17510*/  BAR.SYNC.DEFER_BLOCKING 0x0 ;  /* 0x0000000000007b1d */ /* 0x000fec0000010000 */
[----:B------:R-:W-:Y:S05]  /*17520*/  @P0 BRA `(.L_x_19) ;  /* 0x0000000000a00947 */ /* 0x000fea0003800000 */
[----:B------:R-:W1:Y:S01]  /*17530*/  S2UR UR5, SR_CgaCtaId ;  /* 0x00000000000579c3 */ /* 0x000e620000008800 */
[----:B------:R-:W-:Y:S01]  /*17540*/  NOP ;  /* 0x0000000000007918 */ /* 0x000fe20000000000 */
[----:B------:R-:W-:Y:S01]  /*17550*/  UMOV UR4, 0x50 ;  /* 0x0000005000047882 */ /* 0x000fe20000000000 */
[----:B------:R-:W-:Y:S02]  /*17560*/  IMAD.U32 R0, RZ, RZ, UR12 ;  /* 0x0000000cff007e24 */ /* 0x000fe4000f8e00ff */
[----:B0-----:R-:W-:Y:S02]  /*17570*/  IMAD.MOV.U32 R3, RZ, RZ, 0xf ;  /* 0x0000000fff037424 */ /* 0x001fe400078e00ff */
[----:B------:R-:W-:Y:S01]  /*17580*/  IMAD.MOV.U32 R7, RZ, RZ, 0x1 ;  /* 0x00000001ff077424 */ /* 0x000fe200078e00ff */
[----:B------:R-:W-:-:S04]  /*17590*/  LOP3.LUT R0, R0, 0xffff, RZ, 0xc0, !PT ;  /* 0x0000ffff00007812 */ /* 0x000fc800078ec0ff */
[----:B------:R-:W-:-:S05]  /*175a0*/  SHF.R.U32.HI R0, RZ, 0x5, R0 ;  /* 0x00000005ff007819 */ /* 0x000fca0000011600 */
[----:B------:R-:W-:Y:S01]  /*175b0*/  VIADD R2, R0, 0x10 ;  /* 0x0000001000027836 */ /* 0x000fe20000000000 */
[----:B------:R-:W-:Y:S01]  /*175c0*/  SHF.L.U32 R0, R3, R0, RZ ;  /* 0x0000000003007219 */ /* 0x000fe200000006ff */
[----:B-1----:R-:W-:-:S03]  /*175d0*/  ULEA UR6, UR5, UR4, 0x18 ;  /* 0x0000000405067291 */ /* 0x002fc6000f8ec0ff */
[----:B------:R-:W-:-:S04]  /*175e0*/  SHF.L.U32 R3, R7, R2, RZ ;  /* 0x0000000207037219 */ /* 0x000fc800000006ff */
[----:B------:R-:W-:Y:S02]  /*175f0*/  LOP3.LUT R0, R3, R0, RZ, 0xfc, !PT ;  /* 0x0000000003007212 */ /* 0x000fe400078efcff */
[----:B------:R-:W0:Y:S02]  /*17600*/  LDS R5, [UR6] ;  /* 0x00000006ff057984 */ /* 0x000e240008000800 */
[C---:B------:R-:W-:Y:S02]  /*17610*/  LOP3.LUT R2, R0.reuse, 0xffff, RZ, 0xc0, !PT ;  /* 0x0000ffff00027812 */ /* 0x040fe400078ec0ff */
[----:B0-----:R-:W-:-:S04]  /*17620*/  LOP3.LUT R3, R0, 0xffff, R5, 0x80, !PT ;  /* 0x0000ffff00037812 */ /* 0x001fc800078e8005 */
[----:B------:R-:W-:-:S13]  /*17630*/  ISETP.NE.AND P0, PT, R3, R2, PT ;  /* 0x000000020300720c */ /* 0x000fda0003f05270 */
[----:B------:R-:W-:Y:S05]  /*17640*/  @P0 BRA `(.L_x_20) ;  /* 0x0000000000500947 */ /* 0x000fea0003800000 */
[----:B------:R-:W-:Y:S02]  /*17650*/  SHF.R.U32.HI R5, RZ, 0x10, R5 ;  /* 0x00000010ff057819 */ /* 0x000fe40000011605 */
[----:B------:R-:W-:-:S04]  /*17660*/  SHF.R.U32.HI R2, RZ, 0x10, R0 ;  /* 0x00000010ff027819 */ /* 0x000fc80000011600 */
[----:B------:R-:W-:-:S04]  /*17670*/  LOP3.LUT R5, R5, R2, RZ, 0xc0, !PT ;  /* 0x0000000205057212 */ /* 0x000fc800078ec0ff */
[----:B------:R-:W-:-:S13]  /*17680*/  ISETP.NE.AND P0, PT, R5, R2, PT ;  /* 0x000000020500720c */ /* 0x000fda0003f05270 */
[----:B------:R-:W-:Y:S05]  /*17690*/  @P0 BRA `(.L_x_21) ;  /* 0x0000000000300947 */ /* 0x000fea0003800000 */
[----:B------:R-:W-:Y:S01]  /*176a0*/  R2UR UR4, R0 ;  /* 0x00000000000472ca */ /* 0x000fe200000e0000 */
[----:B------:R-:W-:Y:S01]  /*176b0*/  VOTEU.ANY UR5, UPT, PT ;  /* 0x0000000000057886 */ /* 0x000fe200038e0100 */
[----:B------:R-:W0:Y:S01]  /*176c0*/  S2R R0, SR_LANEID ;  /* 0x0000000000007919 */ /* 0x000e220000000000 */
[----:B------:R-:W-:-:S10]  /*176d0*/  UFLO.U32 UR5, UR5 ;  /* 0x00000005000572bd */ /* 0x000fd400080e0000 */
[----:B------:R-:W-:-:S06]  /*176e0*/  ULOP3.LUT UR4, URZ, UR4, URZ, 0x33, !UPT ;  /* 0x00000004ff047292 */ /* 0x000fcc000f8e33ff */
[----:B------:R-:W-:-:S04]  /*176f0*/  IMAD.U32 R2, RZ, RZ, UR4 ;  /* 0x00000004ff027e24 */ /* 0x000fc8000f8e00ff */
[----:B------:R-:W1:Y:S02]  /*17700*/  REDUX UR7, R2 ;  /* 0x00000000020773c4 */ /* 0x000e640000000000 */
[----:B------:R2:W-:Y:S01]  /*17710*/  UTCATOMSWS.AND URZ, UR4 ;  /* 0x0000000400ff79e3 */ /* 0x0005e20008000000 */
[----:B0-----:R-:W-:Y:S01]  /*17720*/  ISETP.EQ.U32.AND P0, PT, R0, UR5, PT ;  /* 0x0000000500007c0c */ /* 0x001fe2000bf02070 */
[----:B-1----:R-:W-:-:S12]  /*17730*/  IMAD.U32 R0, RZ, RZ, UR7 ;  /* 0x00000007ff007e24 */ /* 0x002fd8000f8e00ff */
[----:B------:R2:W-:Y:S01]  /*17740*/  @P0 ATOMS.AND RZ, [UR6], R0 ;  /* 0x00000000ffff098c */ /* 0x0005e2000a800006 */
[----:B------:R-:W-:Y:S05]  /*17750*/  BRA `(.L_x_19) ;  /* 0x0000000000147947 */ /* 0x000fea0003800000 */
.L_x_21:
[----:B------:R-:W-:-:S07]  /*17760*/  MOV R2, 0x17780 ;  /* 0x0001778000027802 */ /* 0x000fce0000000f00 */
[----:B------:R-:W-:Y:S05]  /*17770*/  CALL.REL.NOINC `($__internal_0_$__cuda_sm10x_tcgen05_guardrail_trap_col_being_dealloced_not_returned_by_alloc) ;  /* 0x0000000000447944 */ /* 0x000fea0003c00000 */
[----:B------:R-:W-:Y:S05]  /*17780*/  BRA `(.L_x_19) ;  /* 0x0000000000087947 */ /* 0x000fea0003800000 */
.L_x_20:
[----:B------:R-:W-:-:S07]  /*17790*/  MOV R2, 0x177b0 ;  /* 0x000177b000027802 */ /* 0x000fce0000000f00 */
[----:B------:R-:W-:Y:S05]  /*177a0*/  CALL.REL.NOINC `($__internal_2_$__cuda_sm10x_tcgen05_guardrail_trap_unallocated_columns_being_dealloced) ;  /* 0x0000000000507944 */ /* 0x000fea0003c00000 */
.L_x_19:
[----:B------:R-:W-:Y:S01]  /*177b0*/  NOP ;  /* 0x0000000000007918 */ /* 0x000fe20000000000 */
[----:B--2---:R-:W-:Y:S05]  /*177c0*/  EXIT ;  /* 0x000000000000794d */ /* 0x004fea0003800000 */
.L_x_8:
[----:B------:R-:W1:Y:S02]  /*177d0*/  SYNCS.PHASECHK.TRANS64.TRYWAIT P4, [UR13+0x4000], RZ ;  /* 0x004000ffff0075a7 */ /* 0x000e64000808110d */
[----:B-1----:R-:W-:Y:S05]  /*177e0*/  @!P4 BRA `(.L_x_8) ;  /* 0xfffffffc00f8c947 */ /* 0x002fea000383ffff */
[----:B------:R-:W-:Y:S05]  /*177f0*/  BRA `(.L_x_7) ;  /* 0xfffffee4001c7947 */ /* 0x000fea000383ffff */
.L_x_13:
[----:B------:R-:W1:Y:S02]  /*17800*/  SYNCS.PHASECHK.TRANS64.TRYWAIT P2, [UR13+0x10010], RZ ;  /* 0x010010ffff0075a7 */ /* 0x000e64000804110d */
[----:B-1----:R-:W-:Y:S05]  /*17810*/  @!P2 BRA `(.L_x_13) ;  /* 0xfffffffc00f8a947 */ /* 0x002fea000383ffff */
[----:B------:R-:W-:Y:S05]  /*17820*/  BRA `(.L_x_22) ;  /* 0xffffff7c00d07947 */ /* 0x000fea000383ffff */
.L_x_14:
[----:B------:R-:W0:Y:S02]  /*17830*/  SYNCS.PHASECHK.TRANS64.TRYWAIT P2, [UR15], R43 ;  /* 0x0000002bff0075a7 */ /* 0x000e24000804110f */
[----:B0-----:R-:W-:Y:S05]  /*17840*/  @!P2 BRA `(.L_x_14) ;  /* 0xfffffffc00f8a947 */ /* 0x001fea000383ffff */
[----:B------:R-:W-:Y:S05]  /*17850*/  BRA `(.L_x_23) ;  /* 0xffffff9400c07947 */ /* 0x000fea000383ffff */
.L_x_18:
[----:B------:R-:W1:Y:S02]  /*17860*/  SYNCS.PHASECHK.TRANS64.TRYWAIT P2, [UR15], R2 ;  /* 0x00000002ff0075a7 */ /* 0x000e64000804110f */
[----:B-1----:R-:W-:Y:S05]  /*17870*/  @!P2 BRA `(.L_x_18) ;  /* 0xfffffffc00f8a947 */ /* 0x002fea000383ffff */
[----:B------:R-:W-:Y:S05]  /*17880*/  BRA `(.L_x_17) ;  /* 0xffffffc8006c7947 */ /* 0x000fea000383ffff */
        .weak           $__internal_0_$__cuda_sm10x_tcgen05_guardrail_trap_col_being_dealloced_not_returned_by_alloc
        .type           $__internal_0_$__cuda_sm10x_tcgen05_guardrail_trap_col_being_dealloced_not_returned_by_alloc,@function
        .size           $__internal_0_$__cuda_sm10x_tcgen05_guardrail_trap_col_being_dealloced_not_returned_by_alloc,($__internal_1_$__cuda_sm10x_tcgen05_guardrail_trap_phase_invalid_during_alloc - $__internal_0_$__cuda_sm10x_tcgen05_guardrail_trap_col_being_dealloced_not_returned_by_alloc)
$__internal_0_$__cuda_sm10x_tcgen05_guardrail_trap_col_being_dealloced_not_returned_by_alloc:
[----:B------:R-:W-:Y:S05]  /*17890*/  BPT.TRAP 0x1 ;  /* 0x000000040000795c */ /* 0x000fea0000300000 */
[----:B------:R-:W-:-:S04]  /*178a0*/  IMAD.MOV.U32 R3, RZ, RZ, 0x0 ;  /* 0x00000000ff037424 */ /* 0x000fc800078e00ff */
[----:B------:R-:W-:Y:S05]  /*178b0*/  RET.REL.NODEC R2 `(attn_fwd) ;  /* 0xfffffe8402d07950 */ /* 0x000fea0003c3ffff */
        .weak           $__internal_1_$__cuda_sm10x_tcgen05_guardrail_trap_phase_invalid_during_alloc
        .type           $__internal_1_$__cuda_sm10x_tcgen05_guardrail_trap_phase_invalid_during_alloc,@function
        .size           $__internal_1_$__cuda_sm10x_tcgen05_guardrail_trap_phase_invalid_during_alloc,($__internal_2_$__cuda_sm10x_tcgen05_guardrail_trap_unallocated_columns_being_dealloced - $__internal_1_$__cuda_sm10x_tcgen05_guardrail_trap_phase_invalid_during_alloc)
$__internal_1_$__cuda_sm10x_tcgen05_guardrail_trap_phase_invalid_during_alloc:
[----:B------:R-:W-:Y:S05]  /*178c0*/  BPT.TRAP 0x1 ;  /* 0x000000040000795c */ /* 0x000fea0000300000 */
[----:B------:R-:W-:-:S04]  /*178d0*/  IMAD.MOV.U32 R3, RZ, RZ, 0x0 ;  /* 0x00000000ff037424 */ /* 0x000fc800078e00ff */
[----:B------:R-:W-:Y:S05]  /*178e0*/  RET.REL.NODEC R2 `(attn_fwd) ;  /* 0xfffffe8402c47950 */ /* 0x000fea0003c3ffff */
        .weak           $__internal_2_$__cuda_sm10x_tcgen05_guardrail_trap_unallocated_columns_being_dealloced
        .type           $__internal_2_$__cuda_sm10x_tcgen05_guardrail_trap_unallocated_columns_being_dealloced,@function
        .size           $__internal_2_$__cuda_sm10x_tcgen05_guardrail_trap_unallocated_columns_being_dealloced,(.L_x_27 - $__internal_2_$__cuda_sm10x_tcgen05_guardrail_trap_unallocated_columns_being_dealloced)
$__internal_2_$__cuda_sm10x_tcgen05_guardrail_trap_unallocated_columns_being_dealloced:
[----:B------:R-:W-:Y:S05]  /*178f0*/  BPT.TRAP 0x1 ;  /* 0x000000040000795c */ /* 0x000fea0000300000 */
[----:B------:R-:W-:-:S04]  /*17900*/  IMAD.MOV.U32 R3, RZ, RZ, 0x0 ;  /* 0x00000000ff037424 */ /* 0x000fc800078e00ff */
[----:B------:R-:W-:Y:S05]  /*17910*/  RET.REL.NODEC R2 `(attn_fwd) ;  /* 0xfffffe8402b87950 */ /* 0x000fea0003c3ffff */
.L_x_24:
[----:B------:R-:W-:-:S00]  /*17920*/  BRA `(.L_x_24) ;  /* 0xfffffffc00fc7947 */ /* 0x000fc0000383ffff */
[----:B------:R-:W-:-:S00]  /*17930*/  NOP ;  /* 0x0000000000007918 */ /* 0x000fc00000000000 */
        /* <DEDUP_REMOVED lines=12> */
.L_x_27:


//--------------------- .nv.global.init           --------------------------
	.section	.nv.global.init,"aw",@progbits
.nv.global.init:
	.type		_$_str,@object
	.size		_$_str,(.L_3 - _$_str)
_$_str:
        /*0000*/ 	.byte	0x5f, 0x5f, 0x43, 0x55, 0x44, 0x41, 0x5f, 0x46, 0x54, 0x5a, 0x00
.L_3:


//--------------------- .nv.shared.attn_fwd       --------------------------
	.section	.nv.shared.attn_fwd,"aw",@nobits
	.sectionflags	@""
	.align	16
	.zero		1024


//--------------------- .nv.shared.reserved.0     --------------------------
	.section	.nv.shared.reserved.0,"aw",@nobits
	.align	8
	.weak		__nv_reservedSMEM_offset_0_alias
	.size		__nv_reservedSMEM_offset_0_alias, 0, 64
	.other		__nv_reservedSMEM_offset_0_alias,@"STO_CUDA_RESERVED_SHARED STV_DEFAULT"
__nv_reservedSMEM_offset_0_alias:
	.zero		0
.nv.shared.reserved.0:
	.zero		64
	.weak		__nv_reservedSMEM_allocation_phase
	.type		__nv_reservedSMEM_allocation_phase,@object
	.size		__nv_reservedSMEM_allocation_phase,(.L_0 - __nv_reservedSMEM_allocation_phase)
__nv_reservedSMEM_allocation_phase:
	.zero		1
.L_0:
	.zero		7
	.weak		__nv_reservedSMEM_devtool_atexit_pc
	.type		__nv_reservedSMEM_devtool_atexit_pc,@object
	.size		__nv_reservedSMEM_devtool_atexit_pc,(__nv_reservedSMEM_allocation_mask - __nv_reservedSMEM_devtool_atexit_pc)
__nv_reservedSMEM_devtool_atexit_pc:
	.zero		8
	.weak		__nv_reservedSMEM_allocation_mask
	.type		__nv_reservedSMEM_allocation_mask,@object
	.size		__nv_reservedSMEM_allocation_mask,(.L_2 - __nv_reservedSMEM_allocation_mask)
__nv_reservedSMEM_allocation_mask:
	.zero		4
.L_2:


//--------------------- .nv.constant0.attn_fwd    --------------------------
	.section	.nv.constant0.attn_fwd,"a",@progbits
	.sectionflags	@""
	.align	4
.nv.constant0.attn_fwd:
	.zero		1032


//--------------------- SYMBOLS --------------------------

	.type		.nv.reservedSmem.offset0,@object
	.size		.nv.reservedSmem.offset0,0x4
	.type		.nv.reservedSmem.cap,@object
	.size		.nv.reservedSmem.cap,0x4
